//
// Generated by NVIDIA NVVM Compiler
//
// Compiler Build ID: CL-36424714
// Cuda compilation tools, release 13.0, V13.0.88
// Based on NVVM 20.0.0
//

.version 9.0
.target sm_100
.address_size 64

	// .globl	_ZN3cub18CUB_300001_SM_10006detail11EmptyKernelIvEEvv
// _ZZN3cub18CUB_300001_SM_10006detail6reduce28DeviceReduceSingleTileKernelINS2_10policy_hubIfjN4cuda3std3__44plusIfEEE10Policy1000EN6thrust24THRUST_300001_SM_1000_NS6detail15normal_iteratorINSD_10device_ptrIfEEEEPfjS9_ffNS7_10__identityEEEvT0_T1_T2_T3_T4_T6_E12temp_storage has been demoted
// _ZZN3cub18CUB_300001_SM_10006detail6reduce18DeviceReduceKernelINS2_10policy_hubIfjN4cuda3std3__44plusIfEEE10Policy1000EN6thrust24THRUST_300001_SM_1000_NS6detail15normal_iteratorINSD_10device_ptrIfEEEEjS9_fNS7_10__identityEEEvT0_PT3_T1_NS0_13GridEvenShareISN_EET2_T4_E12temp_storage has been demoted
// _ZZN3cub18CUB_300001_SM_10006detail6reduce28DeviceReduceSingleTileKernelINS2_10policy_hubIfjN4cuda3std3__44plusIfEEE10Policy1000EPfSC_iS9_ffNS7_10__identityEEEvT0_T1_T2_T3_T4_T6_E12temp_storage has been demoted
// _ZZN3cub18CUB_300001_SM_10006detail6reduce28DeviceReduceSingleTileKernelINS2_10policy_hubIfyN4cuda3std3__44plusIfEEE10Policy1000EN6thrust24THRUST_300001_SM_1000_NS6detail15normal_iteratorINSD_10device_ptrIfEEEEPfyS9_ffNS7_10__identityEEEvT0_T1_T2_T3_T4_T6_E12temp_storage has been demoted
// _ZZN3cub18CUB_300001_SM_10006detail6reduce18DeviceReduceKernelINS2_10policy_hubIfyN4cuda3std3__44plusIfEEE10Policy1000EN6thrust24THRUST_300001_SM_1000_NS6detail15normal_iteratorINSD_10device_ptrIfEEEEyS9_fNS7_10__identityEEEvT0_PT3_T1_NS0_13GridEvenShareISN_EET2_T4_E12temp_storage has been demoted
// _ZZN3cub18CUB_300001_SM_10006detail6reduce28DeviceReduceSingleTileKernelINS2_10policy_hubIfyN4cuda3std3__44plusIfEEE10Policy1000EPfSC_iS9_ffNS7_10__identityEEEvT0_T1_T2_T3_T4_T6_E12temp_storage has been demoted
.global .align 1 .b8 _ZN30_INTERNAL_f85e392b_4_k_cu_main4cuda3std3__45__cpo5beginE[1];
.global .align 1 .b8 _ZN30_INTERNAL_f85e392b_4_k_cu_main4cuda3std3__45__cpo3endE[1];
.global .align 1 .b8 _ZN30_INTERNAL_f85e392b_4_k_cu_main4cuda3std3__45__cpo6cbeginE[1];
.global .align 1 .b8 _ZN30_INTERNAL_f85e392b_4_k_cu_main4cuda3std3__45__cpo4cendE[1];
.global .align 1 .b8 _ZN30_INTERNAL_f85e392b_4_k_cu_main4cuda3std3__45__cpo6rbeginE[1];
.global .align 1 .b8 _ZN30_INTERNAL_f85e392b_4_k_cu_main4cuda3std3__45__cpo4rendE[1];
.global .align 1 .b8 _ZN30_INTERNAL_f85e392b_4_k_cu_main4cuda3std3__45__cpo7crbeginE[1];
.global .align 1 .b8 _ZN30_INTERNAL_f85e392b_4_k_cu_main4cuda3std3__45__cpo5crendE[1];
.global .align 1 .b8 _ZN30_INTERNAL_f85e392b_4_k_cu_main4cuda3std3__432_GLOBAL__N__f85e392b_4_k_cu_main6ignoreE[1];
.global .align 1 .b8 _ZN30_INTERNAL_f85e392b_4_k_cu_main4cuda3std3__419piecewise_constructE[1];
.global .align 1 .b8 _ZN30_INTERNAL_f85e392b_4_k_cu_main4cuda3std3__48in_placeE[1];
.global .align 1 .b8 _ZN30_INTERNAL_f85e392b_4_k_cu_main4cuda3std3__420unreachable_sentinelE[1];
.global .align 1 .b8 _ZN30_INTERNAL_f85e392b_4_k_cu_main4cuda3std3__47nulloptE[1];
.global .align 1 .b8 _ZN30_INTERNAL_f85e392b_4_k_cu_main4cuda3std3__48unexpectE[1];
.global .align 1 .b8 _ZN30_INTERNAL_f85e392b_4_k_cu_main4cuda3std6ranges3__45__cpo4swapE[1];
.global .align 1 .b8 _ZN30_INTERNAL_f85e392b_4_k_cu_main4cuda3std6ranges3__45__cpo9iter_moveE[1];
.global .align 1 .b8 _ZN30_INTERNAL_f85e392b_4_k_cu_main4cuda3std6ranges3__45__cpo5beginE[1];
.global .align 1 .b8 _ZN30_INTERNAL_f85e392b_4_k_cu_main4cuda3std6ranges3__45__cpo3endE[1];
.global .align 1 .b8 _ZN30_INTERNAL_f85e392b_4_k_cu_main4cuda3std6ranges3__45__cpo6cbeginE[1];
.global .align 1 .b8 _ZN30_INTERNAL_f85e392b_4_k_cu_main4cuda3std6ranges3__45__cpo4cendE[1];
.global .align 1 .b8 _ZN30_INTERNAL_f85e392b_4_k_cu_main4cuda3std6ranges3__45__cpo7advanceE[1];
.global .align 1 .b8 _ZN30_INTERNAL_f85e392b_4_k_cu_main4cuda3std6ranges3__45__cpo9iter_swapE[1];
.global .align 1 .b8 _ZN30_INTERNAL_f85e392b_4_k_cu_main4cuda3std6ranges3__45__cpo4nextE[1];
.global .align 1 .b8 _ZN30_INTERNAL_f85e392b_4_k_cu_main4cuda3std6ranges3__45__cpo4prevE[1];
.global .align 1 .b8 _ZN30_INTERNAL_f85e392b_4_k_cu_main4cuda3std6ranges3__45__cpo4dataE[1];
.global .align 1 .b8 _ZN30_INTERNAL_f85e392b_4_k_cu_main4cuda3std6ranges3__45__cpo5cdataE[1];
.global .align 1 .b8 _ZN30_INTERNAL_f85e392b_4_k_cu_main4cuda3std6ranges3__45__cpo4sizeE[1];
.global .align 1 .b8 _ZN30_INTERNAL_f85e392b_4_k_cu_main4cuda3std6ranges3__45__cpo5ssizeE[1];
.global .align 1 .b8 _ZN30_INTERNAL_f85e392b_4_k_cu_main4cuda3std6ranges3__45__cpo8distanceE[1];
.global .align 1 .b8 _ZN30_INTERNAL_f85e392b_4_k_cu_main6thrust24THRUST_300001_SM_1000_NS8cuda_cub3parE[1];
.global .align 1 .b8 _ZN30_INTERNAL_f85e392b_4_k_cu_main6thrust24THRUST_300001_SM_1000_NS8cuda_cub10par_nosyncE[1];
.global .align 1 .b8 _ZN30_INTERNAL_f85e392b_4_k_cu_main6thrust24THRUST_300001_SM_1000_NS6system6detail10sequential3seqE[1];
.global .align 1 .b8 _ZN30_INTERNAL_f85e392b_4_k_cu_main6thrust24THRUST_300001_SM_1000_NS12placeholders2_1E[1];
.global .align 1 .b8 _ZN30_INTERNAL_f85e392b_4_k_cu_main6thrust24THRUST_300001_SM_1000_NS12placeholders2_2E[1];
.global .align 1 .b8 _ZN30_INTERNAL_f85e392b_4_k_cu_main6thrust24THRUST_300001_SM_1000_NS12placeholders2_3E[1];
.global .align 1 .b8 _ZN30_INTERNAL_f85e392b_4_k_cu_main6thrust24THRUST_300001_SM_1000_NS12placeholders2_4E[1];
.global .align 1 .b8 _ZN30_INTERNAL_f85e392b_4_k_cu_main6thrust24THRUST_300001_SM_1000_NS12placeholders2_5E[1];
.global .align 1 .b8 _ZN30_INTERNAL_f85e392b_4_k_cu_main6thrust24THRUST_300001_SM_1000_NS12placeholders2_6E[1];
.global .align 1 .b8 _ZN30_INTERNAL_f85e392b_4_k_cu_main6thrust24THRUST_300001_SM_1000_NS12placeholders2_7E[1];
.global .align 1 .b8 _ZN30_INTERNAL_f85e392b_4_k_cu_main6thrust24THRUST_300001_SM_1000_NS12placeholders2_8E[1];
.global .align 1 .b8 _ZN30_INTERNAL_f85e392b_4_k_cu_main6thrust24THRUST_300001_SM_1000_NS12placeholders2_9E[1];
.global .align 1 .b8 _ZN30_INTERNAL_f85e392b_4_k_cu_main6thrust24THRUST_300001_SM_1000_NS12placeholders3_10E[1];
.global .align 1 .b8 _ZN30_INTERNAL_f85e392b_4_k_cu_main6thrust24THRUST_300001_SM_1000_NS3seqE[1];
.global .align 4 .b8 __cudart_i2opi_f[24] = {65, 144, 67, 60, 153, 149, 98, 219, 192, 221, 52, 245, 209, 87, 39, 252, 41, 21, 68, 78, 110, 131, 249, 162};

.visible .entry _ZN3cub18CUB_300001_SM_10006detail11EmptyKernelIvEEvv()
{


	ret;

}
	// .globl	_ZN3cub18CUB_300001_SM_10006detail8for_each13static_kernelINS2_12policy_hub_t12policy_500_tEmN6thrust24THRUST_300001_SM_1000_NS8cuda_cub20__uninitialized_fill7functorINS7_10device_ptrIfEEfEEEEvT0_T1_
.visible .entry _ZN3cub18CUB_300001_SM_10006detail8for_each13static_kernelINS2_12policy_hub_t12policy_500_tEmN6thrust24THRUST_300001_SM_1000_NS8cuda_cub20__uninitialized_fill7functorINS7_10device_ptrIfEEfEEEEvT0_T1_(
	.param .u64 _ZN3cub18CUB_300001_SM_10006detail8for_each13static_kernelINS2_12policy_hub_t12policy_500_tEmN6thrust24THRUST_300001_SM_1000_NS8cuda_cub20__uninitialized_fill7functorINS7_10device_ptrIfEEfEEEEvT0_T1__param_0,
	.param .align 8 .b8 _ZN3cub18CUB_300001_SM_10006detail8for_each13static_kernelINS2_12policy_hub_t12policy_500_tEmN6thrust24THRUST_300001_SM_1000_NS8cuda_cub20__uninitialized_fill7functorINS7_10device_ptrIfEEfEEEEvT0_T1__param_1[16]
)
.maxntid 256
{
	.reg .pred 	%p<4>;
	.reg .b16 	%rs<5>;
	.reg .b32 	%r<10>;
	.reg .b32 	%f<3>;
	.reg .b64 	%rd<16>;

	ld.param.f32 	%f2, [_ZN3cub18CUB_300001_SM_10006detail8for_each13static_kernelINS2_12policy_hub_t12policy_500_tEmN6thrust24THRUST_300001_SM_1000_NS8cuda_cub20__uninitialized_fill7functorINS7_10device_ptrIfEEfEEEEvT0_T1__param_1+8];
	ld.param.u64 	%rd4, [_ZN3cub18CUB_300001_SM_10006detail8for_each13static_kernelINS2_12policy_hub_t12policy_500_tEmN6thrust24THRUST_300001_SM_1000_NS8cuda_cub20__uninitialized_fill7functorINS7_10device_ptrIfEEfEEEEvT0_T1__param_1];
	ld.param.u64 	%rd5, [_ZN3cub18CUB_300001_SM_10006detail8for_each13static_kernelINS2_12policy_hub_t12policy_500_tEmN6thrust24THRUST_300001_SM_1000_NS8cuda_cub20__uninitialized_fill7functorINS7_10device_ptrIfEEfEEEEvT0_T1__param_0];
	mov.u32 	%r7, %ctaid.x;
	mul.wide.u32 	%rd1, %r7, 512;
	sub.s64 	%rd2, %rd5, %rd1;
	setp.lt.u64 	%p1, %rd2, 512;
	@%p1 bra 	$L__BB1_2;
	mov.u32 	%r9, %tid.x;
	cvta.to.global.u64 	%rd11, %rd4;
	cvt.u64.u32 	%rd12, %r9;
	add.s64 	%rd13, %rd1, %rd12;
	shl.b64 	%rd14, %rd13, 2;
	add.s64 	%rd15, %rd11, %rd14;
	st.global.f32 	[%rd15], %f2;
	st.global.f32 	[%rd15+1024], %f2;
	bra.uni 	$L__BB1_6;
$L__BB1_2:
	cvta.to.global.u64 	%rd6, %rd4;
	mov.u32 	%r1, %tid.x;
	cvt.u64.u32 	%rd7, %r1;
	setp.le.u64 	%p2, %rd2, %rd7;
	add.s64 	%rd8, %rd1, %rd7;
	shl.b64 	%rd9, %rd8, 2;
	add.s64 	%rd3, %rd6, %rd9;
	@%p2 bra 	$L__BB1_4;
	st.global.f32 	[%rd3], %f2;
$L__BB1_4:
	add.s32 	%r8, %r1, 256;
	cvt.u64.u32 	%rd10, %r8;
	setp.le.u64 	%p3, %rd2, %rd10;
	@%p3 bra 	$L__BB1_6;
	st.global.f32 	[%rd3+1024], %f2;
$L__BB1_6:
	ret;

}
	// .globl	_ZN3cub18CUB_300001_SM_10006detail8for_each13static_kernelINS2_12policy_hub_t12policy_500_tElN6thrust24THRUST_300001_SM_1000_NS8cuda_cub10__tabulate7functorINS7_6detail15normal_iteratorINS7_10device_ptrIfEEEENS7_6system6detail7generic6detail22compute_sequence_valueIfvEElEEEEvT0_T1_
.visible .entry _ZN3cub18CUB_300001_SM_10006detail8for_each13static_kernelINS2_12policy_hub_t12policy_500_tElN6thrust24THRUST_300001_SM_1000_NS8cuda_cub10__tabulate7functorINS7_6detail15normal_iteratorINS7_10device_ptrIfEEEENS7_6system6detail7generic6detail22compute_sequence_valueIfvEElEEEEvT0_T1_(
	.param .u64 _ZN3cub18CUB_300001_SM_10006detail8for_each13static_kernelINS2_12policy_hub_t12policy_500_tElN6thrust24THRUST_300001_SM_1000_NS8cuda_cub10__tabulate7functorINS7_6detail15normal_iteratorINS7_10device_ptrIfEEEENS7_6system6detail7generic6detail22compute_sequence_valueIfvEElEEEEvT0_T1__param_0,
	.param .align 8 .b8 _ZN3cub18CUB_300001_SM_10006detail8for_each13static_kernelINS2_12policy_hub_t12policy_500_tElN6thrust24THRUST_300001_SM_1000_NS8cuda_cub10__tabulate7functorINS7_6detail15normal_iteratorINS7_10device_ptrIfEEEENS7_6system6detail7generic6detail22compute_sequence_valueIfvEElEEEEvT0_T1__param_1[16]
)
.maxntid 256
{
	.reg .pred 	%p<4>;
	.reg .b32 	%r<6>;
	.reg .b32 	%f<13>;
	.reg .b64 	%rd<21>;

	ld.param.u64 	%rd7, [_ZN3cub18CUB_300001_SM_10006detail8for_each13static_kernelINS2_12policy_hub_t12policy_500_tElN6thrust24THRUST_300001_SM_1000_NS8cuda_cub10__tabulate7functorINS7_6detail15normal_iteratorINS7_10device_ptrIfEEEENS7_6system6detail7generic6detail22compute_sequence_valueIfvEElEEEEvT0_T1__param_1];
	ld.param.u64 	%rd8, [_ZN3cub18CUB_300001_SM_10006detail8for_each13static_kernelINS2_12policy_hub_t12policy_500_tElN6thrust24THRUST_300001_SM_1000_NS8cuda_cub10__tabulate7functorINS7_6detail15normal_iteratorINS7_10device_ptrIfEEEENS7_6system6detail7generic6detail22compute_sequence_valueIfvEElEEEEvT0_T1__param_0];
	ld.param.v2.f32 	{%f3, %f4}, [_ZN3cub18CUB_300001_SM_10006detail8for_each13static_kernelINS2_12policy_hub_t12policy_500_tElN6thrust24THRUST_300001_SM_1000_NS8cuda_cub10__tabulate7functorINS7_6detail15normal_iteratorINS7_10device_ptrIfEEEENS7_6system6detail7generic6detail22compute_sequence_valueIfvEElEEEEvT0_T1__param_1+8];
	mov.u32 	%r1, %ctaid.x;
	mul.wide.u32 	%rd1, %r1, 512;
	sub.s64 	%rd2, %rd8, %rd1;
	setp.lt.s64 	%p1, %rd2, 512;
	@%p1 bra 	$L__BB2_2;
	mov.u32 	%r5, %tid.x;
	cvta.to.global.u64 	%rd15, %rd7;
	cvt.u64.u32 	%rd16, %r5;
	add.s64 	%rd17, %rd1, %rd16;
	cvt.rn.f32.u64 	%f9, %rd17;
	fma.rn.f32 	%f10, %f4, %f9, %f3;
	shl.b64 	%rd18, %rd17, 2;
	add.s64 	%rd19, %rd15, %rd18;
	st.global.f32 	[%rd19], %f10;
	add.s64 	%rd20, %rd17, 256;
	cvt.rn.f32.u64 	%f11, %rd20;
	fma.rn.f32 	%f12, %f4, %f11, %f3;
	st.global.f32 	[%rd19+1024], %f12;
	bra.uni 	$L__BB2_6;
$L__BB2_2:
	cvta.to.global.u64 	%rd3, %rd7;
	mov.u32 	%r2, %tid.x;
	cvt.s64.s32 	%rd4, %rd2;
	cvt.u64.u32 	%rd5, %r2;
	setp.le.s64 	%p2, %rd4, %rd5;
	@%p2 bra 	$L__BB2_4;
	add.s64 	%rd9, %rd1, %rd5;
	cvt.rn.f32.u64 	%f5, %rd9;
	fma.rn.f32 	%f6, %f4, %f5, %f3;
	shl.b64 	%rd10, %rd9, 2;
	add.s64 	%rd11, %rd3, %rd10;
	st.global.f32 	[%rd11], %f6;
$L__BB2_4:
	cvt.u32.u64 	%r3, %rd5;
	add.s32 	%r4, %r3, 256;
	cvt.u64.u32 	%rd6, %r4;
	setp.le.s64 	%p3, %rd4, %rd6;
	@%p3 bra 	$L__BB2_6;
	add.s64 	%rd12, %rd1, %rd6;
	shl.b64 	%rd13, %rd12, 2;
	cvt.rn.f32.u64 	%f7, %rd12;
	fma.rn.f32 	%f8, %f4, %f7, %f3;
	add.s64 	%rd14, %rd13, %rd3;
	st.global.f32 	[%rd14], %f8;
$L__BB2_6:
	ret;

}
	// .globl	_ZN3cub18CUB_300001_SM_10006detail9transform16transform_kernelINS2_10policy_hubILb1EN4cuda3std3__45tupleIJN6thrust24THRUST_300001_SM_1000_NS6detail15normal_iteratorINSA_10device_ptrIfEEEEEEEE10policy1000Ei11sin_functorSF_JPfEEEvT0_iT1_T2_DpNS2_10kernel_argIT3_EE
.visible .entry _ZN3cub18CUB_300001_SM_10006detail9transform16transform_kernelINS2_10policy_hubILb1EN4cuda3std3__45tupleIJN6thrust24THRUST_300001_SM_1000_NS6detail15normal_iteratorINSA_10device_ptrIfEEEEEEEE10policy1000Ei11sin_functorSF_JPfEEEvT0_iT1_T2_DpNS2_10kernel_argIT3_EE(
	.param .u32 _ZN3cub18CUB_300001_SM_10006detail9transform16transform_kernelINS2_10policy_hubILb1EN4cuda3std3__45tupleIJN6thrust24THRUST_300001_SM_1000_NS6detail15normal_iteratorINSA_10device_ptrIfEEEEEEEE10policy1000Ei11sin_functorSF_JPfEEEvT0_iT1_T2_DpNS2_10kernel_argIT3_EE_param_0,
	.param .u32 _ZN3cub18CUB_300001_SM_10006detail9transform16transform_kernelINS2_10policy_hubILb1EN4cuda3std3__45tupleIJN6thrust24THRUST_300001_SM_1000_NS6detail15normal_iteratorINSA_10device_ptrIfEEEEEEEE10policy1000Ei11sin_functorSF_JPfEEEvT0_iT1_T2_DpNS2_10kernel_argIT3_EE_param_1,
	.param .align 1 .b8 _ZN3cub18CUB_300001_SM_10006detail9transform16transform_kernelINS2_10policy_hubILb1EN4cuda3std3__45tupleIJN6thrust24THRUST_300001_SM_1000_NS6detail15normal_iteratorINSA_10device_ptrIfEEEEEEEE10policy1000Ei11sin_functorSF_JPfEEEvT0_iT1_T2_DpNS2_10kernel_argIT3_EE_param_2[1],
	.param .align 8 .b8 _ZN3cub18CUB_300001_SM_10006detail9transform16transform_kernelINS2_10policy_hubILb1EN4cuda3std3__45tupleIJN6thrust24THRUST_300001_SM_1000_NS6detail15normal_iteratorINSA_10device_ptrIfEEEEEEEE10policy1000Ei11sin_functorSF_JPfEEEvT0_iT1_T2_DpNS2_10kernel_argIT3_EE_param_3[8],
	.param .align 8 .b8 _ZN3cub18CUB_300001_SM_10006detail9transform16transform_kernelINS2_10policy_hubILb1EN4cuda3std3__45tupleIJN6thrust24THRUST_300001_SM_1000_NS6detail15normal_iteratorINSA_10device_ptrIfEEEEEEEE10policy1000Ei11sin_functorSF_JPfEEEvT0_iT1_T2_DpNS2_10kernel_argIT3_EE_param_4[16]
)
.maxntid 128
{
	.local .align 4 .b8 	__local_depot3[28];
	.reg .b64 	%SP;
	.reg .b64 	%SPL;
	.reg .pred 	%p<25>;
	.reg .b32 	%r<104>;
	.reg .b32 	%f<57>;
	.reg .b64 	%rd<53>;
	.reg .b64 	%fd<5>;

	mov.u64 	%SPL, __local_depot3;
	ld.param.u32 	%r44, [_ZN3cub18CUB_300001_SM_10006detail9transform16transform_kernelINS2_10policy_hubILb1EN4cuda3std3__45tupleIJN6thrust24THRUST_300001_SM_1000_NS6detail15normal_iteratorINSA_10device_ptrIfEEEEEEEE10policy1000Ei11sin_functorSF_JPfEEEvT0_iT1_T2_DpNS2_10kernel_argIT3_EE_param_0];
	ld.param.u64 	%rd14, [_ZN3cub18CUB_300001_SM_10006detail9transform16transform_kernelINS2_10policy_hubILb1EN4cuda3std3__45tupleIJN6thrust24THRUST_300001_SM_1000_NS6detail15normal_iteratorINSA_10device_ptrIfEEEEEEEE10policy1000Ei11sin_functorSF_JPfEEEvT0_iT1_T2_DpNS2_10kernel_argIT3_EE_param_4];
	ld.param.u64 	%rd15, [_ZN3cub18CUB_300001_SM_10006detail9transform16transform_kernelINS2_10policy_hubILb1EN4cuda3std3__45tupleIJN6thrust24THRUST_300001_SM_1000_NS6detail15normal_iteratorINSA_10device_ptrIfEEEEEEEE10policy1000Ei11sin_functorSF_JPfEEEvT0_iT1_T2_DpNS2_10kernel_argIT3_EE_param_3];
	ld.param.u32 	%r43, [_ZN3cub18CUB_300001_SM_10006detail9transform16transform_kernelINS2_10policy_hubILb1EN4cuda3std3__45tupleIJN6thrust24THRUST_300001_SM_1000_NS6detail15normal_iteratorINSA_10device_ptrIfEEEEEEEE10policy1000Ei11sin_functorSF_JPfEEEvT0_iT1_T2_DpNS2_10kernel_argIT3_EE_param_1];
	add.u64 	%rd1, %SPL, 0;
	cvta.to.global.u64 	%rd17, %rd15;
	cvta.to.global.u64 	%rd18, %rd14;
	shl.b32 	%r1, %r43, 7;
	mov.u32 	%r45, %ctaid.x;
	mul.lo.s32 	%r46, %r1, %r45;
	sub.s32 	%r2, %r44, %r46;
	min.s32 	%r3, %r1, %r2;
	mul.wide.s32 	%rd19, %r46, 4;
	add.s64 	%rd2, %rd18, %rd19;
	add.s64 	%rd3, %rd17, %rd19;
	shl.b32 	%r4, %r3, 2;
	mov.u32 	%r5, %tid.x;
	shl.b32 	%r93, %r5, 7;
	setp.ge.s32 	%p1, %r93, %r4;
	@%p1 bra 	$L__BB3_2;
$L__BB3_1:
	.pragma "nounroll";
	cvt.u64.u32 	%rd21, %r93;
	add.s64 	%rd20, %rd2, %rd21;
	// begin inline asm
	prefetch.global.L2 [%rd20];
	// end inline asm
	add.s32 	%r93, %r93, 16384;
	setp.lt.s32 	%p2, %r93, %r4;
	@%p2 bra 	$L__BB3_1;
$L__BB3_2:
	setp.gt.s32 	%p3, %r1, %r2;
	@%p3 bra 	$L__BB3_8;
	setp.lt.s32 	%p4, %r43, 1;
	@%p4 bra 	$L__BB3_27;
	mov.b32 	%r94, 0;
	mov.u64 	%rd26, __cudart_i2opi_f;
$L__BB3_5:
	shl.b32 	%r48, %r94, 7;
	add.s32 	%r10, %r48, %r5;
	mul.wide.s32 	%rd22, %r10, 4;
	add.s64 	%rd23, %rd2, %rd22;
	ld.global.f32 	%f1, [%rd23];
	mul.f32 	%f13, %f1, 0f3F22F983;
	cvt.rni.s32.f32 	%r98, %f13;
	cvt.rn.f32.s32 	%f14, %r98;
	fma.rn.f32 	%f15, %f14, 0fBFC90FDA, %f1;
	fma.rn.f32 	%f16, %f14, 0fB3A22168, %f15;
	fma.rn.f32 	%f55, %f14, 0fA7C234C5, %f16;
	abs.f32 	%f3, %f1;
	setp.ltu.f32 	%p5, %f3, 0f47CE4780;
	@%p5 bra 	$L__BB3_19;
	setp.neu.f32 	%p6, %f3, 0f7F800000;
	@%p6 bra 	$L__BB3_14;
	mov.f32 	%f19, 0f00000000;
	mul.rn.f32 	%f55, %f1, %f19;
	mov.b32 	%r98, 0;
	bra.uni 	$L__BB3_19;
$L__BB3_8:
	setp.lt.s32 	%p14, %r43, 1;
	@%p14 bra 	$L__BB3_27;
	mov.b32 	%r99, 0;
	mov.u64 	%rd39, __cudart_i2opi_f;
$L__BB3_10:
	shl.b32 	%r71, %r99, 7;
	add.s32 	%r27, %r71, %r5;
	setp.ge.s32 	%p15, %r27, %r3;
	@%p15 bra 	$L__BB3_26;
	mul.wide.s32 	%rd37, %r27, 4;
	add.s64 	%rd38, %rd2, %rd37;
	ld.global.f32 	%f7, [%rd38];
	mul.f32 	%f34, %f7, 0f3F22F983;
	cvt.rni.s32.f32 	%r103, %f34;
	cvt.rn.f32.s32 	%f35, %r103;
	fma.rn.f32 	%f36, %f35, 0fBFC90FDA, %f7;
	fma.rn.f32 	%f37, %f35, 0fB3A22168, %f36;
	fma.rn.f32 	%f56, %f35, 0fA7C234C5, %f37;
	abs.f32 	%f9, %f7;
	setp.ltu.f32 	%p16, %f9, 0f47CE4780;
	@%p16 bra 	$L__BB3_25;
	setp.neu.f32 	%p17, %f9, 0f7F800000;
	@%p17 bra 	$L__BB3_20;
	mov.f32 	%f40, 0f00000000;
	mul.rn.f32 	%f56, %f7, %f40;
	mov.b32 	%r103, 0;
	bra.uni 	$L__BB3_25;
$L__BB3_14:
	mov.b32 	%r12, %f1;
	shl.b32 	%r50, %r12, 8;
	or.b32  	%r13, %r50, -2147483648;
	mov.b64 	%rd49, 0;
	mov.b32 	%r95, 0;
$L__BB3_15:
	.pragma "nounroll";
	mul.wide.u32 	%rd25, %r95, 4;
	add.s64 	%rd27, %rd26, %rd25;
	ld.global.nc.u32 	%r51, [%rd27];
	mad.wide.u32 	%rd28, %r51, %r13, %rd49;
	shr.u64 	%rd49, %rd28, 32;
	add.s64 	%rd29, %rd1, %rd25;
	st.local.u32 	[%rd29], %rd28;
	add.s32 	%r95, %r95, 1;
	setp.ne.s32 	%p7, %r95, 6;
	@%p7 bra 	$L__BB3_15;
	shr.u32 	%r52, %r12, 23;
	st.local.u32 	[%rd1+24], %rd49;
	and.b32  	%r16, %r52, 31;
	and.b32  	%r53, %r52, 224;
	add.s32 	%r54, %r53, -128;
	shr.u32 	%r55, %r54, 5;
	mul.wide.u32 	%rd30, %r55, 4;
	sub.s64 	%rd6, %rd1, %rd30;
	ld.local.u32 	%r96, [%rd6+24];
	ld.local.u32 	%r97, [%rd6+20];
	setp.eq.s32 	%p8, %r16, 0;
	@%p8 bra 	$L__BB3_18;
	shf.l.wrap.b32 	%r96, %r97, %r96, %r16;
	ld.local.u32 	%r56, [%rd6+16];
	shf.l.wrap.b32 	%r97, %r56, %r97, %r16;
$L__BB3_18:
	shr.u32 	%r57, %r96, 30;
	shf.l.wrap.b32 	%r58, %r97, %r96, 2;
	shl.b32 	%r59, %r97, 2;
	shr.u32 	%r60, %r58, 31;
	add.s32 	%r61, %r60, %r57;
	neg.s32 	%r62, %r61;
	setp.lt.s32 	%p9, %r12, 0;
	selp.b32 	%r98, %r62, %r61, %p9;
	xor.b32  	%r63, %r58, %r12;
	shr.s32 	%r64, %r58, 31;
	xor.b32  	%r65, %r64, %r58;
	xor.b32  	%r66, %r64, %r59;
	cvt.u64.u32 	%rd31, %r65;
	shl.b64 	%rd32, %rd31, 32;
	cvt.u64.u32 	%rd33, %r66;
	or.b64  	%rd34, %rd32, %rd33;
	cvt.rn.f64.s64 	%fd1, %rd34;
	mul.f64 	%fd2, %fd1, 0d3BF921FB54442D19;
	cvt.rn.f32.f64 	%f17, %fd2;
	neg.f32 	%f18, %f17;
	setp.lt.s32 	%p10, %r63, 0;
	selp.f32 	%f55, %f18, %f17, %p10;
$L__BB3_19:
	mul.rn.f32 	%f20, %f55, %f55;
	and.b32  	%r68, %r98, 1;
	setp.eq.b32 	%p11, %r68, 1;
	selp.f32 	%f21, 0f3F800000, %f55, %p11;
	fma.rn.f32 	%f22, %f20, %f21, 0f00000000;
	fma.rn.f32 	%f23, %f20, 0f37CBAC00, 0fBAB607ED;
	selp.f32 	%f24, %f23, 0fB94D4153, %p11;
	selp.f32 	%f25, 0f3D2AAABB, 0f3C0885E4, %p11;
	fma.rn.f32 	%f26, %f24, %f20, %f25;
	selp.f32 	%f27, 0fBEFFFFFF, 0fBE2AAAA8, %p11;
	fma.rn.f32 	%f28, %f26, %f20, %f27;
	fma.rn.f32 	%f29, %f28, %f22, %f21;
	and.b32  	%r69, %r98, 2;
	setp.eq.s32 	%p12, %r69, 0;
	mov.f32 	%f30, 0f00000000;
	sub.f32 	%f31, %f30, %f29;
	selp.f32 	%f32, %f29, %f31, %p12;
	mul.f32 	%f33, %f1, %f32;
	add.s64 	%rd36, %rd3, %rd22;
	st.global.f32 	[%rd36], %f33;
	add.s32 	%r94, %r94, 1;
	setp.eq.s32 	%p13, %r94, %r43;
	@%p13 bra 	$L__BB3_27;
	bra.uni 	$L__BB3_5;
$L__BB3_20:
	mov.b32 	%r29, %f7;
	shl.b32 	%r73, %r29, 8;
	or.b32  	%r30, %r73, -2147483648;
	mov.b64 	%rd52, 0;
	mov.b32 	%r100, 0;
	mov.u64 	%rd50, %rd39;
	mov.u64 	%rd51, %rd1;
$L__BB3_21:
	.pragma "nounroll";
	ld.global.nc.u32 	%r74, [%rd50];
	mad.wide.u32 	%rd41, %r74, %r30, %rd52;
	shr.u64 	%rd52, %rd41, 32;
	st.local.u32 	[%rd51], %rd41;
	add.s32 	%r100, %r100, 1;
	add.s64 	%rd51, %rd51, 4;
	add.s64 	%rd50, %rd50, 4;
	setp.ne.s32 	%p18, %r100, 6;
	@%p18 bra 	$L__BB3_21;
	shr.u32 	%r75, %r29, 23;
	st.local.u32 	[%rd1+24], %rd52;
	and.b32  	%r33, %r75, 31;
	and.b32  	%r76, %r75, 224;
	add.s32 	%r77, %r76, -128;
	shr.u32 	%r78, %r77, 5;
	mul.wide.u32 	%rd42, %r78, 4;
	sub.s64 	%rd13, %rd1, %rd42;
	ld.local.u32 	%r101, [%rd13+24];
	ld.local.u32 	%r102, [%rd13+20];
	setp.eq.s32 	%p19, %r33, 0;
	@%p19 bra 	$L__BB3_24;
	shf.l.wrap.b32 	%r101, %r102, %r101, %r33;
	ld.local.u32 	%r79, [%rd13+16];
	shf.l.wrap.b32 	%r102, %r79, %r102, %r33;
$L__BB3_24:
	shr.u32 	%r80, %r101, 30;
	shf.l.wrap.b32 	%r81, %r102, %r101, 2;
	shl.b32 	%r82, %r102, 2;
	shr.u32 	%r83, %r81, 31;
	add.s32 	%r84, %r83, %r80;
	neg.s32 	%r85, %r84;
	setp.lt.s32 	%p20, %r29, 0;
	selp.b32 	%r103, %r85, %r84, %p20;
	xor.b32  	%r86, %r81, %r29;
	shr.s32 	%r87, %r81, 31;
	xor.b32  	%r88, %r87, %r81;
	xor.b32  	%r89, %r87, %r82;
	cvt.u64.u32 	%rd43, %r88;
	shl.b64 	%rd44, %rd43, 32;
	cvt.u64.u32 	%rd45, %r89;
	or.b64  	%rd46, %rd44, %rd45;
	cvt.rn.f64.s64 	%fd3, %rd46;
	mul.f64 	%fd4, %fd3, 0d3BF921FB54442D19;
	cvt.rn.f32.f64 	%f38, %fd4;
	neg.f32 	%f39, %f38;
	setp.lt.s32 	%p21, %r86, 0;
	selp.f32 	%f56, %f39, %f38, %p21;
$L__BB3_25:
	mul.rn.f32 	%f41, %f56, %f56;
	and.b32  	%r91, %r103, 1;
	setp.eq.b32 	%p22, %r91, 1;
	selp.f32 	%f42, 0f3F800000, %f56, %p22;
	fma.rn.f32 	%f43, %f41, %f42, 0f00000000;
	fma.rn.f32 	%f44, %f41, 0f37CBAC00, 0fBAB607ED;
	selp.f32 	%f45, %f44, 0fB94D4153, %p22;
	selp.f32 	%f46, 0f3D2AAABB, 0f3C0885E4, %p22;
	fma.rn.f32 	%f47, %f45, %f41, %f46;
	selp.f32 	%f48, 0fBEFFFFFF, 0fBE2AAAA8, %p22;
	fma.rn.f32 	%f49, %f47, %f41, %f48;
	fma.rn.f32 	%f50, %f49, %f43, %f42;
	and.b32  	%r92, %r103, 2;
	setp.eq.s32 	%p23, %r92, 0;
	mov.f32 	%f51, 0f00000000;
	sub.f32 	%f52, %f51, %f50;
	selp.f32 	%f53, %f50, %f52, %p23;
	mul.f32 	%f54, %f7, %f53;
	add.s64 	%rd48, %rd3, %rd37;
	st.global.f32 	[%rd48], %f54;
$L__BB3_26:
	add.s32 	%r99, %r99, 1;
	setp.ne.s32 	%p24, %r99, %r43;
	@%p24 bra 	$L__BB3_10;
$L__BB3_27:
	ret;

}
	// .globl	_ZN3cub18CUB_300001_SM_10006detail9transform16transform_kernelINS2_10policy_hubILb1EN4cuda3std3__45tupleIJN6thrust24THRUST_300001_SM_1000_NS6detail15normal_iteratorINSA_10device_ptrIfEEEEEEEE10policy1000El11sin_functorSF_JPfEEEvT0_iT1_T2_DpNS2_10kernel_argIT3_EE
.visible .entry _ZN3cub18CUB_300001_SM_10006detail9transform16transform_kernelINS2_10policy_hubILb1EN4cuda3std3__45tupleIJN6thrust24THRUST_300001_SM_1000_NS6detail15normal_iteratorINSA_10device_ptrIfEEEEEEEE10policy1000El11sin_functorSF_JPfEEEvT0_iT1_T2_DpNS2_10kernel_argIT3_EE(
	.param .u64 _ZN3cub18CUB_300001_SM_10006detail9transform16transform_kernelINS2_10policy_hubILb1EN4cuda3std3__45tupleIJN6thrust24THRUST_300001_SM_1000_NS6detail15normal_iteratorINSA_10device_ptrIfEEEEEEEE10policy1000El11sin_functorSF_JPfEEEvT0_iT1_T2_DpNS2_10kernel_argIT3_EE_param_0,
	.param .u32 _ZN3cub18CUB_300001_SM_10006detail9transform16transform_kernelINS2_10policy_hubILb1EN4cuda3std3__45tupleIJN6thrust24THRUST_300001_SM_1000_NS6detail15normal_iteratorINSA_10device_ptrIfEEEEEEEE10policy1000El11sin_functorSF_JPfEEEvT0_iT1_T2_DpNS2_10kernel_argIT3_EE_param_1,
	.param .align 1 .b8 _ZN3cub18CUB_300001_SM_10006detail9transform16transform_kernelINS2_10policy_hubILb1EN4cuda3std3__45tupleIJN6thrust24THRUST_300001_SM_1000_NS6detail15normal_iteratorINSA_10device_ptrIfEEEEEEEE10policy1000El11sin_functorSF_JPfEEEvT0_iT1_T2_DpNS2_10kernel_argIT3_EE_param_2[1],
	.param .align 8 .b8 _ZN3cub18CUB_300001_SM_10006detail9transform16transform_kernelINS2_10policy_hubILb1EN4cuda3std3__45tupleIJN6thrust24THRUST_300001_SM_1000_NS6detail15normal_iteratorINSA_10device_ptrIfEEEEEEEE10policy1000El11sin_functorSF_JPfEEEvT0_iT1_T2_DpNS2_10kernel_argIT3_EE_param_3[8],
	.param .align 8 .b8 _ZN3cub18CUB_300001_SM_10006detail9transform16transform_kernelINS2_10policy_hubILb1EN4cuda3std3__45tupleIJN6thrust24THRUST_300001_SM_1000_NS6detail15normal_iteratorINSA_10device_ptrIfEEEEEEEE10policy1000El11sin_functorSF_JPfEEEvT0_iT1_T2_DpNS2_10kernel_argIT3_EE_param_4[16]
)
.maxntid 128
{
	.local .align 4 .b8 	__local_depot4[28];
	.reg .b64 	%SP;
	.reg .b64 	%SPL;
	.reg .pred 	%p<25>;
	.reg .b32 	%r<101>;
	.reg .b32 	%f<57>;
	.reg .b64 	%rd<59>;
	.reg .b64 	%fd<5>;

	mov.u64 	%SPL, __local_depot4;
	ld.param.u64 	%rd14, [_ZN3cub18CUB_300001_SM_10006detail9transform16transform_kernelINS2_10policy_hubILb1EN4cuda3std3__45tupleIJN6thrust24THRUST_300001_SM_1000_NS6detail15normal_iteratorINSA_10device_ptrIfEEEEEEEE10policy1000El11sin_functorSF_JPfEEEvT0_iT1_T2_DpNS2_10kernel_argIT3_EE_param_0];
	ld.param.u64 	%rd15, [_ZN3cub18CUB_300001_SM_10006detail9transform16transform_kernelINS2_10policy_hubILb1EN4cuda3std3__45tupleIJN6thrust24THRUST_300001_SM_1000_NS6detail15normal_iteratorINSA_10device_ptrIfEEEEEEEE10policy1000El11sin_functorSF_JPfEEEvT0_iT1_T2_DpNS2_10kernel_argIT3_EE_param_4];
	ld.param.u64 	%rd16, [_ZN3cub18CUB_300001_SM_10006detail9transform16transform_kernelINS2_10policy_hubILb1EN4cuda3std3__45tupleIJN6thrust24THRUST_300001_SM_1000_NS6detail15normal_iteratorINSA_10device_ptrIfEEEEEEEE10policy1000El11sin_functorSF_JPfEEEvT0_iT1_T2_DpNS2_10kernel_argIT3_EE_param_3];
	ld.param.u32 	%r42, [_ZN3cub18CUB_300001_SM_10006detail9transform16transform_kernelINS2_10policy_hubILb1EN4cuda3std3__45tupleIJN6thrust24THRUST_300001_SM_1000_NS6detail15normal_iteratorINSA_10device_ptrIfEEEEEEEE10policy1000El11sin_functorSF_JPfEEEvT0_iT1_T2_DpNS2_10kernel_argIT3_EE_param_1];
	add.u64 	%rd1, %SPL, 0;
	cvta.to.global.u64 	%rd18, %rd16;
	cvta.to.global.u64 	%rd19, %rd15;
	shl.b32 	%r1, %r42, 7;
	mov.u32 	%r43, %ctaid.x;
	cvt.u64.u32 	%rd20, %r43;
	cvt.s64.s32 	%rd21, %r1;
	mul.lo.s64 	%rd22, %rd21, %rd20;
	sub.s64 	%rd23, %rd14, %rd22;
	min.s64 	%rd24, %rd23, %rd21;
	cvt.u32.u64 	%r2, %rd24;
	shl.b64 	%rd25, %rd22, 2;
	add.s64 	%rd2, %rd19, %rd25;
	add.s64 	%rd3, %rd18, %rd25;
	shl.b32 	%r3, %r2, 2;
	mov.u32 	%r4, %tid.x;
	shl.b32 	%r90, %r4, 7;
	setp.ge.s32 	%p1, %r90, %r3;
	@%p1 bra 	$L__BB4_2;
$L__BB4_1:
	.pragma "nounroll";
	cvt.u64.u32 	%rd27, %r90;
	add.s64 	%rd26, %rd2, %rd27;
	// begin inline asm
	prefetch.global.L2 [%rd26];
	// end inline asm
	add.s32 	%r90, %r90, 16384;
	setp.lt.s32 	%p2, %r90, %r3;
	@%p2 bra 	$L__BB4_1;
$L__BB4_2:
	setp.eq.s32 	%p3, %r1, %r2;
	@%p3 bra 	$L__BB4_9;
	setp.lt.s32 	%p4, %r42, 1;
	@%p4 bra 	$L__BB4_27;
	mov.b32 	%r96, 0;
	mov.u64 	%rd32, __cudart_i2opi_f;
$L__BB4_5:
	shl.b32 	%r45, %r96, 7;
	add.s32 	%r26, %r45, %r4;
	setp.ge.s32 	%p5, %r26, %r2;
	@%p5 bra 	$L__BB4_26;
	mul.wide.s32 	%rd28, %r26, 4;
	add.s64 	%rd29, %rd2, %rd28;
	ld.global.f32 	%f7, [%rd29];
	mul.f32 	%f13, %f7, 0f3F22F983;
	cvt.rni.s32.f32 	%r100, %f13;
	cvt.rn.f32.s32 	%f14, %r100;
	fma.rn.f32 	%f15, %f14, 0fBFC90FDA, %f7;
	fma.rn.f32 	%f16, %f14, 0fB3A22168, %f15;
	fma.rn.f32 	%f56, %f14, 0fA7C234C5, %f16;
	abs.f32 	%f9, %f7;
	setp.ltu.f32 	%p6, %f9, 0f47CE4780;
	@%p6 bra 	$L__BB4_25;
	setp.neu.f32 	%p7, %f9, 0f7F800000;
	@%p7 bra 	$L__BB4_20;
	mov.f32 	%f19, 0f00000000;
	mul.rn.f32 	%f56, %f7, %f19;
	mov.b32 	%r100, 0;
	bra.uni 	$L__BB4_25;
$L__BB4_9:
	setp.lt.s32 	%p15, %r42, 1;
	@%p15 bra 	$L__BB4_27;
	mov.b32 	%r91, 0;
	mov.u64 	%rd45, __cudart_i2opi_f;
$L__BB4_11:
	shl.b32 	%r68, %r91, 7;
	add.s32 	%r9, %r68, %r4;
	mul.wide.s32 	%rd43, %r9, 4;
	add.s64 	%rd44, %rd2, %rd43;
	ld.global.f32 	%f1, [%rd44];
	mul.f32 	%f34, %f1, 0f3F22F983;
	cvt.rni.s32.f32 	%r95, %f34;
	cvt.rn.f32.s32 	%f35, %r95;
	fma.rn.f32 	%f36, %f35, 0fBFC90FDA, %f1;
	fma.rn.f32 	%f37, %f35, 0fB3A22168, %f36;
	fma.rn.f32 	%f55, %f35, 0fA7C234C5, %f37;
	abs.f32 	%f3, %f1;
	setp.ltu.f32 	%p16, %f3, 0f47CE4780;
	@%p16 bra 	$L__BB4_19;
	setp.neu.f32 	%p17, %f3, 0f7F800000;
	@%p17 bra 	$L__BB4_14;
	mov.f32 	%f40, 0f00000000;
	mul.rn.f32 	%f55, %f1, %f40;
	mov.b32 	%r95, 0;
	bra.uni 	$L__BB4_19;
$L__BB4_14:
	mov.b32 	%r11, %f1;
	shl.b32 	%r70, %r11, 8;
	or.b32  	%r12, %r70, -2147483648;
	mov.b64 	%rd57, 0;
	mov.b32 	%r92, 0;
	mov.u64 	%rd55, %rd45;
	mov.u64 	%rd56, %rd1;
$L__BB4_15:
	.pragma "nounroll";
	ld.global.nc.u32 	%r71, [%rd55];
	mad.wide.u32 	%rd47, %r71, %r12, %rd57;
	shr.u64 	%rd57, %rd47, 32;
	st.local.u32 	[%rd56], %rd47;
	add.s32 	%r92, %r92, 1;
	add.s64 	%rd56, %rd56, 4;
	add.s64 	%rd55, %rd55, 4;
	setp.ne.s32 	%p18, %r92, 6;
	@%p18 bra 	$L__BB4_15;
	shr.u32 	%r72, %r11, 23;
	st.local.u32 	[%rd1+24], %rd57;
	and.b32  	%r15, %r72, 31;
	and.b32  	%r73, %r72, 224;
	add.s32 	%r74, %r73, -128;
	shr.u32 	%r75, %r74, 5;
	mul.wide.u32 	%rd48, %r75, 4;
	sub.s64 	%rd10, %rd1, %rd48;
	ld.local.u32 	%r93, [%rd10+24];
	ld.local.u32 	%r94, [%rd10+20];
	setp.eq.s32 	%p19, %r15, 0;
	@%p19 bra 	$L__BB4_18;
	shf.l.wrap.b32 	%r93, %r94, %r93, %r15;
	ld.local.u32 	%r76, [%rd10+16];
	shf.l.wrap.b32 	%r94, %r76, %r94, %r15;
$L__BB4_18:
	shr.u32 	%r77, %r93, 30;
	shf.l.wrap.b32 	%r78, %r94, %r93, 2;
	shl.b32 	%r79, %r94, 2;
	shr.u32 	%r80, %r78, 31;
	add.s32 	%r81, %r80, %r77;
	neg.s32 	%r82, %r81;
	setp.lt.s32 	%p20, %r11, 0;
	selp.b32 	%r95, %r82, %r81, %p20;
	xor.b32  	%r83, %r78, %r11;
	shr.s32 	%r84, %r78, 31;
	xor.b32  	%r85, %r84, %r78;
	xor.b32  	%r86, %r84, %r79;
	cvt.u64.u32 	%rd49, %r85;
	shl.b64 	%rd50, %rd49, 32;
	cvt.u64.u32 	%rd51, %r86;
	or.b64  	%rd52, %rd50, %rd51;
	cvt.rn.f64.s64 	%fd3, %rd52;
	mul.f64 	%fd4, %fd3, 0d3BF921FB54442D19;
	cvt.rn.f32.f64 	%f38, %fd4;
	neg.f32 	%f39, %f38;
	setp.lt.s32 	%p21, %r83, 0;
	selp.f32 	%f55, %f39, %f38, %p21;
$L__BB4_19:
	mul.rn.f32 	%f41, %f55, %f55;
	and.b32  	%r88, %r95, 1;
	setp.eq.b32 	%p22, %r88, 1;
	selp.f32 	%f42, 0f3F800000, %f55, %p22;
	fma.rn.f32 	%f43, %f41, %f42, 0f00000000;
	fma.rn.f32 	%f44, %f41, 0f37CBAC00, 0fBAB607ED;
	selp.f32 	%f45, %f44, 0fB94D4153, %p22;
	selp.f32 	%f46, 0f3D2AAABB, 0f3C0885E4, %p22;
	fma.rn.f32 	%f47, %f45, %f41, %f46;
	selp.f32 	%f48, 0fBEFFFFFF, 0fBE2AAAA8, %p22;
	fma.rn.f32 	%f49, %f47, %f41, %f48;
	fma.rn.f32 	%f50, %f49, %f43, %f42;
	and.b32  	%r89, %r95, 2;
	setp.eq.s32 	%p23, %r89, 0;
	mov.f32 	%f51, 0f00000000;
	sub.f32 	%f52, %f51, %f50;
	selp.f32 	%f53, %f50, %f52, %p23;
	mul.f32 	%f54, %f1, %f53;
	add.s64 	%rd54, %rd3, %rd43;
	st.global.f32 	[%rd54], %f54;
	add.s32 	%r91, %r91, 1;
	setp.eq.s32 	%p24, %r91, %r42;
	@%p24 bra 	$L__BB4_27;
	bra.uni 	$L__BB4_11;
$L__BB4_20:
	mov.b32 	%r28, %f7;
	shl.b32 	%r47, %r28, 8;
	or.b32  	%r29, %r47, -2147483648;
	mov.b64 	%rd58, 0;
	mov.b32 	%r97, 0;
$L__BB4_21:
	.pragma "nounroll";
	mul.wide.u32 	%rd31, %r97, 4;
	add.s64 	%rd33, %rd32, %rd31;
	ld.global.nc.u32 	%r48, [%rd33];
	mad.wide.u32 	%rd34, %r48, %r29, %rd58;
	shr.u64 	%rd58, %rd34, 32;
	add.s64 	%rd35, %rd1, %rd31;
	st.local.u32 	[%rd35], %rd34;
	add.s32 	%r97, %r97, 1;
	setp.ne.s32 	%p8, %r97, 6;
	@%p8 bra 	$L__BB4_21;
	shr.u32 	%r49, %r28, 23;
	st.local.u32 	[%rd1+24], %rd58;
	and.b32  	%r32, %r49, 31;
	and.b32  	%r50, %r49, 224;
	add.s32 	%r51, %r50, -128;
	shr.u32 	%r52, %r51, 5;
	mul.wide.u32 	%rd36, %r52, 4;
	sub.s64 	%rd13, %rd1, %rd36;
	ld.local.u32 	%r98, [%rd13+24];
	ld.local.u32 	%r99, [%rd13+20];
	setp.eq.s32 	%p9, %r32, 0;
	@%p9 bra 	$L__BB4_24;
	shf.l.wrap.b32 	%r98, %r99, %r98, %r32;
	ld.local.u32 	%r53, [%rd13+16];
	shf.l.wrap.b32 	%r99, %r53, %r99, %r32;
$L__BB4_24:
	shr.u32 	%r54, %r98, 30;
	shf.l.wrap.b32 	%r55, %r99, %r98, 2;
	shl.b32 	%r56, %r99, 2;
	shr.u32 	%r57, %r55, 31;
	add.s32 	%r58, %r57, %r54;
	neg.s32 	%r59, %r58;
	setp.lt.s32 	%p10, %r28, 0;
	selp.b32 	%r100, %r59, %r58, %p10;
	xor.b32  	%r60, %r55, %r28;
	shr.s32 	%r61, %r55, 31;
	xor.b32  	%r62, %r61, %r55;
	xor.b32  	%r63, %r61, %r56;
	cvt.u64.u32 	%rd37, %r62;
	shl.b64 	%rd38, %rd37, 32;
	cvt.u64.u32 	%rd39, %r63;
	or.b64  	%rd40, %rd38, %rd39;
	cvt.rn.f64.s64 	%fd1, %rd40;
	mul.f64 	%fd2, %fd1, 0d3BF921FB54442D19;
	cvt.rn.f32.f64 	%f17, %fd2;
	neg.f32 	%f18, %f17;
	setp.lt.s32 	%p11, %r60, 0;
	selp.f32 	%f56, %f18, %f17, %p11;
$L__BB4_25:
	mul.rn.f32 	%f20, %f56, %f56;
	and.b32  	%r65, %r100, 1;
	setp.eq.b32 	%p12, %r65, 1;
	selp.f32 	%f21, 0f3F800000, %f56, %p12;
	fma.rn.f32 	%f22, %f20, %f21, 0f00000000;
	fma.rn.f32 	%f23, %f20, 0f37CBAC00, 0fBAB607ED;
	selp.f32 	%f24, %f23, 0fB94D4153, %p12;
	selp.f32 	%f25, 0f3D2AAABB, 0f3C0885E4, %p12;
	fma.rn.f32 	%f26, %f24, %f20, %f25;
	selp.f32 	%f27, 0fBEFFFFFF, 0fBE2AAAA8, %p12;
	fma.rn.f32 	%f28, %f26, %f20, %f27;
	fma.rn.f32 	%f29, %f28, %f22, %f21;
	and.b32  	%r66, %r100, 2;
	setp.eq.s32 	%p13, %r66, 0;
	mov.f32 	%f30, 0f00000000;
	sub.f32 	%f31, %f30, %f29;
	selp.f32 	%f32, %f29, %f31, %p13;
	mul.f32 	%f33, %f7, %f32;
	add.s64 	%rd42, %rd3, %rd28;
	st.global.f32 	[%rd42], %f33;
$L__BB4_26:
	add.s32 	%r96, %r96, 1;
	setp.ne.s32 	%p14, %r96, %r42;
	@%p14 bra 	$L__BB4_5;
$L__BB4_27:
	ret;

}
	// .globl	_ZN3cub18CUB_300001_SM_10006detail6reduce28DeviceReduceSingleTileKernelINS2_10policy_hubIfjN4cuda3std3__44plusIfEEE10Policy1000EN6thrust24THRUST_300001_SM_1000_NS6detail15normal_iteratorINSD_10device_ptrIfEEEEPfjS9_ffNS7_10__identityEEEvT0_T1_T2_T3_T4_T6_
.visible .entry _ZN3cub18CUB_300001_SM_10006detail6reduce28DeviceReduceSingleTileKernelINS2_10policy_hubIfjN4cuda3std3__44plusIfEEE10Policy1000EN6thrust24THRUST_300001_SM_1000_NS6detail15normal_iteratorINSD_10device_ptrIfEEEEPfjS9_ffNS7_10__identityEEEvT0_T1_T2_T3_T4_T6_(
	.param .align 8 .b8 _ZN3cub18CUB_300001_SM_10006detail6reduce28DeviceReduceSingleTileKernelINS2_10policy_hubIfjN4cuda3std3__44plusIfEEE10Policy1000EN6thrust24THRUST_300001_SM_1000_NS6detail15normal_iteratorINSD_10device_ptrIfEEEEPfjS9_ffNS7_10__identityEEEvT0_T1_T2_T3_T4_T6__param_0[8],
	.param .u64 .ptr .align 1 _ZN3cub18CUB_300001_SM_10006detail6reduce28DeviceReduceSingleTileKernelINS2_10policy_hubIfjN4cuda3std3__44plusIfEEE10Policy1000EN6thrust24THRUST_300001_SM_1000_NS6detail15normal_iteratorINSD_10device_ptrIfEEEEPfjS9_ffNS7_10__identityEEEvT0_T1_T2_T3_T4_T6__param_1,
	.param .u32 _ZN3cub18CUB_300001_SM_10006detail6reduce28DeviceReduceSingleTileKernelINS2_10policy_hubIfjN4cuda3std3__44plusIfEEE10Policy1000EN6thrust24THRUST_300001_SM_1000_NS6detail15normal_iteratorINSD_10device_ptrIfEEEEPfjS9_ffNS7_10__identityEEEvT0_T1_T2_T3_T4_T6__param_2,
	.param .align 1 .b8 _ZN3cub18CUB_300001_SM_10006detail6reduce28DeviceReduceSingleTileKernelINS2_10policy_hubIfjN4cuda3std3__44plusIfEEE10Policy1000EN6thrust24THRUST_300001_SM_1000_NS6detail15normal_iteratorINSD_10device_ptrIfEEEEPfjS9_ffNS7_10__identityEEEvT0_T1_T2_T3_T4_T6__param_3[1],
	.param .f32 _ZN3cub18CUB_300001_SM_10006detail6reduce28DeviceReduceSingleTileKernelINS2_10policy_hubIfjN4cuda3std3__44plusIfEEE10Policy1000EN6thrust24THRUST_300001_SM_1000_NS6detail15normal_iteratorINSD_10device_ptrIfEEEEPfjS9_ffNS7_10__identityEEEvT0_T1_T2_T3_T4_T6__param_4,
	.param .align 1 .b8 _ZN3cub18CUB_300001_SM_10006detail6reduce28DeviceReduceSingleTileKernelINS2_10policy_hubIfjN4cuda3std3__44plusIfEEE10Policy1000EN6thrust24THRUST_300001_SM_1000_NS6detail15normal_iteratorINSD_10device_ptrIfEEEEPfjS9_ffNS7_10__identityEEEvT0_T1_T2_T3_T4_T6__param_5[1]
)
.maxntid 512
.minnctapersm 1
{
	.reg .pred 	%p<67>;
	.reg .b32 	%r<211>;
	.reg .b32 	%f<384>;
	.reg .b64 	%rd<84>;
	// demoted variable
	.shared .align 4 .b8 _ZZN3cub18CUB_300001_SM_10006detail6reduce28DeviceReduceSingleTileKernelINS2_10policy_hubIfjN4cuda3std3__44plusIfEEE10Policy1000EN6thrust24THRUST_300001_SM_1000_NS6detail15normal_iteratorINSD_10device_ptrIfEEEEPfjS9_ffNS7_10__identityEEEvT0_T1_T2_T3_T4_T6_E12temp_storage[84];
	ld.param.u64 	%rd9, [_ZN3cub18CUB_300001_SM_10006detail6reduce28DeviceReduceSingleTileKernelINS2_10policy_hubIfjN4cuda3std3__44plusIfEEE10Policy1000EN6thrust24THRUST_300001_SM_1000_NS6detail15normal_iteratorINSD_10device_ptrIfEEEEPfjS9_ffNS7_10__identityEEEvT0_T1_T2_T3_T4_T6__param_0];
	ld.param.u64 	%rd10, [_ZN3cub18CUB_300001_SM_10006detail6reduce28DeviceReduceSingleTileKernelINS2_10policy_hubIfjN4cuda3std3__44plusIfEEE10Policy1000EN6thrust24THRUST_300001_SM_1000_NS6detail15normal_iteratorINSD_10device_ptrIfEEEEPfjS9_ffNS7_10__identityEEEvT0_T1_T2_T3_T4_T6__param_1];
	ld.param.u32 	%r51, [_ZN3cub18CUB_300001_SM_10006detail6reduce28DeviceReduceSingleTileKernelINS2_10policy_hubIfjN4cuda3std3__44plusIfEEE10Policy1000EN6thrust24THRUST_300001_SM_1000_NS6detail15normal_iteratorINSD_10device_ptrIfEEEEPfjS9_ffNS7_10__identityEEEvT0_T1_T2_T3_T4_T6__param_2];
	ld.param.f32 	%f42, [_ZN3cub18CUB_300001_SM_10006detail6reduce28DeviceReduceSingleTileKernelINS2_10policy_hubIfjN4cuda3std3__44plusIfEEE10Policy1000EN6thrust24THRUST_300001_SM_1000_NS6detail15normal_iteratorINSD_10device_ptrIfEEEEPfjS9_ffNS7_10__identityEEEvT0_T1_T2_T3_T4_T6__param_4];
	cvta.to.global.u64 	%rd1, %rd10;
	setp.ne.s32 	%p1, %r51, 0;
	@%p1 bra 	$L__BB5_3;
	mov.u32 	%r193, %tid.x;
	setp.ne.s32 	%p66, %r193, 0;
	@%p66 bra 	$L__BB5_52;
	st.global.f32 	[%rd1], %f42;
	bra.uni 	$L__BB5_52;
$L__BB5_3:
	cvta.to.global.u64 	%rd2, %rd9;
	setp.gt.u32 	%p2, %r51, 8191;
	@%p2 bra 	$L__BB5_28;
	mov.u32 	%r1, %tid.x;
	setp.ge.u32 	%p24, %r1, %r51;
	mov.f32 	%f371, 0f00000000;
	mov.u32 	%r197, %r1;
	@%p24 bra 	$L__BB5_6;
	mul.wide.u32 	%rd73, %r1, 4;
	add.s64 	%rd74, %rd2, %rd73;
	ld.global.f32 	%f371, [%rd74];
	add.s32 	%r197, %r1, 512;
$L__BB5_6:
	setp.ge.u32 	%p25, %r197, %r51;
	@%p25 bra 	$L__BB5_19;
	not.b32 	%r120, %r197;
	add.s32 	%r121, %r51, %r120;
	shr.u32 	%r122, %r121, 9;
	add.s32 	%r4, %r122, 1;
	and.b32  	%r5, %r4, 15;
	setp.lt.u32 	%p26, %r121, 7680;
	@%p26 bra 	$L__BB5_10;
	and.b32  	%r123, %r4, 16777200;
	neg.s32 	%r195, %r123;
	mul.wide.u32 	%rd75, %r197, 4;
	add.s64 	%rd76, %rd75, %rd2;
	add.s64 	%rd82, %rd76, 16384;
$L__BB5_9:
	.pragma "nounroll";
	ld.global.f32 	%f205, [%rd82+-16384];
	add.f32 	%f206, %f371, %f205;
	ld.global.f32 	%f207, [%rd82+-14336];
	add.f32 	%f208, %f206, %f207;
	ld.global.f32 	%f209, [%rd82+-12288];
	add.f32 	%f210, %f208, %f209;
	ld.global.f32 	%f211, [%rd82+-10240];
	add.f32 	%f212, %f210, %f211;
	ld.global.f32 	%f213, [%rd82+-8192];
	add.f32 	%f214, %f212, %f213;
	ld.global.f32 	%f215, [%rd82+-6144];
	add.f32 	%f216, %f214, %f215;
	ld.global.f32 	%f217, [%rd82+-4096];
	add.f32 	%f218, %f216, %f217;
	ld.global.f32 	%f219, [%rd82+-2048];
	add.f32 	%f220, %f218, %f219;
	ld.global.f32 	%f221, [%rd82];
	add.f32 	%f222, %f220, %f221;
	ld.global.f32 	%f223, [%rd82+2048];
	add.f32 	%f224, %f222, %f223;
	ld.global.f32 	%f225, [%rd82+4096];
	add.f32 	%f226, %f224, %f225;
	ld.global.f32 	%f227, [%rd82+6144];
	add.f32 	%f228, %f226, %f227;
	ld.global.f32 	%f229, [%rd82+8192];
	add.f32 	%f230, %f228, %f229;
	ld.global.f32 	%f231, [%rd82+10240];
	add.f32 	%f232, %f230, %f231;
	ld.global.f32 	%f233, [%rd82+12288];
	add.f32 	%f234, %f232, %f233;
	ld.global.f32 	%f235, [%rd82+14336];
	add.f32 	%f371, %f234, %f235;
	add.s32 	%r197, %r197, 8192;
	add.s32 	%r195, %r195, 16;
	add.s64 	%rd82, %rd82, 32768;
	setp.ne.s32 	%p27, %r195, 0;
	@%p27 bra 	$L__BB5_9;
$L__BB5_10:
	setp.eq.s32 	%p28, %r5, 0;
	@%p28 bra 	$L__BB5_19;
	and.b32  	%r12, %r4, 7;
	setp.lt.u32 	%p29, %r5, 8;
	@%p29 bra 	$L__BB5_13;
	mul.wide.u32 	%rd77, %r197, 4;
	add.s64 	%rd78, %rd2, %rd77;
	ld.global.f32 	%f237, [%rd78];
	add.f32 	%f238, %f371, %f237;
	ld.global.f32 	%f239, [%rd78+2048];
	add.f32 	%f240, %f238, %f239;
	ld.global.f32 	%f241, [%rd78+4096];
	add.f32 	%f242, %f240, %f241;
	ld.global.f32 	%f243, [%rd78+6144];
	add.f32 	%f244, %f242, %f243;
	ld.global.f32 	%f245, [%rd78+8192];
	add.f32 	%f246, %f244, %f245;
	ld.global.f32 	%f247, [%rd78+10240];
	add.f32 	%f248, %f246, %f247;
	ld.global.f32 	%f249, [%rd78+12288];
	add.f32 	%f250, %f248, %f249;
	ld.global.f32 	%f251, [%rd78+14336];
	add.f32 	%f371, %f250, %f251;
	add.s32 	%r197, %r197, 4096;
$L__BB5_13:
	setp.eq.s32 	%p30, %r12, 0;
	@%p30 bra 	$L__BB5_19;
	and.b32  	%r15, %r4, 3;
	setp.lt.u32 	%p31, %r12, 4;
	@%p31 bra 	$L__BB5_16;
	mul.wide.u32 	%rd79, %r197, 4;
	add.s64 	%rd80, %rd2, %rd79;
	ld.global.f32 	%f253, [%rd80];
	add.f32 	%f254, %f371, %f253;
	ld.global.f32 	%f255, [%rd80+2048];
	add.f32 	%f256, %f254, %f255;
	ld.global.f32 	%f257, [%rd80+4096];
	add.f32 	%f258, %f256, %f257;
	ld.global.f32 	%f259, [%rd80+6144];
	add.f32 	%f371, %f258, %f259;
	add.s32 	%r197, %r197, 2048;
$L__BB5_16:
	setp.eq.s32 	%p32, %r15, 0;
	@%p32 bra 	$L__BB5_19;
	mul.wide.u32 	%rd81, %r197, 4;
	add.s64 	%rd83, %rd2, %rd81;
	neg.s32 	%r200, %r15;
$L__BB5_18:
	.pragma "nounroll";
	ld.global.f32 	%f260, [%rd83];
	add.f32 	%f371, %f371, %f260;
	add.s64 	%rd83, %rd83, 2048;
	add.s32 	%r200, %r200, 1;
	setp.ne.s32 	%p33, %r200, 0;
	@%p33 bra 	$L__BB5_18;
$L__BB5_19:
	setp.lt.u32 	%p34, %r51, 512;
	@%p34 bra 	$L__BB5_24;
	// begin inline asm
	mov.u32 %r162, %laneid;
	// end inline asm
	mov.b32 	%r164, %f371;
	mov.b32 	%r165, 1;
	mov.b32 	%r186, 31;
	mov.b32 	%r187, -1;
	// begin inline asm
	shfl.sync.down.b32 %r163, %r164, %r165, %r186, %r187;
	// end inline asm
	setp.gt.s32 	%p58, %r162, 30;
	mov.b32 	%f319, %r163;
	add.f32 	%f320, %f371, %f319;
	selp.f32 	%f321, %f371, %f320, %p58;
	mov.b32 	%r169, %f321;
	mov.b32 	%r170, 2;
	// begin inline asm
	shfl.sync.down.b32 %r168, %r169, %r170, %r186, %r187;
	// end inline asm
	setp.gt.s32 	%p59, %r162, 29;
	mov.b32 	%f322, %r168;
	add.f32 	%f323, %f321, %f322;
	selp.f32 	%f324, %f321, %f323, %p59;
	mov.b32 	%r174, %f324;
	mov.b32 	%r175, 4;
	// begin inline asm
	shfl.sync.down.b32 %r173, %r174, %r175, %r186, %r187;
	// end inline asm
	setp.gt.s32 	%p60, %r162, 27;
	mov.b32 	%f325, %r173;
	add.f32 	%f326, %f324, %f325;
	selp.f32 	%f327, %f324, %f326, %p60;
	mov.b32 	%r179, %f327;
	mov.b32 	%r180, 8;
	// begin inline asm
	shfl.sync.down.b32 %r178, %r179, %r180, %r186, %r187;
	// end inline asm
	setp.gt.s32 	%p61, %r162, 23;
	mov.b32 	%f328, %r178;
	add.f32 	%f329, %f327, %f328;
	selp.f32 	%f330, %f327, %f329, %p61;
	mov.b32 	%r184, %f330;
	mov.b32 	%r185, 16;
	// begin inline asm
	shfl.sync.down.b32 %r183, %r184, %r185, %r186, %r187;
	// end inline asm
	setp.gt.s32 	%p62, %r162, 15;
	mov.b32 	%f331, %r183;
	add.f32 	%f16, %f330, %f331;
	selp.f32 	%f383, %f330, %f16, %p62;
	setp.ne.s32 	%p63, %r162, 0;
	@%p63 bra 	$L__BB5_22;
	shr.u32 	%r188, %r1, 3;
	and.b32  	%r189, %r188, 124;
	mov.u32 	%r190, _ZZN3cub18CUB_300001_SM_10006detail6reduce28DeviceReduceSingleTileKernelINS2_10policy_hubIfjN4cuda3std3__44plusIfEEE10Policy1000EN6thrust24THRUST_300001_SM_1000_NS6detail15normal_iteratorINSD_10device_ptrIfEEEEPfjS9_ffNS7_10__identityEEEvT0_T1_T2_T3_T4_T6_E12temp_storage;
	add.s32 	%r191, %r190, %r189;
	st.shared.f32 	[%r191+16], %f16;
$L__BB5_22:
	bar.sync 	0;
	setp.ne.s32 	%p64, %r1, 0;
	@%p64 bra 	$L__BB5_50;
	ld.shared.f32 	%f332, [_ZZN3cub18CUB_300001_SM_10006detail6reduce28DeviceReduceSingleTileKernelINS2_10policy_hubIfjN4cuda3std3__44plusIfEEE10Policy1000EN6thrust24THRUST_300001_SM_1000_NS6detail15normal_iteratorINSD_10device_ptrIfEEEEPfjS9_ffNS7_10__identityEEEvT0_T1_T2_T3_T4_T6_E12temp_storage+20];
	add.f32 	%f333, %f383, %f332;
	ld.shared.f32 	%f334, [_ZZN3cub18CUB_300001_SM_10006detail6reduce28DeviceReduceSingleTileKernelINS2_10policy_hubIfjN4cuda3std3__44plusIfEEE10Policy1000EN6thrust24THRUST_300001_SM_1000_NS6detail15normal_iteratorINSD_10device_ptrIfEEEEPfjS9_ffNS7_10__identityEEEvT0_T1_T2_T3_T4_T6_E12temp_storage+24];
	add.f32 	%f335, %f333, %f334;
	ld.shared.f32 	%f336, [_ZZN3cub18CUB_300001_SM_10006detail6reduce28DeviceReduceSingleTileKernelINS2_10policy_hubIfjN4cuda3std3__44plusIfEEE10Policy1000EN6thrust24THRUST_300001_SM_1000_NS6detail15normal_iteratorINSD_10device_ptrIfEEEEPfjS9_ffNS7_10__identityEEEvT0_T1_T2_T3_T4_T6_E12temp_storage+28];
	add.f32 	%f337, %f335, %f336;
	ld.shared.f32 	%f338, [_ZZN3cub18CUB_300001_SM_10006detail6reduce28DeviceReduceSingleTileKernelINS2_10policy_hubIfjN4cuda3std3__44plusIfEEE10Policy1000EN6thrust24THRUST_300001_SM_1000_NS6detail15normal_iteratorINSD_10device_ptrIfEEEEPfjS9_ffNS7_10__identityEEEvT0_T1_T2_T3_T4_T6_E12temp_storage+32];
	add.f32 	%f339, %f337, %f338;
	ld.shared.f32 	%f340, [_ZZN3cub18CUB_300001_SM_10006detail6reduce28DeviceReduceSingleTileKernelINS2_10policy_hubIfjN4cuda3std3__44plusIfEEE10Policy1000EN6thrust24THRUST_300001_SM_1000_NS6detail15normal_iteratorINSD_10device_ptrIfEEEEPfjS9_ffNS7_10__identityEEEvT0_T1_T2_T3_T4_T6_E12temp_storage+36];
	add.f32 	%f341, %f339, %f340;
	ld.shared.f32 	%f342, [_ZZN3cub18CUB_300001_SM_10006detail6reduce28DeviceReduceSingleTileKernelINS2_10policy_hubIfjN4cuda3std3__44plusIfEEE10Policy1000EN6thrust24THRUST_300001_SM_1000_NS6detail15normal_iteratorINSD_10device_ptrIfEEEEPfjS9_ffNS7_10__identityEEEvT0_T1_T2_T3_T4_T6_E12temp_storage+40];
	add.f32 	%f343, %f341, %f342;
	ld.shared.f32 	%f344, [_ZZN3cub18CUB_300001_SM_10006detail6reduce28DeviceReduceSingleTileKernelINS2_10policy_hubIfjN4cuda3std3__44plusIfEEE10Policy1000EN6thrust24THRUST_300001_SM_1000_NS6detail15normal_iteratorINSD_10device_ptrIfEEEEPfjS9_ffNS7_10__identityEEEvT0_T1_T2_T3_T4_T6_E12temp_storage+44];
	add.f32 	%f345, %f343, %f344;
	ld.shared.f32 	%f346, [_ZZN3cub18CUB_300001_SM_10006detail6reduce28DeviceReduceSingleTileKernelINS2_10policy_hubIfjN4cuda3std3__44plusIfEEE10Policy1000EN6thrust24THRUST_300001_SM_1000_NS6detail15normal_iteratorINSD_10device_ptrIfEEEEPfjS9_ffNS7_10__identityEEEvT0_T1_T2_T3_T4_T6_E12temp_storage+48];
	add.f32 	%f347, %f345, %f346;
	ld.shared.f32 	%f348, [_ZZN3cub18CUB_300001_SM_10006detail6reduce28DeviceReduceSingleTileKernelINS2_10policy_hubIfjN4cuda3std3__44plusIfEEE10Policy1000EN6thrust24THRUST_300001_SM_1000_NS6detail15normal_iteratorINSD_10device_ptrIfEEEEPfjS9_ffNS7_10__identityEEEvT0_T1_T2_T3_T4_T6_E12temp_storage+52];
	add.f32 	%f349, %f347, %f348;
	ld.shared.f32 	%f350, [_ZZN3cub18CUB_300001_SM_10006detail6reduce28DeviceReduceSingleTileKernelINS2_10policy_hubIfjN4cuda3std3__44plusIfEEE10Policy1000EN6thrust24THRUST_300001_SM_1000_NS6detail15normal_iteratorINSD_10device_ptrIfEEEEPfjS9_ffNS7_10__identityEEEvT0_T1_T2_T3_T4_T6_E12temp_storage+56];
	add.f32 	%f351, %f349, %f350;
	ld.shared.f32 	%f352, [_ZZN3cub18CUB_300001_SM_10006detail6reduce28DeviceReduceSingleTileKernelINS2_10policy_hubIfjN4cuda3std3__44plusIfEEE10Policy1000EN6thrust24THRUST_300001_SM_1000_NS6detail15normal_iteratorINSD_10device_ptrIfEEEEPfjS9_ffNS7_10__identityEEEvT0_T1_T2_T3_T4_T6_E12temp_storage+60];
	add.f32 	%f353, %f351, %f352;
	ld.shared.f32 	%f354, [_ZZN3cub18CUB_300001_SM_10006detail6reduce28DeviceReduceSingleTileKernelINS2_10policy_hubIfjN4cuda3std3__44plusIfEEE10Policy1000EN6thrust24THRUST_300001_SM_1000_NS6detail15normal_iteratorINSD_10device_ptrIfEEEEPfjS9_ffNS7_10__identityEEEvT0_T1_T2_T3_T4_T6_E12temp_storage+64];
	add.f32 	%f355, %f353, %f354;
	ld.shared.f32 	%f356, [_ZZN3cub18CUB_300001_SM_10006detail6reduce28DeviceReduceSingleTileKernelINS2_10policy_hubIfjN4cuda3std3__44plusIfEEE10Policy1000EN6thrust24THRUST_300001_SM_1000_NS6detail15normal_iteratorINSD_10device_ptrIfEEEEPfjS9_ffNS7_10__identityEEEvT0_T1_T2_T3_T4_T6_E12temp_storage+68];
	add.f32 	%f357, %f355, %f356;
	ld.shared.f32 	%f358, [_ZZN3cub18CUB_300001_SM_10006detail6reduce28DeviceReduceSingleTileKernelINS2_10policy_hubIfjN4cuda3std3__44plusIfEEE10Policy1000EN6thrust24THRUST_300001_SM_1000_NS6detail15normal_iteratorINSD_10device_ptrIfEEEEPfjS9_ffNS7_10__identityEEEvT0_T1_T2_T3_T4_T6_E12temp_storage+72];
	add.f32 	%f359, %f357, %f358;
	ld.shared.f32 	%f360, [_ZZN3cub18CUB_300001_SM_10006detail6reduce28DeviceReduceSingleTileKernelINS2_10policy_hubIfjN4cuda3std3__44plusIfEEE10Policy1000EN6thrust24THRUST_300001_SM_1000_NS6detail15normal_iteratorINSD_10device_ptrIfEEEEPfjS9_ffNS7_10__identityEEEvT0_T1_T2_T3_T4_T6_E12temp_storage+76];
	add.f32 	%f383, %f359, %f360;
	bra.uni 	$L__BB5_50;
$L__BB5_24:
	// begin inline asm
	mov.u32 %r124, %laneid;
	// end inline asm
	and.b32  	%r150, %r1, 992;
	add.s32 	%r151, %r150, 32;
	setp.gt.u32 	%p35, %r151, %r51;
	not.b32 	%r152, %r150;
	add.s32 	%r153, %r51, %r152;
	selp.b32 	%r148, %r153, 31, %p35;
	mov.b32 	%r126, %f371;
	mov.b32 	%r127, 1;
	mov.b32 	%r149, -1;
	// begin inline asm
	shfl.sync.down.b32 %r125, %r126, %r127, %r148, %r149;
	// end inline asm
	setp.lt.s32 	%p36, %r124, %r148;
	mov.b32 	%f261, %r125;
	add.f32 	%f262, %f371, %f261;
	selp.f32 	%f263, %f262, %f371, %p36;
	mov.b32 	%r131, %f263;
	mov.b32 	%r132, 2;
	// begin inline asm
	shfl.sync.down.b32 %r130, %r131, %r132, %r148, %r149;
	// end inline asm
	add.s32 	%r154, %r124, 2;
	setp.gt.s32 	%p37, %r154, %r148;
	mov.b32 	%f264, %r130;
	add.f32 	%f265, %f263, %f264;
	selp.f32 	%f266, %f263, %f265, %p37;
	mov.b32 	%r136, %f266;
	mov.b32 	%r137, 4;
	// begin inline asm
	shfl.sync.down.b32 %r135, %r136, %r137, %r148, %r149;
	// end inline asm
	add.s32 	%r155, %r124, 4;
	setp.gt.s32 	%p38, %r155, %r148;
	mov.b32 	%f267, %r135;
	add.f32 	%f268, %f266, %f267;
	selp.f32 	%f269, %f266, %f268, %p38;
	mov.b32 	%r141, %f269;
	mov.b32 	%r142, 8;
	// begin inline asm
	shfl.sync.down.b32 %r140, %r141, %r142, %r148, %r149;
	// end inline asm
	add.s32 	%r156, %r124, 8;
	setp.gt.s32 	%p39, %r156, %r148;
	mov.b32 	%f270, %r140;
	add.f32 	%f271, %f269, %f270;
	selp.f32 	%f272, %f269, %f271, %p39;
	mov.b32 	%r146, %f272;
	mov.b32 	%r147, 16;
	// begin inline asm
	shfl.sync.down.b32 %r145, %r146, %r147, %r148, %r149;
	// end inline asm
	add.s32 	%r157, %r124, 16;
	setp.gt.s32 	%p40, %r157, %r148;
	mov.b32 	%f273, %r145;
	add.f32 	%f274, %f272, %f273;
	selp.f32 	%f383, %f272, %f274, %p40;
	setp.ne.s32 	%p41, %r124, 0;
	@%p41 bra 	$L__BB5_26;
	shr.u32 	%r158, %r1, 3;
	and.b32  	%r159, %r158, 124;
	mov.u32 	%r160, _ZZN3cub18CUB_300001_SM_10006detail6reduce28DeviceReduceSingleTileKernelINS2_10policy_hubIfjN4cuda3std3__44plusIfEEE10Policy1000EN6thrust24THRUST_300001_SM_1000_NS6detail15normal_iteratorINSD_10device_ptrIfEEEEPfjS9_ffNS7_10__identityEEEvT0_T1_T2_T3_T4_T6_E12temp_storage;
	add.s32 	%r161, %r160, %r159;
	st.shared.f32 	[%r161+16], %f383;
$L__BB5_26:
	bar.sync 	0;
	setp.ne.s32 	%p42, %r1, 0;
	@%p42 bra 	$L__BB5_50;
	setp.gt.u32 	%p43, %r51, 32;
	ld.shared.f32 	%f275, [_ZZN3cub18CUB_300001_SM_10006detail6reduce28DeviceReduceSingleTileKernelINS2_10policy_hubIfjN4cuda3std3__44plusIfEEE10Policy1000EN6thrust24THRUST_300001_SM_1000_NS6detail15normal_iteratorINSD_10device_ptrIfEEEEPfjS9_ffNS7_10__identityEEEvT0_T1_T2_T3_T4_T6_E12temp_storage+20];
	add.f32 	%f276, %f383, %f275;
	selp.f32 	%f277, %f276, %f383, %p43;
	setp.gt.u32 	%p44, %r51, 64;
	ld.shared.f32 	%f278, [_ZZN3cub18CUB_300001_SM_10006detail6reduce28DeviceReduceSingleTileKernelINS2_10policy_hubIfjN4cuda3std3__44plusIfEEE10Policy1000EN6thrust24THRUST_300001_SM_1000_NS6detail15normal_iteratorINSD_10device_ptrIfEEEEPfjS9_ffNS7_10__identityEEEvT0_T1_T2_T3_T4_T6_E12temp_storage+24];
	add.f32 	%f279, %f278, %f277;
	selp.f32 	%f280, %f279, %f277, %p44;
	setp.gt.u32 	%p45, %r51, 96;
	ld.shared.f32 	%f281, [_ZZN3cub18CUB_300001_SM_10006detail6reduce28DeviceReduceSingleTileKernelINS2_10policy_hubIfjN4cuda3std3__44plusIfEEE10Policy1000EN6thrust24THRUST_300001_SM_1000_NS6detail15normal_iteratorINSD_10device_ptrIfEEEEPfjS9_ffNS7_10__identityEEEvT0_T1_T2_T3_T4_T6_E12temp_storage+28];
	add.f32 	%f282, %f281, %f280;
	selp.f32 	%f283, %f282, %f280, %p45;
	setp.gt.u32 	%p46, %r51, 128;
	ld.shared.f32 	%f284, [_ZZN3cub18CUB_300001_SM_10006detail6reduce28DeviceReduceSingleTileKernelINS2_10policy_hubIfjN4cuda3std3__44plusIfEEE10Policy1000EN6thrust24THRUST_300001_SM_1000_NS6detail15normal_iteratorINSD_10device_ptrIfEEEEPfjS9_ffNS7_10__identityEEEvT0_T1_T2_T3_T4_T6_E12temp_storage+32];
	add.f32 	%f285, %f284, %f283;
	selp.f32 	%f286, %f285, %f283, %p46;
	setp.gt.u32 	%p47, %r51, 160;
	ld.shared.f32 	%f287, [_ZZN3cub18CUB_300001_SM_10006detail6reduce28DeviceReduceSingleTileKernelINS2_10policy_hubIfjN4cuda3std3__44plusIfEEE10Policy1000EN6thrust24THRUST_300001_SM_1000_NS6detail15normal_iteratorINSD_10device_ptrIfEEEEPfjS9_ffNS7_10__identityEEEvT0_T1_T2_T3_T4_T6_E12temp_storage+36];
	add.f32 	%f288, %f287, %f286;
	selp.f32 	%f289, %f288, %f286, %p47;
	setp.gt.u32 	%p48, %r51, 192;
	ld.shared.f32 	%f290, [_ZZN3cub18CUB_300001_SM_10006detail6reduce28DeviceReduceSingleTileKernelINS2_10policy_hubIfjN4cuda3std3__44plusIfEEE10Policy1000EN6thrust24THRUST_300001_SM_1000_NS6detail15normal_iteratorINSD_10device_ptrIfEEEEPfjS9_ffNS7_10__identityEEEvT0_T1_T2_T3_T4_T6_E12temp_storage+40];
	add.f32 	%f291, %f290, %f289;
	selp.f32 	%f292, %f291, %f289, %p48;
	setp.gt.u32 	%p49, %r51, 224;
	ld.shared.f32 	%f293, [_ZZN3cub18CUB_300001_SM_10006detail6reduce28DeviceReduceSingleTileKernelINS2_10policy_hubIfjN4cuda3std3__44plusIfEEE10Policy1000EN6thrust24THRUST_300001_SM_1000_NS6detail15normal_iteratorINSD_10device_ptrIfEEEEPfjS9_ffNS7_10__identityEEEvT0_T1_T2_T3_T4_T6_E12temp_storage+44];
	add.f32 	%f294, %f293, %f292;
	selp.f32 	%f295, %f294, %f292, %p49;
	setp.gt.u32 	%p50, %r51, 256;
	ld.shared.f32 	%f296, [_ZZN3cub18CUB_300001_SM_10006detail6reduce28DeviceReduceSingleTileKernelINS2_10policy_hubIfjN4cuda3std3__44plusIfEEE10Policy1000EN6thrust24THRUST_300001_SM_1000_NS6detail15normal_iteratorINSD_10device_ptrIfEEEEPfjS9_ffNS7_10__identityEEEvT0_T1_T2_T3_T4_T6_E12temp_storage+48];
	add.f32 	%f297, %f296, %f295;
	selp.f32 	%f298, %f297, %f295, %p50;
	setp.gt.u32 	%p51, %r51, 288;
	ld.shared.f32 	%f299, [_ZZN3cub18CUB_300001_SM_10006detail6reduce28DeviceReduceSingleTileKernelINS2_10policy_hubIfjN4cuda3std3__44plusIfEEE10Policy1000EN6thrust24THRUST_300001_SM_1000_NS6detail15normal_iteratorINSD_10device_ptrIfEEEEPfjS9_ffNS7_10__identityEEEvT0_T1_T2_T3_T4_T6_E12temp_storage+52];
	add.f32 	%f300, %f299, %f298;
	selp.f32 	%f301, %f300, %f298, %p51;
	setp.gt.u32 	%p52, %r51, 320;
	ld.shared.f32 	%f302, [_ZZN3cub18CUB_300001_SM_10006detail6reduce28DeviceReduceSingleTileKernelINS2_10policy_hubIfjN4cuda3std3__44plusIfEEE10Policy1000EN6thrust24THRUST_300001_SM_1000_NS6detail15normal_iteratorINSD_10device_ptrIfEEEEPfjS9_ffNS7_10__identityEEEvT0_T1_T2_T3_T4_T6_E12temp_storage+56];
	add.f32 	%f303, %f302, %f301;
	selp.f32 	%f304, %f303, %f301, %p52;
	setp.gt.u32 	%p53, %r51, 352;
	ld.shared.f32 	%f305, [_ZZN3cub18CUB_300001_SM_10006detail6reduce28DeviceReduceSingleTileKernelINS2_10policy_hubIfjN4cuda3std3__44plusIfEEE10Policy1000EN6thrust24THRUST_300001_SM_1000_NS6detail15normal_iteratorINSD_10device_ptrIfEEEEPfjS9_ffNS7_10__identityEEEvT0_T1_T2_T3_T4_T6_E12temp_storage+60];
	add.f32 	%f306, %f305, %f304;
	selp.f32 	%f307, %f306, %f304, %p53;
	setp.gt.u32 	%p54, %r51, 384;
	ld.shared.f32 	%f308, [_ZZN3cub18CUB_300001_SM_10006detail6reduce28DeviceReduceSingleTileKernelINS2_10policy_hubIfjN4cuda3std3__44plusIfEEE10Policy1000EN6thrust24THRUST_300001_SM_1000_NS6detail15normal_iteratorINSD_10device_ptrIfEEEEPfjS9_ffNS7_10__identityEEEvT0_T1_T2_T3_T4_T6_E12temp_storage+64];
	add.f32 	%f309, %f308, %f307;
	selp.f32 	%f310, %f309, %f307, %p54;
	setp.gt.u32 	%p55, %r51, 416;
	ld.shared.f32 	%f311, [_ZZN3cub18CUB_300001_SM_10006detail6reduce28DeviceReduceSingleTileKernelINS2_10policy_hubIfjN4cuda3std3__44plusIfEEE10Policy1000EN6thrust24THRUST_300001_SM_1000_NS6detail15normal_iteratorINSD_10device_ptrIfEEEEPfjS9_ffNS7_10__identityEEEvT0_T1_T2_T3_T4_T6_E12temp_storage+68];
	add.f32 	%f312, %f311, %f310;
	selp.f32 	%f313, %f312, %f310, %p55;
	setp.gt.u32 	%p56, %r51, 448;
	ld.shared.f32 	%f314, [_ZZN3cub18CUB_300001_SM_10006detail6reduce28DeviceReduceSingleTileKernelINS2_10policy_hubIfjN4cuda3std3__44plusIfEEE10Policy1000EN6thrust24THRUST_300001_SM_1000_NS6detail15normal_iteratorINSD_10device_ptrIfEEEEPfjS9_ffNS7_10__identityEEEvT0_T1_T2_T3_T4_T6_E12temp_storage+72];
	add.f32 	%f315, %f314, %f313;
	selp.f32 	%f316, %f315, %f313, %p56;
	setp.gt.u32 	%p57, %r51, 480;
	ld.shared.f32 	%f317, [_ZZN3cub18CUB_300001_SM_10006detail6reduce28DeviceReduceSingleTileKernelINS2_10policy_hubIfjN4cuda3std3__44plusIfEEE10Policy1000EN6thrust24THRUST_300001_SM_1000_NS6detail15normal_iteratorINSD_10device_ptrIfEEEEPfjS9_ffNS7_10__identityEEEvT0_T1_T2_T3_T4_T6_E12temp_storage+76];
	add.f32 	%f318, %f317, %f316;
	selp.f32 	%f383, %f318, %f316, %p57;
	bra.uni 	$L__BB5_50;
$L__BB5_28:
	mov.u32 	%r21, %tid.x;
	mul.wide.u32 	%rd11, %r21, 4;
	add.s64 	%rd12, %rd2, %rd11;
	ld.global.f32 	%f43, [%rd12];
	ld.global.f32 	%f44, [%rd12+2048];
	ld.global.f32 	%f45, [%rd12+4096];
	ld.global.f32 	%f46, [%rd12+6144];
	ld.global.f32 	%f47, [%rd12+8192];
	ld.global.f32 	%f48, [%rd12+10240];
	ld.global.f32 	%f49, [%rd12+12288];
	ld.global.f32 	%f50, [%rd12+14336];
	ld.global.f32 	%f51, [%rd12+16384];
	ld.global.f32 	%f52, [%rd12+18432];
	ld.global.f32 	%f53, [%rd12+20480];
	ld.global.f32 	%f54, [%rd12+22528];
	ld.global.f32 	%f55, [%rd12+24576];
	ld.global.f32 	%f56, [%rd12+26624];
	ld.global.f32 	%f57, [%rd12+28672];
	ld.global.f32 	%f58, [%rd12+30720];
	add.f32 	%f59, %f43, %f44;
	add.f32 	%f60, %f45, %f46;
	add.f32 	%f61, %f47, %f48;
	add.f32 	%f62, %f49, %f50;
	add.f32 	%f63, %f51, %f52;
	add.f32 	%f64, %f53, %f54;
	add.f32 	%f65, %f55, %f56;
	add.f32 	%f66, %f57, %f58;
	add.f32 	%f67, %f59, %f60;
	add.f32 	%f68, %f61, %f62;
	add.f32 	%f69, %f63, %f64;
	add.f32 	%f70, %f65, %f66;
	add.f32 	%f71, %f67, %f68;
	add.f32 	%f72, %f69, %f70;
	add.f32 	%f382, %f71, %f72;
	add.s32 	%r22, %r51, -8192;
	setp.lt.u32 	%p3, %r22, 8192;
	mov.b32 	%r202, 8192;
	@%p3 bra 	$L__BB5_32;
	mov.b32 	%r202, 8192;
$L__BB5_30:
	add.s32 	%r54, %r21, %r202;
	mul.wide.u32 	%rd13, %r54, 4;
	add.s64 	%rd14, %rd2, %rd13;
	ld.global.f32 	%f73, [%rd14];
	ld.global.f32 	%f74, [%rd14+2048];
	ld.global.f32 	%f75, [%rd14+4096];
	ld.global.f32 	%f76, [%rd14+6144];
	ld.global.f32 	%f77, [%rd14+8192];
	ld.global.f32 	%f78, [%rd14+10240];
	ld.global.f32 	%f79, [%rd14+12288];
	ld.global.f32 	%f80, [%rd14+14336];
	ld.global.f32 	%f81, [%rd14+16384];
	ld.global.f32 	%f82, [%rd14+18432];
	ld.global.f32 	%f83, [%rd14+20480];
	ld.global.f32 	%f84, [%rd14+22528];
	ld.global.f32 	%f85, [%rd14+24576];
	ld.global.f32 	%f86, [%rd14+26624];
	ld.global.f32 	%f87, [%rd14+28672];
	ld.global.f32 	%f88, [%rd14+30720];
	add.f32 	%f89, %f382, %f73;
	add.f32 	%f90, %f74, %f75;
	add.f32 	%f91, %f76, %f77;
	add.f32 	%f92, %f78, %f79;
	add.f32 	%f93, %f80, %f81;
	add.f32 	%f94, %f82, %f83;
	add.f32 	%f95, %f84, %f85;
	add.f32 	%f96, %f86, %f87;
	add.f32 	%f97, %f89, %f90;
	add.f32 	%f98, %f91, %f92;
	add.f32 	%f99, %f93, %f94;
	add.f32 	%f100, %f95, %f96;
	add.f32 	%f101, %f97, %f98;
	add.f32 	%f102, %f99, %f100;
	add.f32 	%f103, %f101, %f102;
	add.f32 	%f382, %f103, %f88;
	sub.s32 	%r55, %r51, %r202;
	setp.lt.u32 	%p4, %r55, 8192;
	@%p4 bra 	$L__BB5_46;
	add.s32 	%r202, %r202, 8192;
	setp.le.u32 	%p5, %r202, %r22;
	@%p5 bra 	$L__BB5_30;
$L__BB5_32:
	setp.le.u32 	%p6, %r51, %r202;
	sub.s32 	%r56, %r51, %r202;
	setp.ge.s32 	%p7, %r21, %r56;
	or.pred  	%p8, %p6, %p7;
	@%p8 bra 	$L__BB5_46;
	not.b32 	%r58, %r21;
	add.s32 	%r59, %r51, %r58;
	sub.s32 	%r60, %r59, %r202;
	shr.u32 	%r61, %r60, 9;
	add.s32 	%r26, %r61, 1;
	and.b32  	%r27, %r26, 15;
	setp.lt.u32 	%p9, %r60, 7680;
	mov.u32 	%r207, %r21;
	@%p9 bra 	$L__BB5_37;
	or.b32  	%r205, %r21, 4096;
	add.s32 	%r204, %r21, %r202;
	and.b32  	%r62, %r26, 16777200;
	neg.s32 	%r203, %r62;
$L__BB5_35:
	.pragma "nounroll";
	mul.wide.u32 	%rd15, %r204, 4;
	add.s64 	%rd16, %rd2, %rd15;
	ld.global.f32 	%f105, [%rd16];
	add.f32 	%f106, %f382, %f105;
	add.s32 	%r63, %r204, 512;
	mul.wide.u32 	%rd17, %r63, 4;
	add.s64 	%rd18, %rd2, %rd17;
	ld.global.f32 	%f107, [%rd18];
	add.f32 	%f108, %f106, %f107;
	add.s32 	%r64, %r204, 1024;
	mul.wide.u32 	%rd19, %r64, 4;
	add.s64 	%rd20, %rd2, %rd19;
	ld.global.f32 	%f109, [%rd20];
	add.f32 	%f110, %f108, %f109;
	add.s32 	%r65, %r204, 1536;
	mul.wide.u32 	%rd21, %r65, 4;
	add.s64 	%rd22, %rd2, %rd21;
	ld.global.f32 	%f111, [%rd22];
	add.f32 	%f112, %f110, %f111;
	add.s32 	%r66, %r204, 2048;
	mul.wide.u32 	%rd23, %r66, 4;
	add.s64 	%rd24, %rd2, %rd23;
	ld.global.f32 	%f113, [%rd24];
	add.f32 	%f114, %f112, %f113;
	add.s32 	%r67, %r204, 2560;
	mul.wide.u32 	%rd25, %r67, 4;
	add.s64 	%rd26, %rd2, %rd25;
	ld.global.f32 	%f115, [%rd26];
	add.f32 	%f116, %f114, %f115;
	add.s32 	%r68, %r204, 3072;
	mul.wide.u32 	%rd27, %r68, 4;
	add.s64 	%rd28, %rd2, %rd27;
	ld.global.f32 	%f117, [%rd28];
	add.f32 	%f118, %f116, %f117;
	add.s32 	%r69, %r204, 3584;
	mul.wide.u32 	%rd29, %r69, 4;
	add.s64 	%rd30, %rd2, %rd29;
	ld.global.f32 	%f119, [%rd30];
	add.f32 	%f120, %f118, %f119;
	add.s32 	%r70, %r204, 4096;
	mul.wide.u32 	%rd31, %r70, 4;
	add.s64 	%rd32, %rd2, %rd31;
	ld.global.f32 	%f121, [%rd32];
	add.f32 	%f122, %f120, %f121;
	add.s32 	%r71, %r204, 4608;
	mul.wide.u32 	%rd33, %r71, 4;
	add.s64 	%rd34, %rd2, %rd33;
	ld.global.f32 	%f123, [%rd34];
	add.f32 	%f124, %f122, %f123;
	add.s32 	%r72, %r204, 5120;
	mul.wide.u32 	%rd35, %r72, 4;
	add.s64 	%rd36, %rd2, %rd35;
	ld.global.f32 	%f125, [%rd36];
	add.f32 	%f126, %f124, %f125;
	add.s32 	%r73, %r204, 5632;
	mul.wide.u32 	%rd37, %r73, 4;
	add.s64 	%rd38, %rd2, %rd37;
	ld.global.f32 	%f127, [%rd38];
	add.f32 	%f128, %f126, %f127;
	add.s32 	%r74, %r204, 6144;
	mul.wide.u32 	%rd39, %r74, 4;
	add.s64 	%rd40, %rd2, %rd39;
	ld.global.f32 	%f129, [%rd40];
	add.f32 	%f130, %f128, %f129;
	add.s32 	%r75, %r204, 6656;
	mul.wide.u32 	%rd41, %r75, 4;
	add.s64 	%rd42, %rd2, %rd41;
	ld.global.f32 	%f131, [%rd42];
	add.f32 	%f132, %f130, %f131;
	add.s32 	%r76, %r204, 7168;
	mul.wide.u32 	%rd43, %r76, 4;
	add.s64 	%rd44, %rd2, %rd43;
	ld.global.f32 	%f133, [%rd44];
	add.f32 	%f134, %f132, %f133;
	add.s32 	%r77, %r204, 7680;
	mul.wide.u32 	%rd45, %r77, 4;
	add.s64 	%rd46, %rd2, %rd45;
	ld.global.f32 	%f135, [%rd46];
	add.f32 	%f382, %f134, %f135;
	add.s32 	%r205, %r205, 8192;
	add.s32 	%r204, %r204, 8192;
	add.s32 	%r203, %r203, 16;
	setp.ne.s32 	%p10, %r203, 0;
	@%p10 bra 	$L__BB5_35;
	add.s32 	%r207, %r205, -4096;
$L__BB5_37:
	setp.eq.s32 	%p11, %r27, 0;
	@%p11 bra 	$L__BB5_46;
	and.b32  	%r39, %r26, 7;
	setp.lt.u32 	%p12, %r27, 8;
	@%p12 bra 	$L__BB5_40;
	add.s32 	%r78, %r207, %r202;
	mul.wide.u32 	%rd47, %r78, 4;
	add.s64 	%rd48, %rd2, %rd47;
	ld.global.f32 	%f137, [%rd48];
	add.f32 	%f138, %f382, %f137;
	add.s32 	%r79, %r78, 512;
	mul.wide.u32 	%rd49, %r79, 4;
	add.s64 	%rd50, %rd2, %rd49;
	ld.global.f32 	%f139, [%rd50];
	add.f32 	%f140, %f138, %f139;
	add.s32 	%r80, %r78, 1024;
	mul.wide.u32 	%rd51, %r80, 4;
	add.s64 	%rd52, %rd2, %rd51;
	ld.global.f32 	%f141, [%rd52];
	add.f32 	%f142, %f140, %f141;
	add.s32 	%r81, %r78, 1536;
	mul.wide.u32 	%rd53, %r81, 4;
	add.s64 	%rd54, %rd2, %rd53;
	ld.global.f32 	%f143, [%rd54];
	add.f32 	%f144, %f142, %f143;
	add.s32 	%r82, %r78, 2048;
	mul.wide.u32 	%rd55, %r82, 4;
	add.s64 	%rd56, %rd2, %rd55;
	ld.global.f32 	%f145, [%rd56];
	add.f32 	%f146, %f144, %f145;
	add.s32 	%r83, %r78, 2560;
	mul.wide.u32 	%rd57, %r83, 4;
	add.s64 	%rd58, %rd2, %rd57;
	ld.global.f32 	%f147, [%rd58];
	add.f32 	%f148, %f146, %f147;
	add.s32 	%r84, %r78, 3072;
	mul.wide.u32 	%rd59, %r84, 4;
	add.s64 	%rd60, %rd2, %rd59;
	ld.global.f32 	%f149, [%rd60];
	add.f32 	%f150, %f148, %f149;
	add.s32 	%r85, %r78, 3584;
	mul.wide.u32 	%rd61, %r85, 4;
	add.s64 	%rd62, %rd2, %rd61;
	ld.global.f32 	%f151, [%rd62];
	add.f32 	%f382, %f150, %f151;
	add.s32 	%r207, %r207, 4096;
$L__BB5_40:
	setp.eq.s32 	%p13, %r39, 0;
	@%p13 bra 	$L__BB5_46;
	and.b32  	%r42, %r26, 3;
	setp.lt.u32 	%p14, %r39, 4;
	@%p14 bra 	$L__BB5_43;
	add.s32 	%r86, %r207, %r202;
	mul.wide.u32 	%rd63, %r86, 4;
	add.s64 	%rd64, %rd2, %rd63;
	ld.global.f32 	%f153, [%rd64];
	add.f32 	%f154, %f382, %f153;
	add.s32 	%r87, %r86, 512;
	mul.wide.u32 	%rd65, %r87, 4;
	add.s64 	%rd66, %rd2, %rd65;
	ld.global.f32 	%f155, [%rd66];
	add.f32 	%f156, %f154, %f155;
	add.s32 	%r88, %r86, 1024;
	mul.wide.u32 	%rd67, %r88, 4;
	add.s64 	%rd68, %rd2, %rd67;
	ld.global.f32 	%f157, [%rd68];
	add.f32 	%f158, %f156, %f157;
	add.s32 	%r89, %r86, 1536;
	mul.wide.u32 	%rd69, %r89, 4;
	add.s64 	%rd70, %rd2, %rd69;
	ld.global.f32 	%f159, [%rd70];
	add.f32 	%f382, %f158, %f159;
	add.s32 	%r207, %r207, 2048;
$L__BB5_43:
	setp.eq.s32 	%p15, %r42, 0;
	@%p15 bra 	$L__BB5_46;
	add.s32 	%r210, %r207, %r202;
	neg.s32 	%r209, %r42;
$L__BB5_45:
	.pragma "nounroll";
	mul.wide.u32 	%rd71, %r210, 4;
	add.s64 	%rd72, %rd2, %rd71;
	ld.global.f32 	%f160, [%rd72];
	add.f32 	%f382, %f382, %f160;
	add.s32 	%r210, %r210, 512;
	add.s32 	%r209, %r209, 1;
	setp.ne.s32 	%p16, %r209, 0;
	@%p16 bra 	$L__BB5_45;
$L__BB5_46:
	// begin inline asm
	mov.u32 %r90, %laneid;
	// end inline asm
	mov.b32 	%r92, %f382;
	mov.b32 	%r93, 1;
	mov.b32 	%r114, 31;
	mov.b32 	%r115, -1;
	// begin inline asm
	shfl.sync.down.b32 %r91, %r92, %r93, %r114, %r115;
	// end inline asm
	setp.gt.s32 	%p17, %r90, 30;
	mov.b32 	%f161, %r91;
	add.f32 	%f162, %f382, %f161;
	selp.f32 	%f163, %f382, %f162, %p17;
	mov.b32 	%r97, %f163;
	mov.b32 	%r98, 2;
	// begin inline asm
	shfl.sync.down.b32 %r96, %r97, %r98, %r114, %r115;
	// end inline asm
	setp.gt.s32 	%p18, %r90, 29;
	mov.b32 	%f164, %r96;
	add.f32 	%f165, %f163, %f164;
	selp.f32 	%f166, %f163, %f165, %p18;
	mov.b32 	%r102, %f166;
	mov.b32 	%r103, 4;
	// begin inline asm
	shfl.sync.down.b32 %r101, %r102, %r103, %r114, %r115;
	// end inline asm
	setp.gt.s32 	%p19, %r90, 27;
	mov.b32 	%f167, %r101;
	add.f32 	%f168, %f166, %f167;
	selp.f32 	%f169, %f166, %f168, %p19;
	mov.b32 	%r107, %f169;
	mov.b32 	%r108, 8;
	// begin inline asm
	shfl.sync.down.b32 %r106, %r107, %r108, %r114, %r115;
	// end inline asm
	setp.gt.s32 	%p20, %r90, 23;
	mov.b32 	%f170, %r106;
	add.f32 	%f171, %f169, %f170;
	selp.f32 	%f172, %f169, %f171, %p20;
	mov.b32 	%r112, %f172;
	mov.b32 	%r113, 16;
	// begin inline asm
	shfl.sync.down.b32 %r111, %r112, %r113, %r114, %r115;
	// end inline asm
	setp.gt.s32 	%p21, %r90, 15;
	mov.b32 	%f173, %r111;
	add.f32 	%f38, %f172, %f173;
	selp.f32 	%f383, %f172, %f38, %p21;
	setp.ne.s32 	%p22, %r90, 0;
	@%p22 bra 	$L__BB5_48;
	shr.u32 	%r116, %r21, 3;
	and.b32  	%r117, %r116, 124;
	mov.u32 	%r118, _ZZN3cub18CUB_300001_SM_10006detail6reduce28DeviceReduceSingleTileKernelINS2_10policy_hubIfjN4cuda3std3__44plusIfEEE10Policy1000EN6thrust24THRUST_300001_SM_1000_NS6detail15normal_iteratorINSD_10device_ptrIfEEEEPfjS9_ffNS7_10__identityEEEvT0_T1_T2_T3_T4_T6_E12temp_storage;
	add.s32 	%r119, %r118, %r117;
	st.shared.f32 	[%r119+16], %f38;
$L__BB5_48:
	bar.sync 	0;
	setp.ne.s32 	%p23, %r21, 0;
	@%p23 bra 	$L__BB5_50;
	ld.shared.f32 	%f174, [_ZZN3cub18CUB_300001_SM_10006detail6reduce28DeviceReduceSingleTileKernelINS2_10policy_hubIfjN4cuda3std3__44plusIfEEE10Policy1000EN6thrust24THRUST_300001_SM_1000_NS6detail15normal_iteratorINSD_10device_ptrIfEEEEPfjS9_ffNS7_10__identityEEEvT0_T1_T2_T3_T4_T6_E12temp_storage+20];
	add.f32 	%f175, %f383, %f174;
	ld.shared.f32 	%f176, [_ZZN3cub18CUB_300001_SM_10006detail6reduce28DeviceReduceSingleTileKernelINS2_10policy_hubIfjN4cuda3std3__44plusIfEEE10Policy1000EN6thrust24THRUST_300001_SM_1000_NS6detail15normal_iteratorINSD_10device_ptrIfEEEEPfjS9_ffNS7_10__identityEEEvT0_T1_T2_T3_T4_T6_E12temp_storage+24];
	add.f32 	%f177, %f175, %f176;
	ld.shared.f32 	%f178, [_ZZN3cub18CUB_300001_SM_10006detail6reduce28DeviceReduceSingleTileKernelINS2_10policy_hubIfjN4cuda3std3__44plusIfEEE10Policy1000EN6thrust24THRUST_300001_SM_1000_NS6detail15normal_iteratorINSD_10device_ptrIfEEEEPfjS9_ffNS7_10__identityEEEvT0_T1_T2_T3_T4_T6_E12temp_storage+28];
	add.f32 	%f179, %f177, %f178;
	ld.shared.f32 	%f180, [_ZZN3cub18CUB_300001_SM_10006detail6reduce28DeviceReduceSingleTileKernelINS2_10policy_hubIfjN4cuda3std3__44plusIfEEE10Policy1000EN6thrust24THRUST_300001_SM_1000_NS6detail15normal_iteratorINSD_10device_ptrIfEEEEPfjS9_ffNS7_10__identityEEEvT0_T1_T2_T3_T4_T6_E12temp_storage+32];
	add.f32 	%f181, %f179, %f180;
	ld.shared.f32 	%f182, [_ZZN3cub18CUB_300001_SM_10006detail6reduce28DeviceReduceSingleTileKernelINS2_10policy_hubIfjN4cuda3std3__44plusIfEEE10Policy1000EN6thrust24THRUST_300001_SM_1000_NS6detail15normal_iteratorINSD_10device_ptrIfEEEEPfjS9_ffNS7_10__identityEEEvT0_T1_T2_T3_T4_T6_E12temp_storage+36];
	add.f32 	%f183, %f181, %f182;
	ld.shared.f32 	%f184, [_ZZN3cub18CUB_300001_SM_10006detail6reduce28DeviceReduceSingleTileKernelINS2_10policy_hubIfjN4cuda3std3__44plusIfEEE10Policy1000EN6thrust24THRUST_300001_SM_1000_NS6detail15normal_iteratorINSD_10device_ptrIfEEEEPfjS9_ffNS7_10__identityEEEvT0_T1_T2_T3_T4_T6_E12temp_storage+40];
	add.f32 	%f185, %f183, %f184;
	ld.shared.f32 	%f186, [_ZZN3cub18CUB_300001_SM_10006detail6reduce28DeviceReduceSingleTileKernelINS2_10policy_hubIfjN4cuda3std3__44plusIfEEE10Policy1000EN6thrust24THRUST_300001_SM_1000_NS6detail15normal_iteratorINSD_10device_ptrIfEEEEPfjS9_ffNS7_10__identityEEEvT0_T1_T2_T3_T4_T6_E12temp_storage+44];
	add.f32 	%f187, %f185, %f186;
	ld.shared.f32 	%f188, [_ZZN3cub18CUB_300001_SM_10006detail6reduce28DeviceReduceSingleTileKernelINS2_10policy_hubIfjN4cuda3std3__44plusIfEEE10Policy1000EN6thrust24THRUST_300001_SM_1000_NS6detail15normal_iteratorINSD_10device_ptrIfEEEEPfjS9_ffNS7_10__identityEEEvT0_T1_T2_T3_T4_T6_E12temp_storage+48];
	add.f32 	%f189, %f187, %f188;
	ld.shared.f32 	%f190, [_ZZN3cub18CUB_300001_SM_10006detail6reduce28DeviceReduceSingleTileKernelINS2_10policy_hubIfjN4cuda3std3__44plusIfEEE10Policy1000EN6thrust24THRUST_300001_SM_1000_NS6detail15normal_iteratorINSD_10device_ptrIfEEEEPfjS9_ffNS7_10__identityEEEvT0_T1_T2_T3_T4_T6_E12temp_storage+52];
	add.f32 	%f191, %f189, %f190;
	ld.shared.f32 	%f192, [_ZZN3cub18CUB_300001_SM_10006detail6reduce28DeviceReduceSingleTileKernelINS2_10policy_hubIfjN4cuda3std3__44plusIfEEE10Policy1000EN6thrust24THRUST_300001_SM_1000_NS6detail15normal_iteratorINSD_10device_ptrIfEEEEPfjS9_ffNS7_10__identityEEEvT0_T1_T2_T3_T4_T6_E12temp_storage+56];
	add.f32 	%f193, %f191, %f192;
	ld.shared.f32 	%f194, [_ZZN3cub18CUB_300001_SM_10006detail6reduce28DeviceReduceSingleTileKernelINS2_10policy_hubIfjN4cuda3std3__44plusIfEEE10Policy1000EN6thrust24THRUST_300001_SM_1000_NS6detail15normal_iteratorINSD_10device_ptrIfEEEEPfjS9_ffNS7_10__identityEEEvT0_T1_T2_T3_T4_T6_E12temp_storage+60];
	add.f32 	%f195, %f193, %f194;
	ld.shared.f32 	%f196, [_ZZN3cub18CUB_300001_SM_10006detail6reduce28DeviceReduceSingleTileKernelINS2_10policy_hubIfjN4cuda3std3__44plusIfEEE10Policy1000EN6thrust24THRUST_300001_SM_1000_NS6detail15normal_iteratorINSD_10device_ptrIfEEEEPfjS9_ffNS7_10__identityEEEvT0_T1_T2_T3_T4_T6_E12temp_storage+64];
	add.f32 	%f197, %f195, %f196;
	ld.shared.f32 	%f198, [_ZZN3cub18CUB_300001_SM_10006detail6reduce28DeviceReduceSingleTileKernelINS2_10policy_hubIfjN4cuda3std3__44plusIfEEE10Policy1000EN6thrust24THRUST_300001_SM_1000_NS6detail15normal_iteratorINSD_10device_ptrIfEEEEPfjS9_ffNS7_10__identityEEEvT0_T1_T2_T3_T4_T6_E12temp_storage+68];
	add.f32 	%f199, %f197, %f198;
	ld.shared.f32 	%f200, [_ZZN3cub18CUB_300001_SM_10006detail6reduce28DeviceReduceSingleTileKernelINS2_10policy_hubIfjN4cuda3std3__44plusIfEEE10Policy1000EN6thrust24THRUST_300001_SM_1000_NS6detail15normal_iteratorINSD_10device_ptrIfEEEEPfjS9_ffNS7_10__identityEEEvT0_T1_T2_T3_T4_T6_E12temp_storage+72];
	add.f32 	%f201, %f199, %f200;
	ld.shared.f32 	%f202, [_ZZN3cub18CUB_300001_SM_10006detail6reduce28DeviceReduceSingleTileKernelINS2_10policy_hubIfjN4cuda3std3__44plusIfEEE10Policy1000EN6thrust24THRUST_300001_SM_1000_NS6detail15normal_iteratorINSD_10device_ptrIfEEEEPfjS9_ffNS7_10__identityEEEvT0_T1_T2_T3_T4_T6_E12temp_storage+76];
	add.f32 	%f383, %f201, %f202;
$L__BB5_50:
	mov.u32 	%r192, %tid.x;
	setp.ne.s32 	%p65, %r192, 0;
	@%p65 bra 	$L__BB5_52;
	add.f32 	%f361, %f42, %f383;
	st.global.f32 	[%rd1], %f361;
$L__BB5_52:
	ret;

}
	// .globl	_ZN3cub18CUB_300001_SM_10006detail6reduce18DeviceReduceKernelINS2_10policy_hubIfjN4cuda3std3__44plusIfEEE10Policy1000EN6thrust24THRUST_300001_SM_1000_NS6detail15normal_iteratorINSD_10device_ptrIfEEEEjS9_fNS7_10__identityEEEvT0_PT3_T1_NS0_13GridEvenShareISN_EET2_T4_
.visible .entry _ZN3cub18CUB_300001_SM_10006detail6reduce18DeviceReduceKernelINS2_10policy_hubIfjN4cuda3std3__44plusIfEEE10Policy1000EN6thrust24THRUST_300001_SM_1000_NS6detail15normal_iteratorINSD_10device_ptrIfEEEEjS9_fNS7_10__identityEEEvT0_PT3_T1_NS0_13GridEvenShareISN_EET2_T4_(
	.param .align 8 .b8 _ZN3cub18CUB_300001_SM_10006detail6reduce18DeviceReduceKernelINS2_10policy_hubIfjN4cuda3std3__44plusIfEEE10Policy1000EN6thrust24THRUST_300001_SM_1000_NS6detail15normal_iteratorINSD_10device_ptrIfEEEEjS9_fNS7_10__identityEEEvT0_PT3_T1_NS0_13GridEvenShareISN_EET2_T4__param_0[8],
	.param .u64 .ptr .align 1 _ZN3cub18CUB_300001_SM_10006detail6reduce18DeviceReduceKernelINS2_10policy_hubIfjN4cuda3std3__44plusIfEEE10Policy1000EN6thrust24THRUST_300001_SM_1000_NS6detail15normal_iteratorINSD_10device_ptrIfEEEEjS9_fNS7_10__identityEEEvT0_PT3_T1_NS0_13GridEvenShareISN_EET2_T4__param_1,
	.param .u32 _ZN3cub18CUB_300001_SM_10006detail6reduce18DeviceReduceKernelINS2_10policy_hubIfjN4cuda3std3__44plusIfEEE10Policy1000EN6thrust24THRUST_300001_SM_1000_NS6detail15normal_iteratorINSD_10device_ptrIfEEEEjS9_fNS7_10__identityEEEvT0_PT3_T1_NS0_13GridEvenShareISN_EET2_T4__param_2,
	.param .align 4 .b8 _ZN3cub18CUB_300001_SM_10006detail6reduce18DeviceReduceKernelINS2_10policy_hubIfjN4cuda3std3__44plusIfEEE10Policy1000EN6thrust24THRUST_300001_SM_1000_NS6detail15normal_iteratorINSD_10device_ptrIfEEEEjS9_fNS7_10__identityEEEvT0_PT3_T1_NS0_13GridEvenShareISN_EET2_T4__param_3[40],
	.param .align 1 .b8 _ZN3cub18CUB_300001_SM_10006detail6reduce18DeviceReduceKernelINS2_10policy_hubIfjN4cuda3std3__44plusIfEEE10Policy1000EN6thrust24THRUST_300001_SM_1000_NS6detail15normal_iteratorINSD_10device_ptrIfEEEEjS9_fNS7_10__identityEEEvT0_PT3_T1_NS0_13GridEvenShareISN_EET2_T4__param_4[1],
	.param .align 1 .b8 _ZN3cub18CUB_300001_SM_10006detail6reduce18DeviceReduceKernelINS2_10policy_hubIfjN4cuda3std3__44plusIfEEE10Policy1000EN6thrust24THRUST_300001_SM_1000_NS6detail15normal_iteratorINSD_10device_ptrIfEEEEjS9_fNS7_10__identityEEEvT0_PT3_T1_NS0_13GridEvenShareISN_EET2_T4__param_5[1]
)
.maxntid 512
{
	.reg .pred 	%p<65>;
	.reg .b16 	%rs<4>;
	.reg .b32 	%r<279>;
	.reg .b32 	%f<380>;
	.reg .b64 	%rd<130>;
	// demoted variable
	.shared .align 4 .b8 _ZZN3cub18CUB_300001_SM_10006detail6reduce18DeviceReduceKernelINS2_10policy_hubIfjN4cuda3std3__44plusIfEEE10Policy1000EN6thrust24THRUST_300001_SM_1000_NS6detail15normal_iteratorINSD_10device_ptrIfEEEEjS9_fNS7_10__identityEEEvT0_PT3_T1_NS0_13GridEvenShareISN_EET2_T4_E12temp_storage[84];
	ld.param.u32 	%r1, [_ZN3cub18CUB_300001_SM_10006detail6reduce18DeviceReduceKernelINS2_10policy_hubIfjN4cuda3std3__44plusIfEEE10Policy1000EN6thrust24THRUST_300001_SM_1000_NS6detail15normal_iteratorINSD_10device_ptrIfEEEEjS9_fNS7_10__identityEEEvT0_PT3_T1_NS0_13GridEvenShareISN_EET2_T4__param_3+20];
	ld.param.u32 	%r2, [_ZN3cub18CUB_300001_SM_10006detail6reduce18DeviceReduceKernelINS2_10policy_hubIfjN4cuda3std3__44plusIfEEE10Policy1000EN6thrust24THRUST_300001_SM_1000_NS6detail15normal_iteratorINSD_10device_ptrIfEEEEjS9_fNS7_10__identityEEEvT0_PT3_T1_NS0_13GridEvenShareISN_EET2_T4__param_3+24];
	ld.param.u64 	%rd3, [_ZN3cub18CUB_300001_SM_10006detail6reduce18DeviceReduceKernelINS2_10policy_hubIfjN4cuda3std3__44plusIfEEE10Policy1000EN6thrust24THRUST_300001_SM_1000_NS6detail15normal_iteratorINSD_10device_ptrIfEEEEjS9_fNS7_10__identityEEEvT0_PT3_T1_NS0_13GridEvenShareISN_EET2_T4__param_0];
	cvta.to.global.u64 	%rd1, %rd3;
	mov.u32 	%r3, %ctaid.x;
	shl.b32 	%r4, %r2, 13;
	shl.b32 	%r270, %r3, 13;
	sub.s32 	%r6, %r1, %r270;
	setp.gt.u32 	%p1, %r6, 8191;
	@%p1 bra 	$L__BB6_26;
	mov.u32 	%r7, %tid.x;
	setp.ge.u32 	%p23, %r7, %r6;
	mov.f32 	%f368, 0f00000000;
	mov.u32 	%r261, %r7;
	@%p23 bra 	$L__BB6_3;
	add.s32 	%r155, %r270, %r7;
	mul.wide.u32 	%rd66, %r155, 4;
	add.s64 	%rd67, %rd1, %rd66;
	ld.global.f32 	%f368, [%rd67];
	add.s32 	%r261, %r7, 512;
$L__BB6_3:
	setp.ge.u32 	%p24, %r261, %r6;
	@%p24 bra 	$L__BB6_17;
	not.b32 	%r156, %r261;
	add.s32 	%r157, %r1, %r156;
	sub.s32 	%r158, %r157, %r270;
	shr.u32 	%r159, %r158, 9;
	add.s32 	%r10, %r159, 1;
	and.b32  	%r11, %r10, 15;
	setp.lt.u32 	%p25, %r158, 7680;
	@%p25 bra 	$L__BB6_8;
	or.b32  	%r260, %r261, 4096;
	add.s32 	%r259, %r261, %r270;
	and.b32  	%r160, %r10, 16777200;
	neg.s32 	%r258, %r160;
$L__BB6_6:
	.pragma "nounroll";
	mul.wide.u32 	%rd68, %r259, 4;
	add.s64 	%rd69, %rd1, %rd68;
	ld.global.f32 	%f203, [%rd69];
	add.f32 	%f204, %f368, %f203;
	add.s32 	%r161, %r259, 512;
	mul.wide.u32 	%rd70, %r161, 4;
	add.s64 	%rd71, %rd1, %rd70;
	ld.global.f32 	%f205, [%rd71];
	add.f32 	%f206, %f204, %f205;
	add.s32 	%r162, %r259, 1024;
	mul.wide.u32 	%rd72, %r162, 4;
	add.s64 	%rd73, %rd1, %rd72;
	ld.global.f32 	%f207, [%rd73];
	add.f32 	%f208, %f206, %f207;
	add.s32 	%r163, %r259, 1536;
	mul.wide.u32 	%rd74, %r163, 4;
	add.s64 	%rd75, %rd1, %rd74;
	ld.global.f32 	%f209, [%rd75];
	add.f32 	%f210, %f208, %f209;
	add.s32 	%r164, %r259, 2048;
	mul.wide.u32 	%rd76, %r164, 4;
	add.s64 	%rd77, %rd1, %rd76;
	ld.global.f32 	%f211, [%rd77];
	add.f32 	%f212, %f210, %f211;
	add.s32 	%r165, %r259, 2560;
	mul.wide.u32 	%rd78, %r165, 4;
	add.s64 	%rd79, %rd1, %rd78;
	ld.global.f32 	%f213, [%rd79];
	add.f32 	%f214, %f212, %f213;
	add.s32 	%r166, %r259, 3072;
	mul.wide.u32 	%rd80, %r166, 4;
	add.s64 	%rd81, %rd1, %rd80;
	ld.global.f32 	%f215, [%rd81];
	add.f32 	%f216, %f214, %f215;
	add.s32 	%r167, %r259, 3584;
	mul.wide.u32 	%rd82, %r167, 4;
	add.s64 	%rd83, %rd1, %rd82;
	ld.global.f32 	%f217, [%rd83];
	add.f32 	%f218, %f216, %f217;
	add.s32 	%r168, %r259, 4096;
	mul.wide.u32 	%rd84, %r168, 4;
	add.s64 	%rd85, %rd1, %rd84;
	ld.global.f32 	%f219, [%rd85];
	add.f32 	%f220, %f218, %f219;
	add.s32 	%r169, %r259, 4608;
	mul.wide.u32 	%rd86, %r169, 4;
	add.s64 	%rd87, %rd1, %rd86;
	ld.global.f32 	%f221, [%rd87];
	add.f32 	%f222, %f220, %f221;
	add.s32 	%r170, %r259, 5120;
	mul.wide.u32 	%rd88, %r170, 4;
	add.s64 	%rd89, %rd1, %rd88;
	ld.global.f32 	%f223, [%rd89];
	add.f32 	%f224, %f222, %f223;
	add.s32 	%r171, %r259, 5632;
	mul.wide.u32 	%rd90, %r171, 4;
	add.s64 	%rd91, %rd1, %rd90;
	ld.global.f32 	%f225, [%rd91];
	add.f32 	%f226, %f224, %f225;
	add.s32 	%r172, %r259, 6144;
	mul.wide.u32 	%rd92, %r172, 4;
	add.s64 	%rd93, %rd1, %rd92;
	ld.global.f32 	%f227, [%rd93];
	add.f32 	%f228, %f226, %f227;
	add.s32 	%r173, %r259, 6656;
	mul.wide.u32 	%rd94, %r173, 4;
	add.s64 	%rd95, %rd1, %rd94;
	ld.global.f32 	%f229, [%rd95];
	add.f32 	%f230, %f228, %f229;
	add.s32 	%r174, %r259, 7168;
	mul.wide.u32 	%rd96, %r174, 4;
	add.s64 	%rd97, %rd1, %rd96;
	ld.global.f32 	%f231, [%rd97];
	add.f32 	%f232, %f230, %f231;
	add.s32 	%r175, %r259, 7680;
	mul.wide.u32 	%rd98, %r175, 4;
	add.s64 	%rd99, %rd1, %rd98;
	ld.global.f32 	%f233, [%rd99];
	add.f32 	%f368, %f232, %f233;
	add.s32 	%r260, %r260, 8192;
	add.s32 	%r259, %r259, 8192;
	add.s32 	%r258, %r258, 16;
	setp.ne.s32 	%p26, %r258, 0;
	@%p26 bra 	$L__BB6_6;
	add.s32 	%r261, %r260, -4096;
$L__BB6_8:
	setp.eq.s32 	%p27, %r11, 0;
	@%p27 bra 	$L__BB6_17;
	and.b32  	%r23, %r10, 7;
	setp.lt.u32 	%p28, %r11, 8;
	@%p28 bra 	$L__BB6_11;
	add.s32 	%r176, %r270, %r261;
	mul.wide.u32 	%rd100, %r176, 4;
	add.s64 	%rd101, %rd1, %rd100;
	ld.global.f32 	%f235, [%rd101];
	add.f32 	%f236, %f368, %f235;
	add.s32 	%r177, %r176, 512;
	mul.wide.u32 	%rd102, %r177, 4;
	add.s64 	%rd103, %rd1, %rd102;
	ld.global.f32 	%f237, [%rd103];
	add.f32 	%f238, %f236, %f237;
	add.s32 	%r178, %r176, 1024;
	mul.wide.u32 	%rd104, %r178, 4;
	add.s64 	%rd105, %rd1, %rd104;
	ld.global.f32 	%f239, [%rd105];
	add.f32 	%f240, %f238, %f239;
	add.s32 	%r179, %r176, 1536;
	mul.wide.u32 	%rd106, %r179, 4;
	add.s64 	%rd107, %rd1, %rd106;
	ld.global.f32 	%f241, [%rd107];
	add.f32 	%f242, %f240, %f241;
	add.s32 	%r180, %r176, 2048;
	mul.wide.u32 	%rd108, %r180, 4;
	add.s64 	%rd109, %rd1, %rd108;
	ld.global.f32 	%f243, [%rd109];
	add.f32 	%f244, %f242, %f243;
	add.s32 	%r181, %r176, 2560;
	mul.wide.u32 	%rd110, %r181, 4;
	add.s64 	%rd111, %rd1, %rd110;
	ld.global.f32 	%f245, [%rd111];
	add.f32 	%f246, %f244, %f245;
	add.s32 	%r182, %r176, 3072;
	mul.wide.u32 	%rd112, %r182, 4;
	add.s64 	%rd113, %rd1, %rd112;
	ld.global.f32 	%f247, [%rd113];
	add.f32 	%f248, %f246, %f247;
	add.s32 	%r183, %r176, 3584;
	mul.wide.u32 	%rd114, %r183, 4;
	add.s64 	%rd115, %rd1, %rd114;
	ld.global.f32 	%f249, [%rd115];
	add.f32 	%f368, %f248, %f249;
	add.s32 	%r261, %r261, 4096;
$L__BB6_11:
	setp.eq.s32 	%p29, %r23, 0;
	@%p29 bra 	$L__BB6_17;
	and.b32  	%r26, %r10, 3;
	setp.lt.u32 	%p30, %r23, 4;
	@%p30 bra 	$L__BB6_14;
	add.s32 	%r184, %r270, %r261;
	mul.wide.u32 	%rd116, %r184, 4;
	add.s64 	%rd117, %rd1, %rd116;
	ld.global.f32 	%f251, [%rd117];
	add.f32 	%f252, %f368, %f251;
	add.s32 	%r185, %r184, 512;
	mul.wide.u32 	%rd118, %r185, 4;
	add.s64 	%rd119, %rd1, %rd118;
	ld.global.f32 	%f253, [%rd119];
	add.f32 	%f254, %f252, %f253;
	add.s32 	%r186, %r184, 1024;
	mul.wide.u32 	%rd120, %r186, 4;
	add.s64 	%rd121, %rd1, %rd120;
	ld.global.f32 	%f255, [%rd121];
	add.f32 	%f256, %f254, %f255;
	add.s32 	%r187, %r184, 1536;
	mul.wide.u32 	%rd122, %r187, 4;
	add.s64 	%rd123, %rd1, %rd122;
	ld.global.f32 	%f257, [%rd123];
	add.f32 	%f368, %f256, %f257;
	add.s32 	%r261, %r261, 2048;
$L__BB6_14:
	setp.eq.s32 	%p31, %r26, 0;
	@%p31 bra 	$L__BB6_17;
	add.s32 	%r265, %r261, %r270;
	neg.s32 	%r264, %r26;
$L__BB6_16:
	.pragma "nounroll";
	mul.wide.u32 	%rd124, %r265, 4;
	add.s64 	%rd125, %rd1, %rd124;
	ld.global.f32 	%f258, [%rd125];
	add.f32 	%f368, %f368, %f258;
	add.s32 	%r265, %r265, 512;
	add.s32 	%r264, %r264, 1;
	setp.ne.s32 	%p32, %r264, 0;
	@%p32 bra 	$L__BB6_16;
$L__BB6_17:
	setp.lt.u32 	%p33, %r6, 512;
	@%p33 bra 	$L__BB6_22;
	// begin inline asm
	mov.u32 %r226, %laneid;
	// end inline asm
	mov.b32 	%r228, %f368;
	mov.b32 	%r229, 1;
	mov.b32 	%r250, 31;
	mov.b32 	%r251, -1;
	// begin inline asm
	shfl.sync.down.b32 %r227, %r228, %r229, %r250, %r251;
	// end inline asm
	setp.gt.s32 	%p57, %r226, 30;
	mov.b32 	%f317, %r227;
	add.f32 	%f318, %f368, %f317;
	selp.f32 	%f319, %f368, %f318, %p57;
	mov.b32 	%r233, %f319;
	mov.b32 	%r234, 2;
	// begin inline asm
	shfl.sync.down.b32 %r232, %r233, %r234, %r250, %r251;
	// end inline asm
	setp.gt.s32 	%p58, %r226, 29;
	mov.b32 	%f320, %r232;
	add.f32 	%f321, %f319, %f320;
	selp.f32 	%f322, %f319, %f321, %p58;
	mov.b32 	%r238, %f322;
	mov.b32 	%r239, 4;
	// begin inline asm
	shfl.sync.down.b32 %r237, %r238, %r239, %r250, %r251;
	// end inline asm
	setp.gt.s32 	%p59, %r226, 27;
	mov.b32 	%f323, %r237;
	add.f32 	%f324, %f322, %f323;
	selp.f32 	%f325, %f322, %f324, %p59;
	mov.b32 	%r243, %f325;
	mov.b32 	%r244, 8;
	// begin inline asm
	shfl.sync.down.b32 %r242, %r243, %r244, %r250, %r251;
	// end inline asm
	setp.gt.s32 	%p60, %r226, 23;
	mov.b32 	%f326, %r242;
	add.f32 	%f327, %f325, %f326;
	selp.f32 	%f328, %f325, %f327, %p60;
	mov.b32 	%r248, %f328;
	mov.b32 	%r249, 16;
	// begin inline asm
	shfl.sync.down.b32 %r247, %r248, %r249, %r250, %r251;
	// end inline asm
	setp.gt.s32 	%p61, %r226, 15;
	mov.b32 	%f329, %r247;
	add.f32 	%f16, %f328, %f329;
	selp.f32 	%f379, %f328, %f16, %p61;
	setp.ne.s32 	%p62, %r226, 0;
	@%p62 bra 	$L__BB6_20;
	shr.u32 	%r252, %r7, 3;
	and.b32  	%r253, %r252, 124;
	mov.u32 	%r254, _ZZN3cub18CUB_300001_SM_10006detail6reduce18DeviceReduceKernelINS2_10policy_hubIfjN4cuda3std3__44plusIfEEE10Policy1000EN6thrust24THRUST_300001_SM_1000_NS6detail15normal_iteratorINSD_10device_ptrIfEEEEjS9_fNS7_10__identityEEEvT0_PT3_T1_NS0_13GridEvenShareISN_EET2_T4_E12temp_storage;
	add.s32 	%r255, %r254, %r253;
	st.shared.f32 	[%r255+16], %f16;
$L__BB6_20:
	bar.sync 	0;
	setp.ne.s32 	%p63, %r7, 0;
	@%p63 bra 	$L__BB6_48;
	ld.shared.f32 	%f330, [_ZZN3cub18CUB_300001_SM_10006detail6reduce18DeviceReduceKernelINS2_10policy_hubIfjN4cuda3std3__44plusIfEEE10Policy1000EN6thrust24THRUST_300001_SM_1000_NS6detail15normal_iteratorINSD_10device_ptrIfEEEEjS9_fNS7_10__identityEEEvT0_PT3_T1_NS0_13GridEvenShareISN_EET2_T4_E12temp_storage+20];
	add.f32 	%f331, %f379, %f330;
	ld.shared.f32 	%f332, [_ZZN3cub18CUB_300001_SM_10006detail6reduce18DeviceReduceKernelINS2_10policy_hubIfjN4cuda3std3__44plusIfEEE10Policy1000EN6thrust24THRUST_300001_SM_1000_NS6detail15normal_iteratorINSD_10device_ptrIfEEEEjS9_fNS7_10__identityEEEvT0_PT3_T1_NS0_13GridEvenShareISN_EET2_T4_E12temp_storage+24];
	add.f32 	%f333, %f331, %f332;
	ld.shared.f32 	%f334, [_ZZN3cub18CUB_300001_SM_10006detail6reduce18DeviceReduceKernelINS2_10policy_hubIfjN4cuda3std3__44plusIfEEE10Policy1000EN6thrust24THRUST_300001_SM_1000_NS6detail15normal_iteratorINSD_10device_ptrIfEEEEjS9_fNS7_10__identityEEEvT0_PT3_T1_NS0_13GridEvenShareISN_EET2_T4_E12temp_storage+28];
	add.f32 	%f335, %f333, %f334;
	ld.shared.f32 	%f336, [_ZZN3cub18CUB_300001_SM_10006detail6reduce18DeviceReduceKernelINS2_10policy_hubIfjN4cuda3std3__44plusIfEEE10Policy1000EN6thrust24THRUST_300001_SM_1000_NS6detail15normal_iteratorINSD_10device_ptrIfEEEEjS9_fNS7_10__identityEEEvT0_PT3_T1_NS0_13GridEvenShareISN_EET2_T4_E12temp_storage+32];
	add.f32 	%f337, %f335, %f336;
	ld.shared.f32 	%f338, [_ZZN3cub18CUB_300001_SM_10006detail6reduce18DeviceReduceKernelINS2_10policy_hubIfjN4cuda3std3__44plusIfEEE10Policy1000EN6thrust24THRUST_300001_SM_1000_NS6detail15normal_iteratorINSD_10device_ptrIfEEEEjS9_fNS7_10__identityEEEvT0_PT3_T1_NS0_13GridEvenShareISN_EET2_T4_E12temp_storage+36];
	add.f32 	%f339, %f337, %f338;
	ld.shared.f32 	%f340, [_ZZN3cub18CUB_300001_SM_10006detail6reduce18DeviceReduceKernelINS2_10policy_hubIfjN4cuda3std3__44plusIfEEE10Policy1000EN6thrust24THRUST_300001_SM_1000_NS6detail15normal_iteratorINSD_10device_ptrIfEEEEjS9_fNS7_10__identityEEEvT0_PT3_T1_NS0_13GridEvenShareISN_EET2_T4_E12temp_storage+40];
	add.f32 	%f341, %f339, %f340;
	ld.shared.f32 	%f342, [_ZZN3cub18CUB_300001_SM_10006detail6reduce18DeviceReduceKernelINS2_10policy_hubIfjN4cuda3std3__44plusIfEEE10Policy1000EN6thrust24THRUST_300001_SM_1000_NS6detail15normal_iteratorINSD_10device_ptrIfEEEEjS9_fNS7_10__identityEEEvT0_PT3_T1_NS0_13GridEvenShareISN_EET2_T4_E12temp_storage+44];
	add.f32 	%f343, %f341, %f342;
	ld.shared.f32 	%f344, [_ZZN3cub18CUB_300001_SM_10006detail6reduce18DeviceReduceKernelINS2_10policy_hubIfjN4cuda3std3__44plusIfEEE10Policy1000EN6thrust24THRUST_300001_SM_1000_NS6detail15normal_iteratorINSD_10device_ptrIfEEEEjS9_fNS7_10__identityEEEvT0_PT3_T1_NS0_13GridEvenShareISN_EET2_T4_E12temp_storage+48];
	add.f32 	%f345, %f343, %f344;
	ld.shared.f32 	%f346, [_ZZN3cub18CUB_300001_SM_10006detail6reduce18DeviceReduceKernelINS2_10policy_hubIfjN4cuda3std3__44plusIfEEE10Policy1000EN6thrust24THRUST_300001_SM_1000_NS6detail15normal_iteratorINSD_10device_ptrIfEEEEjS9_fNS7_10__identityEEEvT0_PT3_T1_NS0_13GridEvenShareISN_EET2_T4_E12temp_storage+52];
	add.f32 	%f347, %f345, %f346;
	ld.shared.f32 	%f348, [_ZZN3cub18CUB_300001_SM_10006detail6reduce18DeviceReduceKernelINS2_10policy_hubIfjN4cuda3std3__44plusIfEEE10Policy1000EN6thrust24THRUST_300001_SM_1000_NS6detail15normal_iteratorINSD_10device_ptrIfEEEEjS9_fNS7_10__identityEEEvT0_PT3_T1_NS0_13GridEvenShareISN_EET2_T4_E12temp_storage+56];
	add.f32 	%f349, %f347, %f348;
	ld.shared.f32 	%f350, [_ZZN3cub18CUB_300001_SM_10006detail6reduce18DeviceReduceKernelINS2_10policy_hubIfjN4cuda3std3__44plusIfEEE10Policy1000EN6thrust24THRUST_300001_SM_1000_NS6detail15normal_iteratorINSD_10device_ptrIfEEEEjS9_fNS7_10__identityEEEvT0_PT3_T1_NS0_13GridEvenShareISN_EET2_T4_E12temp_storage+60];
	add.f32 	%f351, %f349, %f350;
	ld.shared.f32 	%f352, [_ZZN3cub18CUB_300001_SM_10006detail6reduce18DeviceReduceKernelINS2_10policy_hubIfjN4cuda3std3__44plusIfEEE10Policy1000EN6thrust24THRUST_300001_SM_1000_NS6detail15normal_iteratorINSD_10device_ptrIfEEEEjS9_fNS7_10__identityEEEvT0_PT3_T1_NS0_13GridEvenShareISN_EET2_T4_E12temp_storage+64];
	add.f32 	%f353, %f351, %f352;
	ld.shared.f32 	%f354, [_ZZN3cub18CUB_300001_SM_10006detail6reduce18DeviceReduceKernelINS2_10policy_hubIfjN4cuda3std3__44plusIfEEE10Policy1000EN6thrust24THRUST_300001_SM_1000_NS6detail15normal_iteratorINSD_10device_ptrIfEEEEjS9_fNS7_10__identityEEEvT0_PT3_T1_NS0_13GridEvenShareISN_EET2_T4_E12temp_storage+68];
	add.f32 	%f355, %f353, %f354;
	ld.shared.f32 	%f356, [_ZZN3cub18CUB_300001_SM_10006detail6reduce18DeviceReduceKernelINS2_10policy_hubIfjN4cuda3std3__44plusIfEEE10Policy1000EN6thrust24THRUST_300001_SM_1000_NS6detail15normal_iteratorINSD_10device_ptrIfEEEEjS9_fNS7_10__identityEEEvT0_PT3_T1_NS0_13GridEvenShareISN_EET2_T4_E12temp_storage+72];
	add.f32 	%f357, %f355, %f356;
	ld.shared.f32 	%f358, [_ZZN3cub18CUB_300001_SM_10006detail6reduce18DeviceReduceKernelINS2_10policy_hubIfjN4cuda3std3__44plusIfEEE10Policy1000EN6thrust24THRUST_300001_SM_1000_NS6detail15normal_iteratorINSD_10device_ptrIfEEEEjS9_fNS7_10__identityEEEvT0_PT3_T1_NS0_13GridEvenShareISN_EET2_T4_E12temp_storage+76];
	add.f32 	%f379, %f357, %f358;
	bra.uni 	$L__BB6_48;
$L__BB6_22:
	// begin inline asm
	mov.u32 %r188, %laneid;
	// end inline asm
	and.b32  	%r214, %r7, 992;
	add.s32 	%r215, %r214, 32;
	setp.gt.u32 	%p34, %r215, %r6;
	not.b32 	%r216, %r214;
	add.s32 	%r217, %r6, %r216;
	selp.b32 	%r212, %r217, 31, %p34;
	mov.b32 	%r190, %f368;
	mov.b32 	%r191, 1;
	mov.b32 	%r213, -1;
	// begin inline asm
	shfl.sync.down.b32 %r189, %r190, %r191, %r212, %r213;
	// end inline asm
	setp.lt.s32 	%p35, %r188, %r212;
	mov.b32 	%f259, %r189;
	add.f32 	%f260, %f368, %f259;
	selp.f32 	%f261, %f260, %f368, %p35;
	mov.b32 	%r195, %f261;
	mov.b32 	%r196, 2;
	// begin inline asm
	shfl.sync.down.b32 %r194, %r195, %r196, %r212, %r213;
	// end inline asm
	add.s32 	%r218, %r188, 2;
	setp.gt.s32 	%p36, %r218, %r212;
	mov.b32 	%f262, %r194;
	add.f32 	%f263, %f261, %f262;
	selp.f32 	%f264, %f261, %f263, %p36;
	mov.b32 	%r200, %f264;
	mov.b32 	%r201, 4;
	// begin inline asm
	shfl.sync.down.b32 %r199, %r200, %r201, %r212, %r213;
	// end inline asm
	add.s32 	%r219, %r188, 4;
	setp.gt.s32 	%p37, %r219, %r212;
	mov.b32 	%f265, %r199;
	add.f32 	%f266, %f264, %f265;
	selp.f32 	%f267, %f264, %f266, %p37;
	mov.b32 	%r205, %f267;
	mov.b32 	%r206, 8;
	// begin inline asm
	shfl.sync.down.b32 %r204, %r205, %r206, %r212, %r213;
	// end inline asm
	add.s32 	%r220, %r188, 8;
	setp.gt.s32 	%p38, %r220, %r212;
	mov.b32 	%f268, %r204;
	add.f32 	%f269, %f267, %f268;
	selp.f32 	%f270, %f267, %f269, %p38;
	mov.b32 	%r210, %f270;
	mov.b32 	%r211, 16;
	// begin inline asm
	shfl.sync.down.b32 %r209, %r210, %r211, %r212, %r213;
	// end inline asm
	add.s32 	%r221, %r188, 16;
	setp.gt.s32 	%p39, %r221, %r212;
	mov.b32 	%f271, %r209;
	add.f32 	%f272, %f270, %f271;
	selp.f32 	%f379, %f270, %f272, %p39;
	setp.ne.s32 	%p40, %r188, 0;
	@%p40 bra 	$L__BB6_24;
	shr.u32 	%r222, %r7, 3;
	and.b32  	%r223, %r222, 124;
	mov.u32 	%r224, _ZZN3cub18CUB_300001_SM_10006detail6reduce18DeviceReduceKernelINS2_10policy_hubIfjN4cuda3std3__44plusIfEEE10Policy1000EN6thrust24THRUST_300001_SM_1000_NS6detail15normal_iteratorINSD_10device_ptrIfEEEEjS9_fNS7_10__identityEEEvT0_PT3_T1_NS0_13GridEvenShareISN_EET2_T4_E12temp_storage;
	add.s32 	%r225, %r224, %r223;
	st.shared.f32 	[%r225+16], %f379;
$L__BB6_24:
	bar.sync 	0;
	setp.ne.s32 	%p41, %r7, 0;
	@%p41 bra 	$L__BB6_48;
	setp.gt.u32 	%p42, %r6, 32;
	ld.shared.f32 	%f273, [_ZZN3cub18CUB_300001_SM_10006detail6reduce18DeviceReduceKernelINS2_10policy_hubIfjN4cuda3std3__44plusIfEEE10Policy1000EN6thrust24THRUST_300001_SM_1000_NS6detail15normal_iteratorINSD_10device_ptrIfEEEEjS9_fNS7_10__identityEEEvT0_PT3_T1_NS0_13GridEvenShareISN_EET2_T4_E12temp_storage+20];
	add.f32 	%f274, %f379, %f273;
	selp.f32 	%f275, %f274, %f379, %p42;
	setp.gt.u32 	%p43, %r6, 64;
	ld.shared.f32 	%f276, [_ZZN3cub18CUB_300001_SM_10006detail6reduce18DeviceReduceKernelINS2_10policy_hubIfjN4cuda3std3__44plusIfEEE10Policy1000EN6thrust24THRUST_300001_SM_1000_NS6detail15normal_iteratorINSD_10device_ptrIfEEEEjS9_fNS7_10__identityEEEvT0_PT3_T1_NS0_13GridEvenShareISN_EET2_T4_E12temp_storage+24];
	add.f32 	%f277, %f276, %f275;
	selp.f32 	%f278, %f277, %f275, %p43;
	setp.gt.u32 	%p44, %r6, 96;
	ld.shared.f32 	%f279, [_ZZN3cub18CUB_300001_SM_10006detail6reduce18DeviceReduceKernelINS2_10policy_hubIfjN4cuda3std3__44plusIfEEE10Policy1000EN6thrust24THRUST_300001_SM_1000_NS6detail15normal_iteratorINSD_10device_ptrIfEEEEjS9_fNS7_10__identityEEEvT0_PT3_T1_NS0_13GridEvenShareISN_EET2_T4_E12temp_storage+28];
	add.f32 	%f280, %f279, %f278;
	selp.f32 	%f281, %f280, %f278, %p44;
	setp.gt.u32 	%p45, %r6, 128;
	ld.shared.f32 	%f282, [_ZZN3cub18CUB_300001_SM_10006detail6reduce18DeviceReduceKernelINS2_10policy_hubIfjN4cuda3std3__44plusIfEEE10Policy1000EN6thrust24THRUST_300001_SM_1000_NS6detail15normal_iteratorINSD_10device_ptrIfEEEEjS9_fNS7_10__identityEEEvT0_PT3_T1_NS0_13GridEvenShareISN_EET2_T4_E12temp_storage+32];
	add.f32 	%f283, %f282, %f281;
	selp.f32 	%f284, %f283, %f281, %p45;
	setp.gt.u32 	%p46, %r6, 160;
	ld.shared.f32 	%f285, [_ZZN3cub18CUB_300001_SM_10006detail6reduce18DeviceReduceKernelINS2_10policy_hubIfjN4cuda3std3__44plusIfEEE10Policy1000EN6thrust24THRUST_300001_SM_1000_NS6detail15normal_iteratorINSD_10device_ptrIfEEEEjS9_fNS7_10__identityEEEvT0_PT3_T1_NS0_13GridEvenShareISN_EET2_T4_E12temp_storage+36];
	add.f32 	%f286, %f285, %f284;
	selp.f32 	%f287, %f286, %f284, %p46;
	setp.gt.u32 	%p47, %r6, 192;
	ld.shared.f32 	%f288, [_ZZN3cub18CUB_300001_SM_10006detail6reduce18DeviceReduceKernelINS2_10policy_hubIfjN4cuda3std3__44plusIfEEE10Policy1000EN6thrust24THRUST_300001_SM_1000_NS6detail15normal_iteratorINSD_10device_ptrIfEEEEjS9_fNS7_10__identityEEEvT0_PT3_T1_NS0_13GridEvenShareISN_EET2_T4_E12temp_storage+40];
	add.f32 	%f289, %f288, %f287;
	selp.f32 	%f290, %f289, %f287, %p47;
	setp.gt.u32 	%p48, %r6, 224;
	ld.shared.f32 	%f291, [_ZZN3cub18CUB_300001_SM_10006detail6reduce18DeviceReduceKernelINS2_10policy_hubIfjN4cuda3std3__44plusIfEEE10Policy1000EN6thrust24THRUST_300001_SM_1000_NS6detail15normal_iteratorINSD_10device_ptrIfEEEEjS9_fNS7_10__identityEEEvT0_PT3_T1_NS0_13GridEvenShareISN_EET2_T4_E12temp_storage+44];
	add.f32 	%f292, %f291, %f290;
	selp.f32 	%f293, %f292, %f290, %p48;
	setp.gt.u32 	%p49, %r6, 256;
	ld.shared.f32 	%f294, [_ZZN3cub18CUB_300001_SM_10006detail6reduce18DeviceReduceKernelINS2_10policy_hubIfjN4cuda3std3__44plusIfEEE10Policy1000EN6thrust24THRUST_300001_SM_1000_NS6detail15normal_iteratorINSD_10device_ptrIfEEEEjS9_fNS7_10__identityEEEvT0_PT3_T1_NS0_13GridEvenShareISN_EET2_T4_E12temp_storage+48];
	add.f32 	%f295, %f294, %f293;
	selp.f32 	%f296, %f295, %f293, %p49;
	setp.gt.u32 	%p50, %r6, 288;
	ld.shared.f32 	%f297, [_ZZN3cub18CUB_300001_SM_10006detail6reduce18DeviceReduceKernelINS2_10policy_hubIfjN4cuda3std3__44plusIfEEE10Policy1000EN6thrust24THRUST_300001_SM_1000_NS6detail15normal_iteratorINSD_10device_ptrIfEEEEjS9_fNS7_10__identityEEEvT0_PT3_T1_NS0_13GridEvenShareISN_EET2_T4_E12temp_storage+52];
	add.f32 	%f298, %f297, %f296;
	selp.f32 	%f299, %f298, %f296, %p50;
	setp.gt.u32 	%p51, %r6, 320;
	ld.shared.f32 	%f300, [_ZZN3cub18CUB_300001_SM_10006detail6reduce18DeviceReduceKernelINS2_10policy_hubIfjN4cuda3std3__44plusIfEEE10Policy1000EN6thrust24THRUST_300001_SM_1000_NS6detail15normal_iteratorINSD_10device_ptrIfEEEEjS9_fNS7_10__identityEEEvT0_PT3_T1_NS0_13GridEvenShareISN_EET2_T4_E12temp_storage+56];
	add.f32 	%f301, %f300, %f299;
	selp.f32 	%f302, %f301, %f299, %p51;
	setp.gt.u32 	%p52, %r6, 352;
	ld.shared.f32 	%f303, [_ZZN3cub18CUB_300001_SM_10006detail6reduce18DeviceReduceKernelINS2_10policy_hubIfjN4cuda3std3__44plusIfEEE10Policy1000EN6thrust24THRUST_300001_SM_1000_NS6detail15normal_iteratorINSD_10device_ptrIfEEEEjS9_fNS7_10__identityEEEvT0_PT3_T1_NS0_13GridEvenShareISN_EET2_T4_E12temp_storage+60];
	add.f32 	%f304, %f303, %f302;
	selp.f32 	%f305, %f304, %f302, %p52;
	setp.gt.u32 	%p53, %r6, 384;
	ld.shared.f32 	%f306, [_ZZN3cub18CUB_300001_SM_10006detail6reduce18DeviceReduceKernelINS2_10policy_hubIfjN4cuda3std3__44plusIfEEE10Policy1000EN6thrust24THRUST_300001_SM_1000_NS6detail15normal_iteratorINSD_10device_ptrIfEEEEjS9_fNS7_10__identityEEEvT0_PT3_T1_NS0_13GridEvenShareISN_EET2_T4_E12temp_storage+64];
	add.f32 	%f307, %f306, %f305;
	selp.f32 	%f308, %f307, %f305, %p53;
	setp.gt.u32 	%p54, %r6, 416;
	ld.shared.f32 	%f309, [_ZZN3cub18CUB_300001_SM_10006detail6reduce18DeviceReduceKernelINS2_10policy_hubIfjN4cuda3std3__44plusIfEEE10Policy1000EN6thrust24THRUST_300001_SM_1000_NS6detail15normal_iteratorINSD_10device_ptrIfEEEEjS9_fNS7_10__identityEEEvT0_PT3_T1_NS0_13GridEvenShareISN_EET2_T4_E12temp_storage+68];
	add.f32 	%f310, %f309, %f308;
	selp.f32 	%f311, %f310, %f308, %p54;
	setp.gt.u32 	%p55, %r6, 448;
	ld.shared.f32 	%f312, [_ZZN3cub18CUB_300001_SM_10006detail6reduce18DeviceReduceKernelINS2_10policy_hubIfjN4cuda3std3__44plusIfEEE10Policy1000EN6thrust24THRUST_300001_SM_1000_NS6detail15normal_iteratorINSD_10device_ptrIfEEEEjS9_fNS7_10__identityEEEvT0_PT3_T1_NS0_13GridEvenShareISN_EET2_T4_E12temp_storage+72];
	add.f32 	%f313, %f312, %f311;
	selp.f32 	%f314, %f313, %f311, %p55;
	setp.gt.u32 	%p56, %r6, 480;
	ld.shared.f32 	%f315, [_ZZN3cub18CUB_300001_SM_10006detail6reduce18DeviceReduceKernelINS2_10policy_hubIfjN4cuda3std3__44plusIfEEE10Policy1000EN6thrust24THRUST_300001_SM_1000_NS6detail15normal_iteratorINSD_10device_ptrIfEEEEjS9_fNS7_10__identityEEEvT0_PT3_T1_NS0_13GridEvenShareISN_EET2_T4_E12temp_storage+76];
	add.f32 	%f316, %f315, %f314;
	selp.f32 	%f379, %f316, %f314, %p56;
	bra.uni 	$L__BB6_48;
$L__BB6_26:
	mov.u32 	%r35, %tid.x;
	add.s32 	%r72, %r35, %r270;
	mul.wide.u32 	%rd4, %r72, 4;
	add.s64 	%rd5, %rd1, %rd4;
	ld.global.f32 	%f41, [%rd5];
	ld.global.f32 	%f42, [%rd5+2048];
	ld.global.f32 	%f43, [%rd5+4096];
	ld.global.f32 	%f44, [%rd5+6144];
	ld.global.f32 	%f45, [%rd5+8192];
	ld.global.f32 	%f46, [%rd5+10240];
	ld.global.f32 	%f47, [%rd5+12288];
	ld.global.f32 	%f48, [%rd5+14336];
	ld.global.f32 	%f49, [%rd5+16384];
	ld.global.f32 	%f50, [%rd5+18432];
	ld.global.f32 	%f51, [%rd5+20480];
	ld.global.f32 	%f52, [%rd5+22528];
	ld.global.f32 	%f53, [%rd5+24576];
	ld.global.f32 	%f54, [%rd5+26624];
	ld.global.f32 	%f55, [%rd5+28672];
	ld.global.f32 	%f56, [%rd5+30720];
	add.f32 	%f57, %f41, %f42;
	add.f32 	%f58, %f43, %f44;
	add.f32 	%f59, %f45, %f46;
	add.f32 	%f60, %f47, %f48;
	add.f32 	%f61, %f49, %f50;
	add.f32 	%f62, %f51, %f52;
	add.f32 	%f63, %f53, %f54;
	add.f32 	%f64, %f55, %f56;
	add.f32 	%f65, %f57, %f58;
	add.f32 	%f66, %f59, %f60;
	add.f32 	%f67, %f61, %f62;
	add.f32 	%f68, %f63, %f64;
	add.f32 	%f69, %f65, %f66;
	add.f32 	%f70, %f67, %f68;
	add.f32 	%f378, %f69, %f70;
	setp.lt.u32 	%p2, %r6, %r4;
	@%p2 bra 	$L__BB6_44;
	add.s32 	%r36, %r4, %r270;
	not.b32 	%r74, %r35;
	add.s32 	%r75, %r74, %r1;
	sub.s32 	%r76, %r75, %r4;
	sub.s32 	%r267, %r76, %r270;
	add.s32 	%r77, %r36, %r35;
	add.s32 	%r266, %r77, 4096;
	mov.b32 	%r269, 0;
	mov.u32 	%r268, %r36;
$L__BB6_28:
	add.s32 	%r270, %r270, %r4;
	add.s32 	%r79, %r1, -8192;
	setp.gt.u32 	%p3, %r270, %r79;
	@%p3 bra 	$L__BB6_30;
	add.s32 	%r80, %r35, %r270;
	mul.wide.u32 	%rd6, %r80, 4;
	add.s64 	%rd7, %rd1, %rd6;
	ld.global.f32 	%f71, [%rd7];
	ld.global.f32 	%f72, [%rd7+2048];
	ld.global.f32 	%f73, [%rd7+4096];
	ld.global.f32 	%f74, [%rd7+6144];
	ld.global.f32 	%f75, [%rd7+8192];
	ld.global.f32 	%f76, [%rd7+10240];
	ld.global.f32 	%f77, [%rd7+12288];
	ld.global.f32 	%f78, [%rd7+14336];
	ld.global.f32 	%f79, [%rd7+16384];
	ld.global.f32 	%f80, [%rd7+18432];
	ld.global.f32 	%f81, [%rd7+20480];
	ld.global.f32 	%f82, [%rd7+22528];
	ld.global.f32 	%f83, [%rd7+24576];
	ld.global.f32 	%f84, [%rd7+26624];
	ld.global.f32 	%f85, [%rd7+28672];
	ld.global.f32 	%f86, [%rd7+30720];
	add.f32 	%f87, %f378, %f71;
	add.f32 	%f88, %f72, %f73;
	add.f32 	%f89, %f74, %f75;
	add.f32 	%f90, %f76, %f77;
	add.f32 	%f91, %f78, %f79;
	add.f32 	%f92, %f80, %f81;
	add.f32 	%f93, %f82, %f83;
	add.f32 	%f94, %f84, %f85;
	add.f32 	%f95, %f87, %f88;
	add.f32 	%f96, %f89, %f90;
	add.f32 	%f97, %f91, %f92;
	add.f32 	%f98, %f93, %f94;
	add.f32 	%f99, %f95, %f96;
	add.f32 	%f100, %f97, %f98;
	add.f32 	%f101, %f99, %f100;
	add.f32 	%f378, %f101, %f86;
	sub.s32 	%r81, %r1, %r270;
	setp.lt.u32 	%p4, %r81, %r4;
	add.s32 	%r269, %r269, 1;
	add.s32 	%r268, %r268, %r4;
	sub.s32 	%r267, %r267, %r4;
	add.s32 	%r266, %r266, %r4;
	@%p4 bra 	$L__BB6_44;
	bra.uni 	$L__BB6_28;
$L__BB6_30:
	setp.le.u32 	%p5, %r1, %r270;
	sub.s32 	%r83, %r1, %r270;
	setp.ge.s32 	%p6, %r35, %r83;
	or.pred  	%p7, %p5, %p6;
	@%p7 bra 	$L__BB6_44;
	not.b32 	%r85, %r35;
	add.s32 	%r86, %r1, %r85;
	sub.s32 	%r87, %r86, %r36;
	mul.lo.s32 	%r88, %r2, %r269;
	shl.b32 	%r89, %r88, 13;
	sub.s32 	%r90, %r87, %r89;
	shr.u32 	%r91, %r90, 9;
	add.s32 	%r49, %r91, 1;
	and.b32  	%r50, %r49, 15;
	setp.lt.u32 	%p8, %r90, 7680;
	mov.u32 	%r275, %r35;
	@%p8 bra 	$L__BB6_35;
	or.b32  	%r273, %r35, 4096;
	shr.u32 	%r92, %r267, 9;
	add.s32 	%r93, %r92, 1;
	and.b32  	%r94, %r93, 16777200;
	neg.s32 	%r271, %r94;
$L__BB6_33:
	.pragma "nounroll";
	add.s32 	%r95, %r266, -4096;
	mul.wide.u32 	%rd8, %r95, 4;
	add.s64 	%rd9, %rd1, %rd8;
	ld.global.f32 	%f103, [%rd9];
	add.f32 	%f104, %f378, %f103;
	add.s32 	%r96, %r266, -3584;
	mul.wide.u32 	%rd10, %r96, 4;
	add.s64 	%rd11, %rd1, %rd10;
	ld.global.f32 	%f105, [%rd11];
	add.f32 	%f106, %f104, %f105;
	add.s32 	%r97, %r266, -3072;
	mul.wide.u32 	%rd12, %r97, 4;
	add.s64 	%rd13, %rd1, %rd12;
	ld.global.f32 	%f107, [%rd13];
	add.f32 	%f108, %f106, %f107;
	add.s32 	%r98, %r266, -2560;
	mul.wide.u32 	%rd14, %r98, 4;
	add.s64 	%rd15, %rd1, %rd14;
	ld.global.f32 	%f109, [%rd15];
	add.f32 	%f110, %f108, %f109;
	add.s32 	%r99, %r266, -2048;
	mul.wide.u32 	%rd16, %r99, 4;
	add.s64 	%rd17, %rd1, %rd16;
	ld.global.f32 	%f111, [%rd17];
	add.f32 	%f112, %f110, %f111;
	add.s32 	%r100, %r266, -1536;
	mul.wide.u32 	%rd18, %r100, 4;
	add.s64 	%rd19, %rd1, %rd18;
	ld.global.f32 	%f113, [%rd19];
	add.f32 	%f114, %f112, %f113;
	add.s32 	%r101, %r266, -1024;
	mul.wide.u32 	%rd20, %r101, 4;
	add.s64 	%rd21, %rd1, %rd20;
	ld.global.f32 	%f115, [%rd21];
	add.f32 	%f116, %f114, %f115;
	add.s32 	%r102, %r266, 3584;
	add.s32 	%r103, %r266, -512;
	mul.wide.u32 	%rd22, %r103, 4;
	add.s64 	%rd23, %rd1, %rd22;
	ld.global.f32 	%f117, [%rd23];
	add.f32 	%f118, %f116, %f117;
	mul.wide.u32 	%rd24, %r266, 4;
	add.s64 	%rd25, %rd1, %rd24;
	ld.global.f32 	%f119, [%rd25];
	add.f32 	%f120, %f118, %f119;
	add.s32 	%r104, %r266, 512;
	mul.wide.u32 	%rd26, %r104, 4;
	add.s64 	%rd27, %rd1, %rd26;
	ld.global.f32 	%f121, [%rd27];
	add.f32 	%f122, %f120, %f121;
	add.s32 	%r105, %r266, 1024;
	mul.wide.u32 	%rd28, %r105, 4;
	add.s64 	%rd29, %rd1, %rd28;
	ld.global.f32 	%f123, [%rd29];
	add.f32 	%f124, %f122, %f123;
	add.s32 	%r106, %r266, 1536;
	mul.wide.u32 	%rd30, %r106, 4;
	add.s64 	%rd31, %rd1, %rd30;
	ld.global.f32 	%f125, [%rd31];
	add.f32 	%f126, %f124, %f125;
	add.s32 	%r107, %r266, 2048;
	mul.wide.u32 	%rd32, %r107, 4;
	add.s64 	%rd33, %rd1, %rd32;
	ld.global.f32 	%f127, [%rd33];
	add.f32 	%f128, %f126, %f127;
	add.s32 	%r108, %r266, 2560;
	mul.wide.u32 	%rd34, %r108, 4;
	add.s64 	%rd35, %rd1, %rd34;
	ld.global.f32 	%f129, [%rd35];
	add.f32 	%f130, %f128, %f129;
	add.s32 	%r109, %r266, 3072;
	mul.wide.u32 	%rd36, %r109, 4;
	add.s64 	%rd37, %rd1, %rd36;
	ld.global.f32 	%f131, [%rd37];
	add.f32 	%f132, %f130, %f131;
	mul.wide.u32 	%rd38, %r102, 4;
	add.s64 	%rd39, %rd1, %rd38;
	ld.global.f32 	%f133, [%rd39];
	add.f32 	%f378, %f132, %f133;
	add.s32 	%r273, %r273, 8192;
	add.s32 	%r266, %r266, 8192;
	add.s32 	%r271, %r271, 16;
	setp.ne.s32 	%p9, %r271, 0;
	@%p9 bra 	$L__BB6_33;
	add.s32 	%r275, %r273, -4096;
$L__BB6_35:
	setp.eq.s32 	%p10, %r50, 0;
	@%p10 bra 	$L__BB6_44;
	and.b32  	%r61, %r49, 7;
	setp.lt.u32 	%p11, %r50, 8;
	@%p11 bra 	$L__BB6_38;
	add.s32 	%r110, %r275, %r270;
	mul.wide.u32 	%rd40, %r110, 4;
	add.s64 	%rd41, %rd1, %rd40;
	ld.global.f32 	%f135, [%rd41];
	add.f32 	%f136, %f378, %f135;
	add.s32 	%r111, %r110, 512;
	mul.wide.u32 	%rd42, %r111, 4;
	add.s64 	%rd43, %rd1, %rd42;
	ld.global.f32 	%f137, [%rd43];
	add.f32 	%f138, %f136, %f137;
	add.s32 	%r112, %r110, 1024;
	mul.wide.u32 	%rd44, %r112, 4;
	add.s64 	%rd45, %rd1, %rd44;
	ld.global.f32 	%f139, [%rd45];
	add.f32 	%f140, %f138, %f139;
	add.s32 	%r113, %r110, 1536;
	mul.wide.u32 	%rd46, %r113, 4;
	add.s64 	%rd47, %rd1, %rd46;
	ld.global.f32 	%f141, [%rd47];
	add.f32 	%f142, %f140, %f141;
	add.s32 	%r114, %r110, 2048;
	mul.wide.u32 	%rd48, %r114, 4;
	add.s64 	%rd49, %rd1, %rd48;
	ld.global.f32 	%f143, [%rd49];
	add.f32 	%f144, %f142, %f143;
	add.s32 	%r115, %r110, 2560;
	mul.wide.u32 	%rd50, %r115, 4;
	add.s64 	%rd51, %rd1, %rd50;
	ld.global.f32 	%f145, [%rd51];
	add.f32 	%f146, %f144, %f145;
	add.s32 	%r116, %r110, 3072;
	mul.wide.u32 	%rd52, %r116, 4;
	add.s64 	%rd53, %rd1, %rd52;
	ld.global.f32 	%f147, [%rd53];
	add.f32 	%f148, %f146, %f147;
	add.s32 	%r117, %r110, 3584;
	mul.wide.u32 	%rd54, %r117, 4;
	add.s64 	%rd55, %rd1, %rd54;
	ld.global.f32 	%f149, [%rd55];
	add.f32 	%f378, %f148, %f149;
	add.s32 	%r275, %r275, 4096;
$L__BB6_38:
	setp.eq.s32 	%p12, %r61, 0;
	@%p12 bra 	$L__BB6_44;
	setp.lt.u32 	%p13, %r61, 4;
	@%p13 bra 	$L__BB6_41;
	add.s32 	%r118, %r275, %r270;
	mul.wide.u32 	%rd56, %r118, 4;
	add.s64 	%rd57, %rd1, %rd56;
	ld.global.f32 	%f151, [%rd57];
	add.f32 	%f152, %f378, %f151;
	add.s32 	%r119, %r118, 512;
	mul.wide.u32 	%rd58, %r119, 4;
	add.s64 	%rd59, %rd1, %rd58;
	ld.global.f32 	%f153, [%rd59];
	add.f32 	%f154, %f152, %f153;
	add.s32 	%r120, %r118, 1024;
	mul.wide.u32 	%rd60, %r120, 4;
	add.s64 	%rd61, %rd1, %rd60;
	ld.global.f32 	%f155, [%rd61];
	add.f32 	%f156, %f154, %f155;
	add.s32 	%r121, %r118, 1536;
	mul.wide.u32 	%rd62, %r121, 4;
	add.s64 	%rd63, %rd1, %rd62;
	ld.global.f32 	%f157, [%rd63];
	add.f32 	%f378, %f156, %f157;
	add.s32 	%r275, %r275, 2048;
$L__BB6_41:
	and.b32  	%r122, %r49, 3;
	setp.eq.s32 	%p14, %r122, 0;
	@%p14 bra 	$L__BB6_44;
	add.s32 	%r278, %r275, %r268;
	cvt.u16.u32 	%rs1, %r267;
	shr.u16 	%rs2, %rs1, 9;
	add.s16 	%rs3, %rs2, 1;
	cvt.u32.u16 	%r123, %rs3;
	and.b32  	%r124, %r123, 3;
	neg.s32 	%r277, %r124;
$L__BB6_43:
	.pragma "nounroll";
	mul.wide.u32 	%rd64, %r278, 4;
	add.s64 	%rd65, %rd1, %rd64;
	ld.global.f32 	%f158, [%rd65];
	add.f32 	%f378, %f378, %f158;
	add.s32 	%r278, %r278, 512;
	add.s32 	%r277, %r277, 1;
	setp.ne.s32 	%p15, %r277, 0;
	@%p15 bra 	$L__BB6_43;
$L__BB6_44:
	// begin inline asm
	mov.u32 %r125, %laneid;
	// end inline asm
	mov.b32 	%r127, %f378;
	mov.b32 	%r128, 1;
	mov.b32 	%r149, 31;
	mov.b32 	%r150, -1;
	// begin inline asm
	shfl.sync.down.b32 %r126, %r127, %r128, %r149, %r150;
	// end inline asm
	setp.gt.s32 	%p16, %r125, 30;
	mov.b32 	%f159, %r126;
	add.f32 	%f160, %f378, %f159;
	selp.f32 	%f161, %f378, %f160, %p16;
	mov.b32 	%r132, %f161;
	mov.b32 	%r133, 2;
	// begin inline asm
	shfl.sync.down.b32 %r131, %r132, %r133, %r149, %r150;
	// end inline asm
	setp.gt.s32 	%p17, %r125, 29;
	mov.b32 	%f162, %r131;
	add.f32 	%f163, %f161, %f162;
	selp.f32 	%f164, %f161, %f163, %p17;
	mov.b32 	%r137, %f164;
	mov.b32 	%r138, 4;
	// begin inline asm
	shfl.sync.down.b32 %r136, %r137, %r138, %r149, %r150;
	// end inline asm
	setp.gt.s32 	%p18, %r125, 27;
	mov.b32 	%f165, %r136;
	add.f32 	%f166, %f164, %f165;
	selp.f32 	%f167, %f164, %f166, %p18;
	mov.b32 	%r142, %f167;
	mov.b32 	%r143, 8;
	// begin inline asm
	shfl.sync.down.b32 %r141, %r142, %r143, %r149, %r150;
	// end inline asm
	setp.gt.s32 	%p19, %r125, 23;
	mov.b32 	%f168, %r141;
	add.f32 	%f169, %f167, %f168;
	selp.f32 	%f170, %f167, %f169, %p19;
	mov.b32 	%r147, %f170;
	mov.b32 	%r148, 16;
	// begin inline asm
	shfl.sync.down.b32 %r146, %r147, %r148, %r149, %r150;
	// end inline asm
	setp.gt.s32 	%p20, %r125, 15;
	mov.b32 	%f171, %r146;
	add.f32 	%f37, %f170, %f171;
	selp.f32 	%f379, %f170, %f37, %p20;
	setp.ne.s32 	%p21, %r125, 0;
	@%p21 bra 	$L__BB6_46;
	shr.u32 	%r151, %r35, 3;
	and.b32  	%r152, %r151, 124;
	mov.u32 	%r153, _ZZN3cub18CUB_300001_SM_10006detail6reduce18DeviceReduceKernelINS2_10policy_hubIfjN4cuda3std3__44plusIfEEE10Policy1000EN6thrust24THRUST_300001_SM_1000_NS6detail15normal_iteratorINSD_10device_ptrIfEEEEjS9_fNS7_10__identityEEEvT0_PT3_T1_NS0_13GridEvenShareISN_EET2_T4_E12temp_storage;
	add.s32 	%r154, %r153, %r152;
	st.shared.f32 	[%r154+16], %f37;
$L__BB6_46:
	bar.sync 	0;
	setp.ne.s32 	%p22, %r35, 0;
	@%p22 bra 	$L__BB6_48;
	ld.shared.f32 	%f172, [_ZZN3cub18CUB_300001_SM_10006detail6reduce18DeviceReduceKernelINS2_10policy_hubIfjN4cuda3std3__44plusIfEEE10Policy1000EN6thrust24THRUST_300001_SM_1000_NS6detail15normal_iteratorINSD_10device_ptrIfEEEEjS9_fNS7_10__identityEEEvT0_PT3_T1_NS0_13GridEvenShareISN_EET2_T4_E12temp_storage+20];
	add.f32 	%f173, %f379, %f172;
	ld.shared.f32 	%f174, [_ZZN3cub18CUB_300001_SM_10006detail6reduce18DeviceReduceKernelINS2_10policy_hubIfjN4cuda3std3__44plusIfEEE10Policy1000EN6thrust24THRUST_300001_SM_1000_NS6detail15normal_iteratorINSD_10device_ptrIfEEEEjS9_fNS7_10__identityEEEvT0_PT3_T1_NS0_13GridEvenShareISN_EET2_T4_E12temp_storage+24];
	add.f32 	%f175, %f173, %f174;
	ld.shared.f32 	%f176, [_ZZN3cub18CUB_300001_SM_10006detail6reduce18DeviceReduceKernelINS2_10policy_hubIfjN4cuda3std3__44plusIfEEE10Policy1000EN6thrust24THRUST_300001_SM_1000_NS6detail15normal_iteratorINSD_10device_ptrIfEEEEjS9_fNS7_10__identityEEEvT0_PT3_T1_NS0_13GridEvenShareISN_EET2_T4_E12temp_storage+28];
	add.f32 	%f177, %f175, %f176;
	ld.shared.f32 	%f178, [_ZZN3cub18CUB_300001_SM_10006detail6reduce18DeviceReduceKernelINS2_10policy_hubIfjN4cuda3std3__44plusIfEEE10Policy1000EN6thrust24THRUST_300001_SM_1000_NS6detail15normal_iteratorINSD_10device_ptrIfEEEEjS9_fNS7_10__identityEEEvT0_PT3_T1_NS0_13GridEvenShareISN_EET2_T4_E12temp_storage+32];
	add.f32 	%f179, %f177, %f178;
	ld.shared.f32 	%f180, [_ZZN3cub18CUB_300001_SM_10006detail6reduce18DeviceReduceKernelINS2_10policy_hubIfjN4cuda3std3__44plusIfEEE10Policy1000EN6thrust24THRUST_300001_SM_1000_NS6detail15normal_iteratorINSD_10device_ptrIfEEEEjS9_fNS7_10__identityEEEvT0_PT3_T1_NS0_13GridEvenShareISN_EET2_T4_E12temp_storage+36];
	add.f32 	%f181, %f179, %f180;
	ld.shared.f32 	%f182, [_ZZN3cub18CUB_300001_SM_10006detail6reduce18DeviceReduceKernelINS2_10policy_hubIfjN4cuda3std3__44plusIfEEE10Policy1000EN6thrust24THRUST_300001_SM_1000_NS6detail15normal_iteratorINSD_10device_ptrIfEEEEjS9_fNS7_10__identityEEEvT0_PT3_T1_NS0_13GridEvenShareISN_EET2_T4_E12temp_storage+40];
	add.f32 	%f183, %f181, %f182;
	ld.shared.f32 	%f184, [_ZZN3cub18CUB_300001_SM_10006detail6reduce18DeviceReduceKernelINS2_10policy_hubIfjN4cuda3std3__44plusIfEEE10Policy1000EN6thrust24THRUST_300001_SM_1000_NS6detail15normal_iteratorINSD_10device_ptrIfEEEEjS9_fNS7_10__identityEEEvT0_PT3_T1_NS0_13GridEvenShareISN_EET2_T4_E12temp_storage+44];
	add.f32 	%f185, %f183, %f184;
	ld.shared.f32 	%f186, [_ZZN3cub18CUB_300001_SM_10006detail6reduce18DeviceReduceKernelINS2_10policy_hubIfjN4cuda3std3__44plusIfEEE10Policy1000EN6thrust24THRUST_300001_SM_1000_NS6detail15normal_iteratorINSD_10device_ptrIfEEEEjS9_fNS7_10__identityEEEvT0_PT3_T1_NS0_13GridEvenShareISN_EET2_T4_E12temp_storage+48];
	add.f32 	%f187, %f185, %f186;
	ld.shared.f32 	%f188, [_ZZN3cub18CUB_300001_SM_10006detail6reduce18DeviceReduceKernelINS2_10policy_hubIfjN4cuda3std3__44plusIfEEE10Policy1000EN6thrust24THRUST_300001_SM_1000_NS6detail15normal_iteratorINSD_10device_ptrIfEEEEjS9_fNS7_10__identityEEEvT0_PT3_T1_NS0_13GridEvenShareISN_EET2_T4_E12temp_storage+52];
	add.f32 	%f189, %f187, %f188;
	ld.shared.f32 	%f190, [_ZZN3cub18CUB_300001_SM_10006detail6reduce18DeviceReduceKernelINS2_10policy_hubIfjN4cuda3std3__44plusIfEEE10Policy1000EN6thrust24THRUST_300001_SM_1000_NS6detail15normal_iteratorINSD_10device_ptrIfEEEEjS9_fNS7_10__identityEEEvT0_PT3_T1_NS0_13GridEvenShareISN_EET2_T4_E12temp_storage+56];
	add.f32 	%f191, %f189, %f190;
	ld.shared.f32 	%f192, [_ZZN3cub18CUB_300001_SM_10006detail6reduce18DeviceReduceKernelINS2_10policy_hubIfjN4cuda3std3__44plusIfEEE10Policy1000EN6thrust24THRUST_300001_SM_1000_NS6detail15normal_iteratorINSD_10device_ptrIfEEEEjS9_fNS7_10__identityEEEvT0_PT3_T1_NS0_13GridEvenShareISN_EET2_T4_E12temp_storage+60];
	add.f32 	%f193, %f191, %f192;
	ld.shared.f32 	%f194, [_ZZN3cub18CUB_300001_SM_10006detail6reduce18DeviceReduceKernelINS2_10policy_hubIfjN4cuda3std3__44plusIfEEE10Policy1000EN6thrust24THRUST_300001_SM_1000_NS6detail15normal_iteratorINSD_10device_ptrIfEEEEjS9_fNS7_10__identityEEEvT0_PT3_T1_NS0_13GridEvenShareISN_EET2_T4_E12temp_storage+64];
	add.f32 	%f195, %f193, %f194;
	ld.shared.f32 	%f196, [_ZZN3cub18CUB_300001_SM_10006detail6reduce18DeviceReduceKernelINS2_10policy_hubIfjN4cuda3std3__44plusIfEEE10Policy1000EN6thrust24THRUST_300001_SM_1000_NS6detail15normal_iteratorINSD_10device_ptrIfEEEEjS9_fNS7_10__identityEEEvT0_PT3_T1_NS0_13GridEvenShareISN_EET2_T4_E12temp_storage+68];
	add.f32 	%f197, %f195, %f196;
	ld.shared.f32 	%f198, [_ZZN3cub18CUB_300001_SM_10006detail6reduce18DeviceReduceKernelINS2_10policy_hubIfjN4cuda3std3__44plusIfEEE10Policy1000EN6thrust24THRUST_300001_SM_1000_NS6detail15normal_iteratorINSD_10device_ptrIfEEEEjS9_fNS7_10__identityEEEvT0_PT3_T1_NS0_13GridEvenShareISN_EET2_T4_E12temp_storage+72];
	add.f32 	%f199, %f197, %f198;
	ld.shared.f32 	%f200, [_ZZN3cub18CUB_300001_SM_10006detail6reduce18DeviceReduceKernelINS2_10policy_hubIfjN4cuda3std3__44plusIfEEE10Policy1000EN6thrust24THRUST_300001_SM_1000_NS6detail15normal_iteratorINSD_10device_ptrIfEEEEjS9_fNS7_10__identityEEEvT0_PT3_T1_NS0_13GridEvenShareISN_EET2_T4_E12temp_storage+76];
	add.f32 	%f379, %f199, %f200;
$L__BB6_48:
	mov.u32 	%r256, %tid.x;
	setp.ne.s32 	%p64, %r256, 0;
	@%p64 bra 	$L__BB6_50;
	ld.param.u64 	%rd129, [_ZN3cub18CUB_300001_SM_10006detail6reduce18DeviceReduceKernelINS2_10policy_hubIfjN4cuda3std3__44plusIfEEE10Policy1000EN6thrust24THRUST_300001_SM_1000_NS6detail15normal_iteratorINSD_10device_ptrIfEEEEjS9_fNS7_10__identityEEEvT0_PT3_T1_NS0_13GridEvenShareISN_EET2_T4__param_1];
	cvta.to.global.u64 	%rd126, %rd129;
	mul.wide.u32 	%rd127, %r3, 4;
	add.s64 	%rd128, %rd126, %rd127;
	st.global.f32 	[%rd128], %f379;
$L__BB6_50:
	ret;

}
	// .globl	_ZN3cub18CUB_300001_SM_10006detail6reduce28DeviceReduceSingleTileKernelINS2_10policy_hubIfjN4cuda3std3__44plusIfEEE10Policy1000EPfSC_iS9_ffNS7_10__identityEEEvT0_T1_T2_T3_T4_T6_
.visible .entry _ZN3cub18CUB_300001_SM_10006detail6reduce28DeviceReduceSingleTileKernelINS2_10policy_hubIfjN4cuda3std3__44plusIfEEE10Policy1000EPfSC_iS9_ffNS7_10__identityEEEvT0_T1_T2_T3_T4_T6_(
	.param .u64 .ptr .align 1 _ZN3cub18CUB_300001_SM_10006detail6reduce28DeviceReduceSingleTileKernelINS2_10policy_hubIfjN4cuda3std3__44plusIfEEE10Policy1000EPfSC_iS9_ffNS7_10__identityEEEvT0_T1_T2_T3_T4_T6__param_0,
	.param .u64 .ptr .align 1 _ZN3cub18CUB_300001_SM_10006detail6reduce28DeviceReduceSingleTileKernelINS2_10policy_hubIfjN4cuda3std3__44plusIfEEE10Policy1000EPfSC_iS9_ffNS7_10__identityEEEvT0_T1_T2_T3_T4_T6__param_1,
	.param .u32 _ZN3cub18CUB_300001_SM_10006detail6reduce28DeviceReduceSingleTileKernelINS2_10policy_hubIfjN4cuda3std3__44plusIfEEE10Policy1000EPfSC_iS9_ffNS7_10__identityEEEvT0_T1_T2_T3_T4_T6__param_2,
	.param .align 1 .b8 _ZN3cub18CUB_300001_SM_10006detail6reduce28DeviceReduceSingleTileKernelINS2_10policy_hubIfjN4cuda3std3__44plusIfEEE10Policy1000EPfSC_iS9_ffNS7_10__identityEEEvT0_T1_T2_T3_T4_T6__param_3[1],
	.param .f32 _ZN3cub18CUB_300001_SM_10006detail6reduce28DeviceReduceSingleTileKernelINS2_10policy_hubIfjN4cuda3std3__44plusIfEEE10Policy1000EPfSC_iS9_ffNS7_10__identityEEEvT0_T1_T2_T3_T4_T6__param_4,
	.param .align 1 .b8 _ZN3cub18CUB_300001_SM_10006detail6reduce28DeviceReduceSingleTileKernelINS2_10policy_hubIfjN4cuda3std3__44plusIfEEE10Policy1000EPfSC_iS9_ffNS7_10__identityEEEvT0_T1_T2_T3_T4_T6__param_5[1]
)
.maxntid 512
.minnctapersm 1
{
	.reg .pred 	%p<113>;
	.reg .b32 	%r<407>;
	.reg .b32 	%f<531>;
	.reg .b64 	%rd<133>;
	// demoted variable
	.shared .align 4 .b8 _ZZN3cub18CUB_300001_SM_10006detail6reduce28DeviceReduceSingleTileKernelINS2_10policy_hubIfjN4cuda3std3__44plusIfEEE10Policy1000EPfSC_iS9_ffNS7_10__identityEEEvT0_T1_T2_T3_T4_T6_E12temp_storage[84];
	ld.param.u64 	%rd16, [_ZN3cub18CUB_300001_SM_10006detail6reduce28DeviceReduceSingleTileKernelINS2_10policy_hubIfjN4cuda3std3__44plusIfEEE10Policy1000EPfSC_iS9_ffNS7_10__identityEEEvT0_T1_T2_T3_T4_T6__param_0];
	ld.param.u64 	%rd17, [_ZN3cub18CUB_300001_SM_10006detail6reduce28DeviceReduceSingleTileKernelINS2_10policy_hubIfjN4cuda3std3__44plusIfEEE10Policy1000EPfSC_iS9_ffNS7_10__identityEEEvT0_T1_T2_T3_T4_T6__param_1];
	ld.param.u32 	%r67, [_ZN3cub18CUB_300001_SM_10006detail6reduce28DeviceReduceSingleTileKernelINS2_10policy_hubIfjN4cuda3std3__44plusIfEEE10Policy1000EPfSC_iS9_ffNS7_10__identityEEEvT0_T1_T2_T3_T4_T6__param_2];
	ld.param.f32 	%f58, [_ZN3cub18CUB_300001_SM_10006detail6reduce28DeviceReduceSingleTileKernelINS2_10policy_hubIfjN4cuda3std3__44plusIfEEE10Policy1000EPfSC_iS9_ffNS7_10__identityEEEvT0_T1_T2_T3_T4_T6__param_4];
	cvta.to.global.u64 	%rd1, %rd17;
	setp.ne.s32 	%p1, %r67, 0;
	@%p1 bra 	$L__BB7_3;
	mov.u32 	%r380, %tid.x;
	setp.ne.s32 	%p112, %r380, 0;
	@%p112 bra 	$L__BB7_74;
	st.global.f32 	[%rd1], %f58;
	bra.uni 	$L__BB7_74;
$L__BB7_3:
	and.b64  	%rd18, %rd16, 7;
	setp.ne.s64 	%p2, %rd18, 0;
	@%p2 bra 	$L__BB7_38;
	setp.gt.s32 	%p57, %r67, 8191;
	@%p57 bra 	$L__BB7_22;
	mov.u32 	%r1, %tid.x;
	setp.ge.s32 	%p74, %r1, %r67;
	mov.f32 	%f509, 0f00000000;
	mov.u32 	%r384, %r1;
	@%p74 bra 	$L__BB7_7;
	mul.wide.u32 	%rd121, %r1, 4;
	add.s64 	%rd120, %rd16, %rd121;
	// begin inline asm
	ld.global.nc.u32 %r300, [%rd120];
	// end inline asm
	mov.b32 	%f509, %r300;
	add.s32 	%r384, %r1, 512;
$L__BB7_7:
	setp.ge.s32 	%p75, %r384, %r67;
	@%p75 bra 	$L__BB7_13;
	not.b32 	%r301, %r384;
	add.s32 	%r4, %r67, %r301;
	and.b32  	%r302, %r4, 1536;
	setp.eq.s32 	%p76, %r302, 1536;
	@%p76 bra 	$L__BB7_11;
	mul.wide.u32 	%rd122, %r384, 4;
	add.s64 	%rd129, %rd16, %rd122;
	shr.u32 	%r303, %r4, 9;
	add.s32 	%r304, %r303, 1;
	and.b32  	%r305, %r304, 3;
	neg.s32 	%r382, %r305;
$L__BB7_10:
	.pragma "nounroll";
	// begin inline asm
	ld.global.nc.u32 %r306, [%rd129];
	// end inline asm
	mov.b32 	%f395, %r306;
	add.f32 	%f509, %f509, %f395;
	add.s32 	%r384, %r384, 512;
	add.s64 	%rd129, %rd129, 2048;
	add.s32 	%r382, %r382, 1;
	setp.ne.s32 	%p77, %r382, 0;
	@%p77 bra 	$L__BB7_10;
$L__BB7_11:
	setp.lt.u32 	%p78, %r4, 1536;
	@%p78 bra 	$L__BB7_13;
$L__BB7_12:
	mul.wide.s32 	%rd128, %r384, 4;
	add.s64 	%rd124, %rd16, %rd128;
	// begin inline asm
	ld.global.nc.u32 %r307, [%rd124];
	// end inline asm
	mov.b32 	%f396, %r307;
	add.f32 	%f397, %f509, %f396;
	add.s64 	%rd125, %rd124, 2048;
	// begin inline asm
	ld.global.nc.u32 %r308, [%rd125];
	// end inline asm
	mov.b32 	%f398, %r308;
	add.f32 	%f399, %f397, %f398;
	add.s64 	%rd126, %rd124, 4096;
	// begin inline asm
	ld.global.nc.u32 %r309, [%rd126];
	// end inline asm
	mov.b32 	%f400, %r309;
	add.f32 	%f401, %f399, %f400;
	add.s64 	%rd127, %rd124, 6144;
	// begin inline asm
	ld.global.nc.u32 %r310, [%rd127];
	// end inline asm
	mov.b32 	%f402, %r310;
	add.f32 	%f509, %f401, %f402;
	add.s32 	%r384, %r384, 2048;
	setp.lt.s32 	%p79, %r384, %r67;
	@%p79 bra 	$L__BB7_12;
$L__BB7_13:
	setp.lt.s32 	%p80, %r67, 512;
	@%p80 bra 	$L__BB7_18;
	// begin inline asm
	mov.u32 %r349, %laneid;
	// end inline asm
	mov.b32 	%r351, %f509;
	mov.b32 	%r352, 1;
	mov.b32 	%r373, 31;
	mov.b32 	%r374, -1;
	// begin inline asm
	shfl.sync.down.b32 %r350, %r351, %r352, %r373, %r374;
	// end inline asm
	setp.gt.s32 	%p104, %r349, 30;
	mov.b32 	%f461, %r350;
	add.f32 	%f462, %f509, %f461;
	selp.f32 	%f463, %f509, %f462, %p104;
	mov.b32 	%r356, %f463;
	mov.b32 	%r357, 2;
	// begin inline asm
	shfl.sync.down.b32 %r355, %r356, %r357, %r373, %r374;
	// end inline asm
	setp.gt.s32 	%p105, %r349, 29;
	mov.b32 	%f464, %r355;
	add.f32 	%f465, %f463, %f464;
	selp.f32 	%f466, %f463, %f465, %p105;
	mov.b32 	%r361, %f466;
	mov.b32 	%r362, 4;
	// begin inline asm
	shfl.sync.down.b32 %r360, %r361, %r362, %r373, %r374;
	// end inline asm
	setp.gt.s32 	%p106, %r349, 27;
	mov.b32 	%f467, %r360;
	add.f32 	%f468, %f466, %f467;
	selp.f32 	%f469, %f466, %f468, %p106;
	mov.b32 	%r366, %f469;
	mov.b32 	%r367, 8;
	// begin inline asm
	shfl.sync.down.b32 %r365, %r366, %r367, %r373, %r374;
	// end inline asm
	setp.gt.s32 	%p107, %r349, 23;
	mov.b32 	%f470, %r365;
	add.f32 	%f471, %f469, %f470;
	selp.f32 	%f472, %f469, %f471, %p107;
	mov.b32 	%r371, %f472;
	mov.b32 	%r372, 16;
	// begin inline asm
	shfl.sync.down.b32 %r370, %r371, %r372, %r373, %r374;
	// end inline asm
	setp.gt.s32 	%p108, %r349, 15;
	mov.b32 	%f473, %r370;
	add.f32 	%f10, %f472, %f473;
	selp.f32 	%f530, %f472, %f10, %p108;
	setp.ne.s32 	%p109, %r349, 0;
	@%p109 bra 	$L__BB7_16;
	shr.u32 	%r375, %r1, 3;
	and.b32  	%r376, %r375, 124;
	mov.u32 	%r377, _ZZN3cub18CUB_300001_SM_10006detail6reduce28DeviceReduceSingleTileKernelINS2_10policy_hubIfjN4cuda3std3__44plusIfEEE10Policy1000EPfSC_iS9_ffNS7_10__identityEEEvT0_T1_T2_T3_T4_T6_E12temp_storage;
	add.s32 	%r378, %r377, %r376;
	st.shared.f32 	[%r378+16], %f10;
$L__BB7_16:
	bar.sync 	0;
	setp.ne.s32 	%p110, %r1, 0;
	@%p110 bra 	$L__BB7_72;
	ld.shared.f32 	%f474, [_ZZN3cub18CUB_300001_SM_10006detail6reduce28DeviceReduceSingleTileKernelINS2_10policy_hubIfjN4cuda3std3__44plusIfEEE10Policy1000EPfSC_iS9_ffNS7_10__identityEEEvT0_T1_T2_T3_T4_T6_E12temp_storage+20];
	add.f32 	%f475, %f530, %f474;
	ld.shared.f32 	%f476, [_ZZN3cub18CUB_300001_SM_10006detail6reduce28DeviceReduceSingleTileKernelINS2_10policy_hubIfjN4cuda3std3__44plusIfEEE10Policy1000EPfSC_iS9_ffNS7_10__identityEEEvT0_T1_T2_T3_T4_T6_E12temp_storage+24];
	add.f32 	%f477, %f475, %f476;
	ld.shared.f32 	%f478, [_ZZN3cub18CUB_300001_SM_10006detail6reduce28DeviceReduceSingleTileKernelINS2_10policy_hubIfjN4cuda3std3__44plusIfEEE10Policy1000EPfSC_iS9_ffNS7_10__identityEEEvT0_T1_T2_T3_T4_T6_E12temp_storage+28];
	add.f32 	%f479, %f477, %f478;
	ld.shared.f32 	%f480, [_ZZN3cub18CUB_300001_SM_10006detail6reduce28DeviceReduceSingleTileKernelINS2_10policy_hubIfjN4cuda3std3__44plusIfEEE10Policy1000EPfSC_iS9_ffNS7_10__identityEEEvT0_T1_T2_T3_T4_T6_E12temp_storage+32];
	add.f32 	%f481, %f479, %f480;
	ld.shared.f32 	%f482, [_ZZN3cub18CUB_300001_SM_10006detail6reduce28DeviceReduceSingleTileKernelINS2_10policy_hubIfjN4cuda3std3__44plusIfEEE10Policy1000EPfSC_iS9_ffNS7_10__identityEEEvT0_T1_T2_T3_T4_T6_E12temp_storage+36];
	add.f32 	%f483, %f481, %f482;
	ld.shared.f32 	%f484, [_ZZN3cub18CUB_300001_SM_10006detail6reduce28DeviceReduceSingleTileKernelINS2_10policy_hubIfjN4cuda3std3__44plusIfEEE10Policy1000EPfSC_iS9_ffNS7_10__identityEEEvT0_T1_T2_T3_T4_T6_E12temp_storage+40];
	add.f32 	%f485, %f483, %f484;
	ld.shared.f32 	%f486, [_ZZN3cub18CUB_300001_SM_10006detail6reduce28DeviceReduceSingleTileKernelINS2_10policy_hubIfjN4cuda3std3__44plusIfEEE10Policy1000EPfSC_iS9_ffNS7_10__identityEEEvT0_T1_T2_T3_T4_T6_E12temp_storage+44];
	add.f32 	%f487, %f485, %f486;
	ld.shared.f32 	%f488, [_ZZN3cub18CUB_300001_SM_10006detail6reduce28DeviceReduceSingleTileKernelINS2_10policy_hubIfjN4cuda3std3__44plusIfEEE10Policy1000EPfSC_iS9_ffNS7_10__identityEEEvT0_T1_T2_T3_T4_T6_E12temp_storage+48];
	add.f32 	%f489, %f487, %f488;
	ld.shared.f32 	%f490, [_ZZN3cub18CUB_300001_SM_10006detail6reduce28DeviceReduceSingleTileKernelINS2_10policy_hubIfjN4cuda3std3__44plusIfEEE10Policy1000EPfSC_iS9_ffNS7_10__identityEEEvT0_T1_T2_T3_T4_T6_E12temp_storage+52];
	add.f32 	%f491, %f489, %f490;
	ld.shared.f32 	%f492, [_ZZN3cub18CUB_300001_SM_10006detail6reduce28DeviceReduceSingleTileKernelINS2_10policy_hubIfjN4cuda3std3__44plusIfEEE10Policy1000EPfSC_iS9_ffNS7_10__identityEEEvT0_T1_T2_T3_T4_T6_E12temp_storage+56];
	add.f32 	%f493, %f491, %f492;
	ld.shared.f32 	%f494, [_ZZN3cub18CUB_300001_SM_10006detail6reduce28DeviceReduceSingleTileKernelINS2_10policy_hubIfjN4cuda3std3__44plusIfEEE10Policy1000EPfSC_iS9_ffNS7_10__identityEEEvT0_T1_T2_T3_T4_T6_E12temp_storage+60];
	add.f32 	%f495, %f493, %f494;
	ld.shared.f32 	%f496, [_ZZN3cub18CUB_300001_SM_10006detail6reduce28DeviceReduceSingleTileKernelINS2_10policy_hubIfjN4cuda3std3__44plusIfEEE10Policy1000EPfSC_iS9_ffNS7_10__identityEEEvT0_T1_T2_T3_T4_T6_E12temp_storage+64];
	add.f32 	%f497, %f495, %f496;
	ld.shared.f32 	%f498, [_ZZN3cub18CUB_300001_SM_10006detail6reduce28DeviceReduceSingleTileKernelINS2_10policy_hubIfjN4cuda3std3__44plusIfEEE10Policy1000EPfSC_iS9_ffNS7_10__identityEEEvT0_T1_T2_T3_T4_T6_E12temp_storage+68];
	add.f32 	%f499, %f497, %f498;
	ld.shared.f32 	%f500, [_ZZN3cub18CUB_300001_SM_10006detail6reduce28DeviceReduceSingleTileKernelINS2_10policy_hubIfjN4cuda3std3__44plusIfEEE10Policy1000EPfSC_iS9_ffNS7_10__identityEEEvT0_T1_T2_T3_T4_T6_E12temp_storage+72];
	add.f32 	%f501, %f499, %f500;
	ld.shared.f32 	%f502, [_ZZN3cub18CUB_300001_SM_10006detail6reduce28DeviceReduceSingleTileKernelINS2_10policy_hubIfjN4cuda3std3__44plusIfEEE10Policy1000EPfSC_iS9_ffNS7_10__identityEEEvT0_T1_T2_T3_T4_T6_E12temp_storage+76];
	add.f32 	%f530, %f501, %f502;
	bra.uni 	$L__BB7_72;
$L__BB7_18:
	// begin inline asm
	mov.u32 %r311, %laneid;
	// end inline asm
	and.b32  	%r337, %r1, 992;
	add.s32 	%r338, %r337, 32;
	setp.gt.s32 	%p81, %r338, %r67;
	not.b32 	%r339, %r337;
	add.s32 	%r340, %r67, %r339;
	selp.b32 	%r335, %r340, 31, %p81;
	mov.b32 	%r313, %f509;
	mov.b32 	%r314, 1;
	mov.b32 	%r336, -1;
	// begin inline asm
	shfl.sync.down.b32 %r312, %r313, %r314, %r335, %r336;
	// end inline asm
	setp.lt.s32 	%p82, %r311, %r335;
	mov.b32 	%f403, %r312;
	add.f32 	%f404, %f509, %f403;
	selp.f32 	%f405, %f404, %f509, %p82;
	mov.b32 	%r318, %f405;
	mov.b32 	%r319, 2;
	// begin inline asm
	shfl.sync.down.b32 %r317, %r318, %r319, %r335, %r336;
	// end inline asm
	add.s32 	%r341, %r311, 2;
	setp.gt.s32 	%p83, %r341, %r335;
	mov.b32 	%f406, %r317;
	add.f32 	%f407, %f405, %f406;
	selp.f32 	%f408, %f405, %f407, %p83;
	mov.b32 	%r323, %f408;
	mov.b32 	%r324, 4;
	// begin inline asm
	shfl.sync.down.b32 %r322, %r323, %r324, %r335, %r336;
	// end inline asm
	add.s32 	%r342, %r311, 4;
	setp.gt.s32 	%p84, %r342, %r335;
	mov.b32 	%f409, %r322;
	add.f32 	%f410, %f408, %f409;
	selp.f32 	%f411, %f408, %f410, %p84;
	mov.b32 	%r328, %f411;
	mov.b32 	%r329, 8;
	// begin inline asm
	shfl.sync.down.b32 %r327, %r328, %r329, %r335, %r336;
	// end inline asm
	add.s32 	%r343, %r311, 8;
	setp.gt.s32 	%p85, %r343, %r335;
	mov.b32 	%f412, %r327;
	add.f32 	%f413, %f411, %f412;
	selp.f32 	%f414, %f411, %f413, %p85;
	mov.b32 	%r333, %f414;
	mov.b32 	%r334, 16;
	// begin inline asm
	shfl.sync.down.b32 %r332, %r333, %r334, %r335, %r336;
	// end inline asm
	add.s32 	%r344, %r311, 16;
	setp.gt.s32 	%p86, %r344, %r335;
	mov.b32 	%f415, %r332;
	add.f32 	%f416, %f414, %f415;
	selp.f32 	%f530, %f414, %f416, %p86;
	setp.ne.s32 	%p87, %r311, 0;
	@%p87 bra 	$L__BB7_20;
	shr.u32 	%r345, %r1, 3;
	and.b32  	%r346, %r345, 124;
	mov.u32 	%r347, _ZZN3cub18CUB_300001_SM_10006detail6reduce28DeviceReduceSingleTileKernelINS2_10policy_hubIfjN4cuda3std3__44plusIfEEE10Policy1000EPfSC_iS9_ffNS7_10__identityEEEvT0_T1_T2_T3_T4_T6_E12temp_storage;
	add.s32 	%r348, %r347, %r346;
	st.shared.f32 	[%r348+16], %f530;
$L__BB7_20:
	bar.sync 	0;
	setp.ne.s32 	%p88, %r1, 0;
	@%p88 bra 	$L__BB7_72;
	setp.gt.s32 	%p89, %r67, 32;
	ld.shared.f32 	%f417, [_ZZN3cub18CUB_300001_SM_10006detail6reduce28DeviceReduceSingleTileKernelINS2_10policy_hubIfjN4cuda3std3__44plusIfEEE10Policy1000EPfSC_iS9_ffNS7_10__identityEEEvT0_T1_T2_T3_T4_T6_E12temp_storage+20];
	add.f32 	%f418, %f530, %f417;
	selp.f32 	%f419, %f418, %f530, %p89;
	setp.gt.s32 	%p90, %r67, 64;
	ld.shared.f32 	%f420, [_ZZN3cub18CUB_300001_SM_10006detail6reduce28DeviceReduceSingleTileKernelINS2_10policy_hubIfjN4cuda3std3__44plusIfEEE10Policy1000EPfSC_iS9_ffNS7_10__identityEEEvT0_T1_T2_T3_T4_T6_E12temp_storage+24];
	add.f32 	%f421, %f420, %f419;
	selp.f32 	%f422, %f421, %f419, %p90;
	setp.gt.s32 	%p91, %r67, 96;
	ld.shared.f32 	%f423, [_ZZN3cub18CUB_300001_SM_10006detail6reduce28DeviceReduceSingleTileKernelINS2_10policy_hubIfjN4cuda3std3__44plusIfEEE10Policy1000EPfSC_iS9_ffNS7_10__identityEEEvT0_T1_T2_T3_T4_T6_E12temp_storage+28];
	add.f32 	%f424, %f423, %f422;
	selp.f32 	%f425, %f424, %f422, %p91;
	setp.gt.s32 	%p92, %r67, 128;
	ld.shared.f32 	%f426, [_ZZN3cub18CUB_300001_SM_10006detail6reduce28DeviceReduceSingleTileKernelINS2_10policy_hubIfjN4cuda3std3__44plusIfEEE10Policy1000EPfSC_iS9_ffNS7_10__identityEEEvT0_T1_T2_T3_T4_T6_E12temp_storage+32];
	add.f32 	%f427, %f426, %f425;
	selp.f32 	%f428, %f427, %f425, %p92;
	setp.gt.s32 	%p93, %r67, 160;
	ld.shared.f32 	%f429, [_ZZN3cub18CUB_300001_SM_10006detail6reduce28DeviceReduceSingleTileKernelINS2_10policy_hubIfjN4cuda3std3__44plusIfEEE10Policy1000EPfSC_iS9_ffNS7_10__identityEEEvT0_T1_T2_T3_T4_T6_E12temp_storage+36];
	add.f32 	%f430, %f429, %f428;
	selp.f32 	%f431, %f430, %f428, %p93;
	setp.gt.s32 	%p94, %r67, 192;
	ld.shared.f32 	%f432, [_ZZN3cub18CUB_300001_SM_10006detail6reduce28DeviceReduceSingleTileKernelINS2_10policy_hubIfjN4cuda3std3__44plusIfEEE10Policy1000EPfSC_iS9_ffNS7_10__identityEEEvT0_T1_T2_T3_T4_T6_E12temp_storage+40];
	add.f32 	%f433, %f432, %f431;
	selp.f32 	%f434, %f433, %f431, %p94;
	setp.gt.s32 	%p95, %r67, 224;
	ld.shared.f32 	%f435, [_ZZN3cub18CUB_300001_SM_10006detail6reduce28DeviceReduceSingleTileKernelINS2_10policy_hubIfjN4cuda3std3__44plusIfEEE10Policy1000EPfSC_iS9_ffNS7_10__identityEEEvT0_T1_T2_T3_T4_T6_E12temp_storage+44];
	add.f32 	%f436, %f435, %f434;
	selp.f32 	%f437, %f436, %f434, %p95;
	setp.gt.s32 	%p96, %r67, 256;
	ld.shared.f32 	%f438, [_ZZN3cub18CUB_300001_SM_10006detail6reduce28DeviceReduceSingleTileKernelINS2_10policy_hubIfjN4cuda3std3__44plusIfEEE10Policy1000EPfSC_iS9_ffNS7_10__identityEEEvT0_T1_T2_T3_T4_T6_E12temp_storage+48];
	add.f32 	%f439, %f438, %f437;
	selp.f32 	%f440, %f439, %f437, %p96;
	setp.gt.s32 	%p97, %r67, 288;
	ld.shared.f32 	%f441, [_ZZN3cub18CUB_300001_SM_10006detail6reduce28DeviceReduceSingleTileKernelINS2_10policy_hubIfjN4cuda3std3__44plusIfEEE10Policy1000EPfSC_iS9_ffNS7_10__identityEEEvT0_T1_T2_T3_T4_T6_E12temp_storage+52];
	add.f32 	%f442, %f441, %f440;
	selp.f32 	%f443, %f442, %f440, %p97;
	setp.gt.s32 	%p98, %r67, 320;
	ld.shared.f32 	%f444, [_ZZN3cub18CUB_300001_SM_10006detail6reduce28DeviceReduceSingleTileKernelINS2_10policy_hubIfjN4cuda3std3__44plusIfEEE10Policy1000EPfSC_iS9_ffNS7_10__identityEEEvT0_T1_T2_T3_T4_T6_E12temp_storage+56];
	add.f32 	%f445, %f444, %f443;
	selp.f32 	%f446, %f445, %f443, %p98;
	setp.gt.s32 	%p99, %r67, 352;
	ld.shared.f32 	%f447, [_ZZN3cub18CUB_300001_SM_10006detail6reduce28DeviceReduceSingleTileKernelINS2_10policy_hubIfjN4cuda3std3__44plusIfEEE10Policy1000EPfSC_iS9_ffNS7_10__identityEEEvT0_T1_T2_T3_T4_T6_E12temp_storage+60];
	add.f32 	%f448, %f447, %f446;
	selp.f32 	%f449, %f448, %f446, %p99;
	setp.gt.s32 	%p100, %r67, 384;
	ld.shared.f32 	%f450, [_ZZN3cub18CUB_300001_SM_10006detail6reduce28DeviceReduceSingleTileKernelINS2_10policy_hubIfjN4cuda3std3__44plusIfEEE10Policy1000EPfSC_iS9_ffNS7_10__identityEEEvT0_T1_T2_T3_T4_T6_E12temp_storage+64];
	add.f32 	%f451, %f450, %f449;
	selp.f32 	%f452, %f451, %f449, %p100;
	setp.gt.s32 	%p101, %r67, 416;
	ld.shared.f32 	%f453, [_ZZN3cub18CUB_300001_SM_10006detail6reduce28DeviceReduceSingleTileKernelINS2_10policy_hubIfjN4cuda3std3__44plusIfEEE10Policy1000EPfSC_iS9_ffNS7_10__identityEEEvT0_T1_T2_T3_T4_T6_E12temp_storage+68];
	add.f32 	%f454, %f453, %f452;
	selp.f32 	%f455, %f454, %f452, %p101;
	setp.gt.s32 	%p102, %r67, 448;
	ld.shared.f32 	%f456, [_ZZN3cub18CUB_300001_SM_10006detail6reduce28DeviceReduceSingleTileKernelINS2_10policy_hubIfjN4cuda3std3__44plusIfEEE10Policy1000EPfSC_iS9_ffNS7_10__identityEEEvT0_T1_T2_T3_T4_T6_E12temp_storage+72];
	add.f32 	%f457, %f456, %f455;
	selp.f32 	%f458, %f457, %f455, %p102;
	setp.gt.s32 	%p103, %r67, 480;
	ld.shared.f32 	%f459, [_ZZN3cub18CUB_300001_SM_10006detail6reduce28DeviceReduceSingleTileKernelINS2_10policy_hubIfjN4cuda3std3__44plusIfEEE10Policy1000EPfSC_iS9_ffNS7_10__identityEEEvT0_T1_T2_T3_T4_T6_E12temp_storage+76];
	add.f32 	%f460, %f459, %f458;
	selp.f32 	%f530, %f460, %f458, %p103;
	bra.uni 	$L__BB7_72;
$L__BB7_22:
	mov.u32 	%r13, %tid.x;
	shl.b32 	%r224, %r13, 1;
	mul.wide.u32 	%rd90, %r224, 4;
	add.s64 	%rd75, %rd16, %rd90;
	// begin inline asm
	ld.global.nc.u64 %rd74, [%rd75];
	// end inline asm
	mov.b64 	{%r225, %r226}, %rd74;
	mov.b32 	%f281, %r226;
	mov.b32 	%f282, %r225;
	add.s64 	%rd77, %rd75, 4096;
	// begin inline asm
	ld.global.nc.u64 %rd76, [%rd77];
	// end inline asm
	mov.b64 	{%r227, %r228}, %rd76;
	mov.b32 	%f283, %r228;
	mov.b32 	%f284, %r227;
	add.s64 	%rd79, %rd75, 8192;
	// begin inline asm
	ld.global.nc.u64 %rd78, [%rd79];
	// end inline asm
	mov.b64 	{%r229, %r230}, %rd78;
	mov.b32 	%f285, %r230;
	mov.b32 	%f286, %r229;
	add.s64 	%rd81, %rd75, 12288;
	// begin inline asm
	ld.global.nc.u64 %rd80, [%rd81];
	// end inline asm
	mov.b64 	{%r231, %r232}, %rd80;
	mov.b32 	%f287, %r232;
	mov.b32 	%f288, %r231;
	add.s64 	%rd83, %rd75, 16384;
	// begin inline asm
	ld.global.nc.u64 %rd82, [%rd83];
	// end inline asm
	mov.b64 	{%r233, %r234}, %rd82;
	mov.b32 	%f289, %r234;
	mov.b32 	%f290, %r233;
	add.s64 	%rd85, %rd75, 20480;
	// begin inline asm
	ld.global.nc.u64 %rd84, [%rd85];
	// end inline asm
	mov.b64 	{%r235, %r236}, %rd84;
	mov.b32 	%f291, %r236;
	mov.b32 	%f292, %r235;
	add.s64 	%rd87, %rd75, 24576;
	// begin inline asm
	ld.global.nc.u64 %rd86, [%rd87];
	// end inline asm
	mov.b64 	{%r237, %r238}, %rd86;
	mov.b32 	%f293, %r238;
	mov.b32 	%f294, %r237;
	add.s64 	%rd89, %rd75, 28672;
	// begin inline asm
	ld.global.nc.u64 %rd88, [%rd89];
	// end inline asm
	mov.b64 	{%r239, %r240}, %rd88;
	mov.b32 	%f295, %r240;
	mov.b32 	%f296, %r239;
	add.f32 	%f297, %f282, %f281;
	add.f32 	%f298, %f284, %f283;
	add.f32 	%f299, %f286, %f285;
	add.f32 	%f300, %f288, %f287;
	add.f32 	%f301, %f290, %f289;
	add.f32 	%f302, %f292, %f291;
	add.f32 	%f303, %f294, %f293;
	add.f32 	%f304, %f296, %f295;
	add.f32 	%f305, %f297, %f298;
	add.f32 	%f306, %f299, %f300;
	add.f32 	%f307, %f301, %f302;
	add.f32 	%f308, %f303, %f304;
	add.f32 	%f309, %f305, %f306;
	add.f32 	%f310, %f307, %f308;
	add.f32 	%f516, %f309, %f310;
	setp.lt.u32 	%p58, %r67, 16384;
	mov.b32 	%r387, 8192;
	@%p58 bra 	$L__BB7_26;
	add.s32 	%r14, %r67, -8192;
	mov.b32 	%r387, 8192;
$L__BB7_24:
	mul.wide.s32 	%rd107, %r387, 4;
	add.s64 	%rd92, %rd75, %rd107;
	// begin inline asm
	ld.global.nc.u64 %rd91, [%rd92];
	// end inline asm
	mov.b64 	{%r242, %r243}, %rd91;
	mov.b32 	%f311, %r243;
	mov.b32 	%f312, %r242;
	add.s64 	%rd94, %rd92, 4096;
	// begin inline asm
	ld.global.nc.u64 %rd93, [%rd94];
	// end inline asm
	mov.b64 	{%r244, %r245}, %rd93;
	mov.b32 	%f313, %r245;
	mov.b32 	%f314, %r244;
	add.s64 	%rd96, %rd92, 8192;
	// begin inline asm
	ld.global.nc.u64 %rd95, [%rd96];
	// end inline asm
	mov.b64 	{%r246, %r247}, %rd95;
	mov.b32 	%f315, %r247;
	mov.b32 	%f316, %r246;
	add.s64 	%rd98, %rd92, 12288;
	// begin inline asm
	ld.global.nc.u64 %rd97, [%rd98];
	// end inline asm
	mov.b64 	{%r248, %r249}, %rd97;
	mov.b32 	%f317, %r249;
	mov.b32 	%f318, %r248;
	add.s64 	%rd100, %rd92, 16384;
	// begin inline asm
	ld.global.nc.u64 %rd99, [%rd100];
	// end inline asm
	mov.b64 	{%r250, %r251}, %rd99;
	mov.b32 	%f319, %r251;
	mov.b32 	%f320, %r250;
	add.s64 	%rd102, %rd92, 20480;
	// begin inline asm
	ld.global.nc.u64 %rd101, [%rd102];
	// end inline asm
	mov.b64 	{%r252, %r253}, %rd101;
	mov.b32 	%f321, %r253;
	mov.b32 	%f322, %r252;
	add.s64 	%rd104, %rd92, 24576;
	// begin inline asm
	ld.global.nc.u64 %rd103, [%rd104];
	// end inline asm
	mov.b64 	{%r254, %r255}, %rd103;
	mov.b32 	%f323, %r255;
	mov.b32 	%f324, %r254;
	add.s64 	%rd106, %rd92, 28672;
	// begin inline asm
	ld.global.nc.u64 %rd105, [%rd106];
	// end inline asm
	mov.b64 	{%r256, %r257}, %rd105;
	mov.b32 	%f325, %r257;
	mov.b32 	%f326, %r256;
	add.f32 	%f327, %f516, %f312;
	add.f32 	%f328, %f311, %f314;
	add.f32 	%f329, %f313, %f316;
	add.f32 	%f330, %f315, %f318;
	add.f32 	%f331, %f317, %f320;
	add.f32 	%f332, %f319, %f322;
	add.f32 	%f333, %f321, %f324;
	add.f32 	%f334, %f323, %f326;
	add.f32 	%f335, %f327, %f328;
	add.f32 	%f336, %f329, %f330;
	add.f32 	%f337, %f331, %f332;
	add.f32 	%f338, %f333, %f334;
	add.f32 	%f339, %f335, %f336;
	add.f32 	%f340, %f337, %f338;
	add.f32 	%f341, %f339, %f340;
	add.f32 	%f516, %f341, %f325;
	sub.s32 	%r258, %r67, %r387;
	setp.lt.s32 	%p59, %r258, 8192;
	@%p59 bra 	$L__BB7_34;
	add.s32 	%r387, %r387, 8192;
	setp.le.s32 	%p60, %r387, %r14;
	@%p60 bra 	$L__BB7_24;
$L__BB7_26:
	setp.le.s32 	%p61, %r67, %r387;
	@%p61 bra 	$L__BB7_34;
	sub.s32 	%r18, %r67, %r387;
	setp.ge.s32 	%p62, %r13, %r18;
	@%p62 bra 	$L__BB7_34;
	not.b32 	%r259, %r13;
	add.s32 	%r260, %r67, %r259;
	sub.s32 	%r19, %r260, %r387;
	and.b32  	%r261, %r19, 1536;
	setp.eq.s32 	%p63, %r261, 1536;
	mov.u32 	%r391, %r13;
	@%p63 bra 	$L__BB7_31;
	add.s32 	%r389, %r13, %r387;
	shr.u32 	%r262, %r19, 9;
	add.s32 	%r263, %r262, 1;
	and.b32  	%r264, %r263, 3;
	neg.s32 	%r388, %r264;
	mov.u32 	%r391, %r13;
$L__BB7_30:
	.pragma "nounroll";
	mul.wide.u32 	%rd109, %r389, 4;
	add.s64 	%rd108, %rd16, %rd109;
	// begin inline asm
	ld.global.nc.u32 %r265, [%rd108];
	// end inline asm
	mov.b32 	%f343, %r265;
	add.f32 	%f516, %f516, %f343;
	add.s32 	%r391, %r391, 512;
	add.s32 	%r389, %r389, 512;
	add.s32 	%r388, %r388, 1;
	setp.ne.s32 	%p64, %r388, 0;
	@%p64 bra 	$L__BB7_30;
$L__BB7_31:
	setp.lt.u32 	%p65, %r19, 1536;
	@%p65 bra 	$L__BB7_34;
	cvt.u64.u32 	%rd110, %r391;
	cvt.u64.u32 	%rd111, %r387;
	add.s64 	%rd112, %rd110, %rd111;
	shl.b64 	%rd113, %rd112, 2;
	add.s64 	%rd114, %rd113, %rd16;
	add.s64 	%rd130, %rd114, 4096;
	add.s32 	%r392, %r391, %r387;
$L__BB7_33:
	mul.wide.u32 	%rd119, %r392, 4;
	add.s64 	%rd115, %rd16, %rd119;
	// begin inline asm
	ld.global.nc.u32 %r266, [%rd115];
	// end inline asm
	mov.b32 	%f344, %r266;
	add.f32 	%f345, %f516, %f344;
	add.s64 	%rd116, %rd130, -2048;
	// begin inline asm
	ld.global.nc.u32 %r267, [%rd116];
	// end inline asm
	mov.b32 	%f346, %r267;
	add.f32 	%f347, %f345, %f346;
	// begin inline asm
	ld.global.nc.u32 %r268, [%rd130];
	// end inline asm
	mov.b32 	%f348, %r268;
	add.f32 	%f349, %f347, %f348;
	add.s64 	%rd118, %rd130, 2048;
	// begin inline asm
	ld.global.nc.u32 %r269, [%rd118];
	// end inline asm
	mov.b32 	%f350, %r269;
	add.f32 	%f516, %f349, %f350;
	add.s32 	%r391, %r391, 2048;
	add.s64 	%rd130, %rd130, 8192;
	add.s32 	%r392, %r392, 2048;
	setp.lt.s32 	%p66, %r391, %r18;
	@%p66 bra 	$L__BB7_33;
$L__BB7_34:
	// begin inline asm
	mov.u32 %r270, %laneid;
	// end inline asm
	mov.b32 	%r272, %f516;
	mov.b32 	%r273, 1;
	mov.b32 	%r294, 31;
	mov.b32 	%r295, -1;
	// begin inline asm
	shfl.sync.down.b32 %r271, %r272, %r273, %r294, %r295;
	// end inline asm
	setp.gt.s32 	%p67, %r270, 30;
	mov.b32 	%f351, %r271;
	add.f32 	%f352, %f516, %f351;
	selp.f32 	%f353, %f516, %f352, %p67;
	mov.b32 	%r277, %f353;
	mov.b32 	%r278, 2;
	// begin inline asm
	shfl.sync.down.b32 %r276, %r277, %r278, %r294, %r295;
	// end inline asm
	setp.gt.s32 	%p68, %r270, 29;
	mov.b32 	%f354, %r276;
	add.f32 	%f355, %f353, %f354;
	selp.f32 	%f356, %f353, %f355, %p68;
	mov.b32 	%r282, %f356;
	mov.b32 	%r283, 4;
	// begin inline asm
	shfl.sync.down.b32 %r281, %r282, %r283, %r294, %r295;
	// end inline asm
	setp.gt.s32 	%p69, %r270, 27;
	mov.b32 	%f357, %r281;
	add.f32 	%f358, %f356, %f357;
	selp.f32 	%f359, %f356, %f358, %p69;
	mov.b32 	%r287, %f359;
	mov.b32 	%r288, 8;
	// begin inline asm
	shfl.sync.down.b32 %r286, %r287, %r288, %r294, %r295;
	// end inline asm
	setp.gt.s32 	%p70, %r270, 23;
	mov.b32 	%f360, %r286;
	add.f32 	%f361, %f359, %f360;
	selp.f32 	%f362, %f359, %f361, %p70;
	mov.b32 	%r292, %f362;
	mov.b32 	%r293, 16;
	// begin inline asm
	shfl.sync.down.b32 %r291, %r292, %r293, %r294, %r295;
	// end inline asm
	setp.gt.s32 	%p71, %r270, 15;
	mov.b32 	%f363, %r291;
	add.f32 	%f26, %f362, %f363;
	selp.f32 	%f530, %f362, %f26, %p71;
	setp.ne.s32 	%p72, %r270, 0;
	@%p72 bra 	$L__BB7_36;
	shr.u32 	%r296, %r13, 3;
	and.b32  	%r297, %r296, 124;
	mov.u32 	%r298, _ZZN3cub18CUB_300001_SM_10006detail6reduce28DeviceReduceSingleTileKernelINS2_10policy_hubIfjN4cuda3std3__44plusIfEEE10Policy1000EPfSC_iS9_ffNS7_10__identityEEEvT0_T1_T2_T3_T4_T6_E12temp_storage;
	add.s32 	%r299, %r298, %r297;
	st.shared.f32 	[%r299+16], %f26;
$L__BB7_36:
	bar.sync 	0;
	setp.ne.s32 	%p73, %r13, 0;
	@%p73 bra 	$L__BB7_72;
	ld.shared.f32 	%f364, [_ZZN3cub18CUB_300001_SM_10006detail6reduce28DeviceReduceSingleTileKernelINS2_10policy_hubIfjN4cuda3std3__44plusIfEEE10Policy1000EPfSC_iS9_ffNS7_10__identityEEEvT0_T1_T2_T3_T4_T6_E12temp_storage+20];
	add.f32 	%f365, %f530, %f364;
	ld.shared.f32 	%f366, [_ZZN3cub18CUB_300001_SM_10006detail6reduce28DeviceReduceSingleTileKernelINS2_10policy_hubIfjN4cuda3std3__44plusIfEEE10Policy1000EPfSC_iS9_ffNS7_10__identityEEEvT0_T1_T2_T3_T4_T6_E12temp_storage+24];
	add.f32 	%f367, %f365, %f366;
	ld.shared.f32 	%f368, [_ZZN3cub18CUB_300001_SM_10006detail6reduce28DeviceReduceSingleTileKernelINS2_10policy_hubIfjN4cuda3std3__44plusIfEEE10Policy1000EPfSC_iS9_ffNS7_10__identityEEEvT0_T1_T2_T3_T4_T6_E12temp_storage+28];
	add.f32 	%f369, %f367, %f368;
	ld.shared.f32 	%f370, [_ZZN3cub18CUB_300001_SM_10006detail6reduce28DeviceReduceSingleTileKernelINS2_10policy_hubIfjN4cuda3std3__44plusIfEEE10Policy1000EPfSC_iS9_ffNS7_10__identityEEEvT0_T1_T2_T3_T4_T6_E12temp_storage+32];
	add.f32 	%f371, %f369, %f370;
	ld.shared.f32 	%f372, [_ZZN3cub18CUB_300001_SM_10006detail6reduce28DeviceReduceSingleTileKernelINS2_10policy_hubIfjN4cuda3std3__44plusIfEEE10Policy1000EPfSC_iS9_ffNS7_10__identityEEEvT0_T1_T2_T3_T4_T6_E12temp_storage+36];
	add.f32 	%f373, %f371, %f372;
	ld.shared.f32 	%f374, [_ZZN3cub18CUB_300001_SM_10006detail6reduce28DeviceReduceSingleTileKernelINS2_10policy_hubIfjN4cuda3std3__44plusIfEEE10Policy1000EPfSC_iS9_ffNS7_10__identityEEEvT0_T1_T2_T3_T4_T6_E12temp_storage+40];
	add.f32 	%f375, %f373, %f374;
	ld.shared.f32 	%f376, [_ZZN3cub18CUB_300001_SM_10006detail6reduce28DeviceReduceSingleTileKernelINS2_10policy_hubIfjN4cuda3std3__44plusIfEEE10Policy1000EPfSC_iS9_ffNS7_10__identityEEEvT0_T1_T2_T3_T4_T6_E12temp_storage+44];
	add.f32 	%f377, %f375, %f376;
	ld.shared.f32 	%f378, [_ZZN3cub18CUB_300001_SM_10006detail6reduce28DeviceReduceSingleTileKernelINS2_10policy_hubIfjN4cuda3std3__44plusIfEEE10Policy1000EPfSC_iS9_ffNS7_10__identityEEEvT0_T1_T2_T3_T4_T6_E12temp_storage+48];
	add.f32 	%f379, %f377, %f378;
	ld.shared.f32 	%f380, [_ZZN3cub18CUB_300001_SM_10006detail6reduce28DeviceReduceSingleTileKernelINS2_10policy_hubIfjN4cuda3std3__44plusIfEEE10Policy1000EPfSC_iS9_ffNS7_10__identityEEEvT0_T1_T2_T3_T4_T6_E12temp_storage+52];
	add.f32 	%f381, %f379, %f380;
	ld.shared.f32 	%f382, [_ZZN3cub18CUB_300001_SM_10006detail6reduce28DeviceReduceSingleTileKernelINS2_10policy_hubIfjN4cuda3std3__44plusIfEEE10Policy1000EPfSC_iS9_ffNS7_10__identityEEEvT0_T1_T2_T3_T4_T6_E12temp_storage+56];
	add.f32 	%f383, %f381, %f382;
	ld.shared.f32 	%f384, [_ZZN3cub18CUB_300001_SM_10006detail6reduce28DeviceReduceSingleTileKernelINS2_10policy_hubIfjN4cuda3std3__44plusIfEEE10Policy1000EPfSC_iS9_ffNS7_10__identityEEEvT0_T1_T2_T3_T4_T6_E12temp_storage+60];
	add.f32 	%f385, %f383, %f384;
	ld.shared.f32 	%f386, [_ZZN3cub18CUB_300001_SM_10006detail6reduce28DeviceReduceSingleTileKernelINS2_10policy_hubIfjN4cuda3std3__44plusIfEEE10Policy1000EPfSC_iS9_ffNS7_10__identityEEEvT0_T1_T2_T3_T4_T6_E12temp_storage+64];
	add.f32 	%f387, %f385, %f386;
	ld.shared.f32 	%f388, [_ZZN3cub18CUB_300001_SM_10006detail6reduce28DeviceReduceSingleTileKernelINS2_10policy_hubIfjN4cuda3std3__44plusIfEEE10Policy1000EPfSC_iS9_ffNS7_10__identityEEEvT0_T1_T2_T3_T4_T6_E12temp_storage+68];
	add.f32 	%f389, %f387, %f388;
	ld.shared.f32 	%f390, [_ZZN3cub18CUB_300001_SM_10006detail6reduce28DeviceReduceSingleTileKernelINS2_10policy_hubIfjN4cuda3std3__44plusIfEEE10Policy1000EPfSC_iS9_ffNS7_10__identityEEEvT0_T1_T2_T3_T4_T6_E12temp_storage+72];
	add.f32 	%f391, %f389, %f390;
	ld.shared.f32 	%f392, [_ZZN3cub18CUB_300001_SM_10006detail6reduce28DeviceReduceSingleTileKernelINS2_10policy_hubIfjN4cuda3std3__44plusIfEEE10Policy1000EPfSC_iS9_ffNS7_10__identityEEEvT0_T1_T2_T3_T4_T6_E12temp_storage+76];
	add.f32 	%f530, %f391, %f392;
	bra.uni 	$L__BB7_72;
$L__BB7_38:
	setp.gt.s32 	%p3, %r67, 8191;
	@%p3 bra 	$L__BB7_56;
	mov.u32 	%r34, %tid.x;
	setp.ge.s32 	%p20, %r34, %r67;
	mov.f32 	%f522, 0f00000000;
	mov.u32 	%r397, %r34;
	@%p20 bra 	$L__BB7_41;
	mul.wide.u32 	%rd66, %r34, 4;
	add.s64 	%rd65, %rd16, %rd66;
	// begin inline asm
	ld.global.nc.u32 %r144, [%rd65];
	// end inline asm
	mov.b32 	%f522, %r144;
	add.s32 	%r397, %r34, 512;
$L__BB7_41:
	setp.ge.s32 	%p21, %r397, %r67;
	@%p21 bra 	$L__BB7_47;
	not.b32 	%r145, %r397;
	add.s32 	%r37, %r67, %r145;
	and.b32  	%r146, %r37, 1536;
	setp.eq.s32 	%p22, %r146, 1536;
	@%p22 bra 	$L__BB7_45;
	mul.wide.u32 	%rd67, %r397, 4;
	add.s64 	%rd131, %rd16, %rd67;
	shr.u32 	%r147, %r37, 9;
	add.s32 	%r148, %r147, 1;
	and.b32  	%r149, %r148, 3;
	neg.s32 	%r395, %r149;
$L__BB7_44:
	.pragma "nounroll";
	// begin inline asm
	ld.global.nc.u32 %r150, [%rd131];
	// end inline asm
	mov.b32 	%f173, %r150;
	add.f32 	%f522, %f522, %f173;
	add.s32 	%r397, %r397, 512;
	add.s64 	%rd131, %rd131, 2048;
	add.s32 	%r395, %r395, 1;
	setp.ne.s32 	%p23, %r395, 0;
	@%p23 bra 	$L__BB7_44;
$L__BB7_45:
	setp.lt.u32 	%p24, %r37, 1536;
	@%p24 bra 	$L__BB7_47;
$L__BB7_46:
	mul.wide.s32 	%rd73, %r397, 4;
	add.s64 	%rd69, %rd16, %rd73;
	// begin inline asm
	ld.global.nc.u32 %r151, [%rd69];
	// end inline asm
	mov.b32 	%f174, %r151;
	add.f32 	%f175, %f522, %f174;
	add.s64 	%rd70, %rd69, 2048;
	// begin inline asm
	ld.global.nc.u32 %r152, [%rd70];
	// end inline asm
	mov.b32 	%f176, %r152;
	add.f32 	%f177, %f175, %f176;
	add.s64 	%rd71, %rd69, 4096;
	// begin inline asm
	ld.global.nc.u32 %r153, [%rd71];
	// end inline asm
	mov.b32 	%f178, %r153;
	add.f32 	%f179, %f177, %f178;
	add.s64 	%rd72, %rd69, 6144;
	// begin inline asm
	ld.global.nc.u32 %r154, [%rd72];
	// end inline asm
	mov.b32 	%f180, %r154;
	add.f32 	%f522, %f179, %f180;
	add.s32 	%r397, %r397, 2048;
	setp.lt.s32 	%p25, %r397, %r67;
	@%p25 bra 	$L__BB7_46;
$L__BB7_47:
	setp.lt.s32 	%p26, %r67, 512;
	@%p26 bra 	$L__BB7_52;
	// begin inline asm
	mov.u32 %r193, %laneid;
	// end inline asm
	mov.b32 	%r195, %f522;
	mov.b32 	%r196, 1;
	mov.b32 	%r217, 31;
	mov.b32 	%r218, -1;
	// begin inline asm
	shfl.sync.down.b32 %r194, %r195, %r196, %r217, %r218;
	// end inline asm
	setp.gt.s32 	%p50, %r193, 30;
	mov.b32 	%f239, %r194;
	add.f32 	%f240, %f522, %f239;
	selp.f32 	%f241, %f522, %f240, %p50;
	mov.b32 	%r200, %f241;
	mov.b32 	%r201, 2;
	// begin inline asm
	shfl.sync.down.b32 %r199, %r200, %r201, %r217, %r218;
	// end inline asm
	setp.gt.s32 	%p51, %r193, 29;
	mov.b32 	%f242, %r199;
	add.f32 	%f243, %f241, %f242;
	selp.f32 	%f244, %f241, %f243, %p51;
	mov.b32 	%r205, %f244;
	mov.b32 	%r206, 4;
	// begin inline asm
	shfl.sync.down.b32 %r204, %r205, %r206, %r217, %r218;
	// end inline asm
	setp.gt.s32 	%p52, %r193, 27;
	mov.b32 	%f245, %r204;
	add.f32 	%f246, %f244, %f245;
	selp.f32 	%f247, %f244, %f246, %p52;
	mov.b32 	%r210, %f247;
	mov.b32 	%r211, 8;
	// begin inline asm
	shfl.sync.down.b32 %r209, %r210, %r211, %r217, %r218;
	// end inline asm
	setp.gt.s32 	%p53, %r193, 23;
	mov.b32 	%f248, %r209;
	add.f32 	%f249, %f247, %f248;
	selp.f32 	%f250, %f247, %f249, %p53;
	mov.b32 	%r215, %f250;
	mov.b32 	%r216, 16;
	// begin inline asm
	shfl.sync.down.b32 %r214, %r215, %r216, %r217, %r218;
	// end inline asm
	setp.gt.s32 	%p54, %r193, 15;
	mov.b32 	%f251, %r214;
	add.f32 	%f38, %f250, %f251;
	selp.f32 	%f530, %f250, %f38, %p54;
	setp.ne.s32 	%p55, %r193, 0;
	@%p55 bra 	$L__BB7_50;
	shr.u32 	%r219, %r34, 3;
	and.b32  	%r220, %r219, 124;
	mov.u32 	%r221, _ZZN3cub18CUB_300001_SM_10006detail6reduce28DeviceReduceSingleTileKernelINS2_10policy_hubIfjN4cuda3std3__44plusIfEEE10Policy1000EPfSC_iS9_ffNS7_10__identityEEEvT0_T1_T2_T3_T4_T6_E12temp_storage;
	add.s32 	%r222, %r221, %r220;
	st.shared.f32 	[%r222+16], %f38;
$L__BB7_50:
	bar.sync 	0;
	setp.ne.s32 	%p56, %r34, 0;
	@%p56 bra 	$L__BB7_72;
	ld.shared.f32 	%f252, [_ZZN3cub18CUB_300001_SM_10006detail6reduce28DeviceReduceSingleTileKernelINS2_10policy_hubIfjN4cuda3std3__44plusIfEEE10Policy1000EPfSC_iS9_ffNS7_10__identityEEEvT0_T1_T2_T3_T4_T6_E12temp_storage+20];
	add.f32 	%f253, %f530, %f252;
	ld.shared.f32 	%f254, [_ZZN3cub18CUB_300001_SM_10006detail6reduce28DeviceReduceSingleTileKernelINS2_10policy_hubIfjN4cuda3std3__44plusIfEEE10Policy1000EPfSC_iS9_ffNS7_10__identityEEEvT0_T1_T2_T3_T4_T6_E12temp_storage+24];
	add.f32 	%f255, %f253, %f254;
	ld.shared.f32 	%f256, [_ZZN3cub18CUB_300001_SM_10006detail6reduce28DeviceReduceSingleTileKernelINS2_10policy_hubIfjN4cuda3std3__44plusIfEEE10Policy1000EPfSC_iS9_ffNS7_10__identityEEEvT0_T1_T2_T3_T4_T6_E12temp_storage+28];
	add.f32 	%f257, %f255, %f256;
	ld.shared.f32 	%f258, [_ZZN3cub18CUB_300001_SM_10006detail6reduce28DeviceReduceSingleTileKernelINS2_10policy_hubIfjN4cuda3std3__44plusIfEEE10Policy1000EPfSC_iS9_ffNS7_10__identityEEEvT0_T1_T2_T3_T4_T6_E12temp_storage+32];
	add.f32 	%f259, %f257, %f258;
	ld.shared.f32 	%f260, [_ZZN3cub18CUB_300001_SM_10006detail6reduce28DeviceReduceSingleTileKernelINS2_10policy_hubIfjN4cuda3std3__44plusIfEEE10Policy1000EPfSC_iS9_ffNS7_10__identityEEEvT0_T1_T2_T3_T4_T6_E12temp_storage+36];
	add.f32 	%f261, %f259, %f260;
	ld.shared.f32 	%f262, [_ZZN3cub18CUB_300001_SM_10006detail6reduce28DeviceReduceSingleTileKernelINS2_10policy_hubIfjN4cuda3std3__44plusIfEEE10Policy1000EPfSC_iS9_ffNS7_10__identityEEEvT0_T1_T2_T3_T4_T6_E12temp_storage+40];
	add.f32 	%f263, %f261, %f262;
	ld.shared.f32 	%f264, [_ZZN3cub18CUB_300001_SM_10006detail6reduce28DeviceReduceSingleTileKernelINS2_10policy_hubIfjN4cuda3std3__44plusIfEEE10Policy1000EPfSC_iS9_ffNS7_10__identityEEEvT0_T1_T2_T3_T4_T6_E12temp_storage+44];
	add.f32 	%f265, %f263, %f264;
	ld.shared.f32 	%f266, [_ZZN3cub18CUB_300001_SM_10006detail6reduce28DeviceReduceSingleTileKernelINS2_10policy_hubIfjN4cuda3std3__44plusIfEEE10Policy1000EPfSC_iS9_ffNS7_10__identityEEEvT0_T1_T2_T3_T4_T6_E12temp_storage+48];
	add.f32 	%f267, %f265, %f266;
	ld.shared.f32 	%f268, [_ZZN3cub18CUB_300001_SM_10006detail6reduce28DeviceReduceSingleTileKernelINS2_10policy_hubIfjN4cuda3std3__44plusIfEEE10Policy1000EPfSC_iS9_ffNS7_10__identityEEEvT0_T1_T2_T3_T4_T6_E12temp_storage+52];
	add.f32 	%f269, %f267, %f268;
	ld.shared.f32 	%f270, [_ZZN3cub18CUB_300001_SM_10006detail6reduce28DeviceReduceSingleTileKernelINS2_10policy_hubIfjN4cuda3std3__44plusIfEEE10Policy1000EPfSC_iS9_ffNS7_10__identityEEEvT0_T1_T2_T3_T4_T6_E12temp_storage+56];
	add.f32 	%f271, %f269, %f270;
	ld.shared.f32 	%f272, [_ZZN3cub18CUB_300001_SM_10006detail6reduce28DeviceReduceSingleTileKernelINS2_10policy_hubIfjN4cuda3std3__44plusIfEEE10Policy1000EPfSC_iS9_ffNS7_10__identityEEEvT0_T1_T2_T3_T4_T6_E12temp_storage+60];
	add.f32 	%f273, %f271, %f272;
	ld.shared.f32 	%f274, [_ZZN3cub18CUB_300001_SM_10006detail6reduce28DeviceReduceSingleTileKernelINS2_10policy_hubIfjN4cuda3std3__44plusIfEEE10Policy1000EPfSC_iS9_ffNS7_10__identityEEEvT0_T1_T2_T3_T4_T6_E12temp_storage+64];
	add.f32 	%f275, %f273, %f274;
	ld.shared.f32 	%f276, [_ZZN3cub18CUB_300001_SM_10006detail6reduce28DeviceReduceSingleTileKernelINS2_10policy_hubIfjN4cuda3std3__44plusIfEEE10Policy1000EPfSC_iS9_ffNS7_10__identityEEEvT0_T1_T2_T3_T4_T6_E12temp_storage+68];
	add.f32 	%f277, %f275, %f276;
	ld.shared.f32 	%f278, [_ZZN3cub18CUB_300001_SM_10006detail6reduce28DeviceReduceSingleTileKernelINS2_10policy_hubIfjN4cuda3std3__44plusIfEEE10Policy1000EPfSC_iS9_ffNS7_10__identityEEEvT0_T1_T2_T3_T4_T6_E12temp_storage+72];
	add.f32 	%f279, %f277, %f278;
	ld.shared.f32 	%f280, [_ZZN3cub18CUB_300001_SM_10006detail6reduce28DeviceReduceSingleTileKernelINS2_10policy_hubIfjN4cuda3std3__44plusIfEEE10Policy1000EPfSC_iS9_ffNS7_10__identityEEEvT0_T1_T2_T3_T4_T6_E12temp_storage+76];
	add.f32 	%f530, %f279, %f280;
	bra.uni 	$L__BB7_72;
$L__BB7_52:
	// begin inline asm
	mov.u32 %r155, %laneid;
	// end inline asm
	and.b32  	%r181, %r34, 992;
	add.s32 	%r182, %r181, 32;
	setp.gt.s32 	%p27, %r182, %r67;
	not.b32 	%r183, %r181;
	add.s32 	%r184, %r67, %r183;
	selp.b32 	%r179, %r184, 31, %p27;
	mov.b32 	%r157, %f522;
	mov.b32 	%r158, 1;
	mov.b32 	%r180, -1;
	// begin inline asm
	shfl.sync.down.b32 %r156, %r157, %r158, %r179, %r180;
	// end inline asm
	setp.lt.s32 	%p28, %r155, %r179;
	mov.b32 	%f181, %r156;
	add.f32 	%f182, %f522, %f181;
	selp.f32 	%f183, %f182, %f522, %p28;
	mov.b32 	%r162, %f183;
	mov.b32 	%r163, 2;
	// begin inline asm
	shfl.sync.down.b32 %r161, %r162, %r163, %r179, %r180;
	// end inline asm
	add.s32 	%r185, %r155, 2;
	setp.gt.s32 	%p29, %r185, %r179;
	mov.b32 	%f184, %r161;
	add.f32 	%f185, %f183, %f184;
	selp.f32 	%f186, %f183, %f185, %p29;
	mov.b32 	%r167, %f186;
	mov.b32 	%r168, 4;
	// begin inline asm
	shfl.sync.down.b32 %r166, %r167, %r168, %r179, %r180;
	// end inline asm
	add.s32 	%r186, %r155, 4;
	setp.gt.s32 	%p30, %r186, %r179;
	mov.b32 	%f187, %r166;
	add.f32 	%f188, %f186, %f187;
	selp.f32 	%f189, %f186, %f188, %p30;
	mov.b32 	%r172, %f189;
	mov.b32 	%r173, 8;
	// begin inline asm
	shfl.sync.down.b32 %r171, %r172, %r173, %r179, %r180;
	// end inline asm
	add.s32 	%r187, %r155, 8;
	setp.gt.s32 	%p31, %r187, %r179;
	mov.b32 	%f190, %r171;
	add.f32 	%f191, %f189, %f190;
	selp.f32 	%f192, %f189, %f191, %p31;
	mov.b32 	%r177, %f192;
	mov.b32 	%r178, 16;
	// begin inline asm
	shfl.sync.down.b32 %r176, %r177, %r178, %r179, %r180;
	// end inline asm
	add.s32 	%r188, %r155, 16;
	setp.gt.s32 	%p32, %r188, %r179;
	mov.b32 	%f193, %r176;
	add.f32 	%f194, %f192, %f193;
	selp.f32 	%f530, %f192, %f194, %p32;
	setp.ne.s32 	%p33, %r155, 0;
	@%p33 bra 	$L__BB7_54;
	shr.u32 	%r189, %r34, 3;
	and.b32  	%r190, %r189, 124;
	mov.u32 	%r191, _ZZN3cub18CUB_300001_SM_10006detail6reduce28DeviceReduceSingleTileKernelINS2_10policy_hubIfjN4cuda3std3__44plusIfEEE10Policy1000EPfSC_iS9_ffNS7_10__identityEEEvT0_T1_T2_T3_T4_T6_E12temp_storage;
	add.s32 	%r192, %r191, %r190;
	st.shared.f32 	[%r192+16], %f530;
$L__BB7_54:
	bar.sync 	0;
	setp.ne.s32 	%p34, %r34, 0;
	@%p34 bra 	$L__BB7_72;
	setp.gt.s32 	%p35, %r67, 32;
	ld.shared.f32 	%f195, [_ZZN3cub18CUB_300001_SM_10006detail6reduce28DeviceReduceSingleTileKernelINS2_10policy_hubIfjN4cuda3std3__44plusIfEEE10Policy1000EPfSC_iS9_ffNS7_10__identityEEEvT0_T1_T2_T3_T4_T6_E12temp_storage+20];
	add.f32 	%f196, %f530, %f195;
	selp.f32 	%f197, %f196, %f530, %p35;
	setp.gt.s32 	%p36, %r67, 64;
	ld.shared.f32 	%f198, [_ZZN3cub18CUB_300001_SM_10006detail6reduce28DeviceReduceSingleTileKernelINS2_10policy_hubIfjN4cuda3std3__44plusIfEEE10Policy1000EPfSC_iS9_ffNS7_10__identityEEEvT0_T1_T2_T3_T4_T6_E12temp_storage+24];
	add.f32 	%f199, %f198, %f197;
	selp.f32 	%f200, %f199, %f197, %p36;
	setp.gt.s32 	%p37, %r67, 96;
	ld.shared.f32 	%f201, [_ZZN3cub18CUB_300001_SM_10006detail6reduce28DeviceReduceSingleTileKernelINS2_10policy_hubIfjN4cuda3std3__44plusIfEEE10Policy1000EPfSC_iS9_ffNS7_10__identityEEEvT0_T1_T2_T3_T4_T6_E12temp_storage+28];
	add.f32 	%f202, %f201, %f200;
	selp.f32 	%f203, %f202, %f200, %p37;
	setp.gt.s32 	%p38, %r67, 128;
	ld.shared.f32 	%f204, [_ZZN3cub18CUB_300001_SM_10006detail6reduce28DeviceReduceSingleTileKernelINS2_10policy_hubIfjN4cuda3std3__44plusIfEEE10Policy1000EPfSC_iS9_ffNS7_10__identityEEEvT0_T1_T2_T3_T4_T6_E12temp_storage+32];
	add.f32 	%f205, %f204, %f203;
	selp.f32 	%f206, %f205, %f203, %p38;
	setp.gt.s32 	%p39, %r67, 160;
	ld.shared.f32 	%f207, [_ZZN3cub18CUB_300001_SM_10006detail6reduce28DeviceReduceSingleTileKernelINS2_10policy_hubIfjN4cuda3std3__44plusIfEEE10Policy1000EPfSC_iS9_ffNS7_10__identityEEEvT0_T1_T2_T3_T4_T6_E12temp_storage+36];
	add.f32 	%f208, %f207, %f206;
	selp.f32 	%f209, %f208, %f206, %p39;
	setp.gt.s32 	%p40, %r67, 192;
	ld.shared.f32 	%f210, [_ZZN3cub18CUB_300001_SM_10006detail6reduce28DeviceReduceSingleTileKernelINS2_10policy_hubIfjN4cuda3std3__44plusIfEEE10Policy1000EPfSC_iS9_ffNS7_10__identityEEEvT0_T1_T2_T3_T4_T6_E12temp_storage+40];
	add.f32 	%f211, %f210, %f209;
	selp.f32 	%f212, %f211, %f209, %p40;
	setp.gt.s32 	%p41, %r67, 224;
	ld.shared.f32 	%f213, [_ZZN3cub18CUB_300001_SM_10006detail6reduce28DeviceReduceSingleTileKernelINS2_10policy_hubIfjN4cuda3std3__44plusIfEEE10Policy1000EPfSC_iS9_ffNS7_10__identityEEEvT0_T1_T2_T3_T4_T6_E12temp_storage+44];
	add.f32 	%f214, %f213, %f212;
	selp.f32 	%f215, %f214, %f212, %p41;
	setp.gt.s32 	%p42, %r67, 256;
	ld.shared.f32 	%f216, [_ZZN3cub18CUB_300001_SM_10006detail6reduce28DeviceReduceSingleTileKernelINS2_10policy_hubIfjN4cuda3std3__44plusIfEEE10Policy1000EPfSC_iS9_ffNS7_10__identityEEEvT0_T1_T2_T3_T4_T6_E12temp_storage+48];
	add.f32 	%f217, %f216, %f215;
	selp.f32 	%f218, %f217, %f215, %p42;
	setp.gt.s32 	%p43, %r67, 288;
	ld.shared.f32 	%f219, [_ZZN3cub18CUB_300001_SM_10006detail6reduce28DeviceReduceSingleTileKernelINS2_10policy_hubIfjN4cuda3std3__44plusIfEEE10Policy1000EPfSC_iS9_ffNS7_10__identityEEEvT0_T1_T2_T3_T4_T6_E12temp_storage+52];
	add.f32 	%f220, %f219, %f218;
	selp.f32 	%f221, %f220, %f218, %p43;
	setp.gt.s32 	%p44, %r67, 320;
	ld.shared.f32 	%f222, [_ZZN3cub18CUB_300001_SM_10006detail6reduce28DeviceReduceSingleTileKernelINS2_10policy_hubIfjN4cuda3std3__44plusIfEEE10Policy1000EPfSC_iS9_ffNS7_10__identityEEEvT0_T1_T2_T3_T4_T6_E12temp_storage+56];
	add.f32 	%f223, %f222, %f221;
	selp.f32 	%f224, %f223, %f221, %p44;
	setp.gt.s32 	%p45, %r67, 352;
	ld.shared.f32 	%f225, [_ZZN3cub18CUB_300001_SM_10006detail6reduce28DeviceReduceSingleTileKernelINS2_10policy_hubIfjN4cuda3std3__44plusIfEEE10Policy1000EPfSC_iS9_ffNS7_10__identityEEEvT0_T1_T2_T3_T4_T6_E12temp_storage+60];
	add.f32 	%f226, %f225, %f224;
	selp.f32 	%f227, %f226, %f224, %p45;
	setp.gt.s32 	%p46, %r67, 384;
	ld.shared.f32 	%f228, [_ZZN3cub18CUB_300001_SM_10006detail6reduce28DeviceReduceSingleTileKernelINS2_10policy_hubIfjN4cuda3std3__44plusIfEEE10Policy1000EPfSC_iS9_ffNS7_10__identityEEEvT0_T1_T2_T3_T4_T6_E12temp_storage+64];
	add.f32 	%f229, %f228, %f227;
	selp.f32 	%f230, %f229, %f227, %p46;
	setp.gt.s32 	%p47, %r67, 416;
	ld.shared.f32 	%f231, [_ZZN3cub18CUB_300001_SM_10006detail6reduce28DeviceReduceSingleTileKernelINS2_10policy_hubIfjN4cuda3std3__44plusIfEEE10Policy1000EPfSC_iS9_ffNS7_10__identityEEEvT0_T1_T2_T3_T4_T6_E12temp_storage+68];
	add.f32 	%f232, %f231, %f230;
	selp.f32 	%f233, %f232, %f230, %p47;
	setp.gt.s32 	%p48, %r67, 448;
	ld.shared.f32 	%f234, [_ZZN3cub18CUB_300001_SM_10006detail6reduce28DeviceReduceSingleTileKernelINS2_10policy_hubIfjN4cuda3std3__44plusIfEEE10Policy1000EPfSC_iS9_ffNS7_10__identityEEEvT0_T1_T2_T3_T4_T6_E12temp_storage+72];
	add.f32 	%f235, %f234, %f233;
	selp.f32 	%f236, %f235, %f233, %p48;
	setp.gt.s32 	%p49, %r67, 480;
	ld.shared.f32 	%f237, [_ZZN3cub18CUB_300001_SM_10006detail6reduce28DeviceReduceSingleTileKernelINS2_10policy_hubIfjN4cuda3std3__44plusIfEEE10Policy1000EPfSC_iS9_ffNS7_10__identityEEEvT0_T1_T2_T3_T4_T6_E12temp_storage+76];
	add.f32 	%f238, %f237, %f236;
	selp.f32 	%f530, %f238, %f236, %p49;
	bra.uni 	$L__BB7_72;
$L__BB7_56:
	mov.u32 	%r46, %tid.x;
	mul.wide.u32 	%rd35, %r46, 4;
	add.s64 	%rd19, %rd16, %rd35;
	// begin inline asm
	ld.global.nc.u32 %r68, [%rd19];
	// end inline asm
	mov.b32 	%f59, %r68;
	add.s64 	%rd20, %rd19, 2048;
	// begin inline asm
	ld.global.nc.u32 %r69, [%rd20];
	// end inline asm
	mov.b32 	%f60, %r69;
	add.s64 	%rd21, %rd19, 4096;
	// begin inline asm
	ld.global.nc.u32 %r70, [%rd21];
	// end inline asm
	mov.b32 	%f61, %r70;
	add.s64 	%rd22, %rd19, 6144;
	// begin inline asm
	ld.global.nc.u32 %r71, [%rd22];
	// end inline asm
	mov.b32 	%f62, %r71;
	add.s64 	%rd23, %rd19, 8192;
	// begin inline asm
	ld.global.nc.u32 %r72, [%rd23];
	// end inline asm
	mov.b32 	%f63, %r72;
	add.s64 	%rd24, %rd19, 10240;
	// begin inline asm
	ld.global.nc.u32 %r73, [%rd24];
	// end inline asm
	mov.b32 	%f64, %r73;
	add.s64 	%rd25, %rd19, 12288;
	// begin inline asm
	ld.global.nc.u32 %r74, [%rd25];
	// end inline asm
	mov.b32 	%f65, %r74;
	add.s64 	%rd26, %rd19, 14336;
	// begin inline asm
	ld.global.nc.u32 %r75, [%rd26];
	// end inline asm
	mov.b32 	%f66, %r75;
	add.s64 	%rd27, %rd19, 16384;
	// begin inline asm
	ld.global.nc.u32 %r76, [%rd27];
	// end inline asm
	mov.b32 	%f67, %r76;
	add.s64 	%rd28, %rd19, 18432;
	// begin inline asm
	ld.global.nc.u32 %r77, [%rd28];
	// end inline asm
	mov.b32 	%f68, %r77;
	add.s64 	%rd29, %rd19, 20480;
	// begin inline asm
	ld.global.nc.u32 %r78, [%rd29];
	// end inline asm
	mov.b32 	%f69, %r78;
	add.s64 	%rd30, %rd19, 22528;
	// begin inline asm
	ld.global.nc.u32 %r79, [%rd30];
	// end inline asm
	mov.b32 	%f70, %r79;
	add.s64 	%rd31, %rd19, 24576;
	// begin inline asm
	ld.global.nc.u32 %r80, [%rd31];
	// end inline asm
	mov.b32 	%f71, %r80;
	add.s64 	%rd32, %rd19, 26624;
	// begin inline asm
	ld.global.nc.u32 %r81, [%rd32];
	// end inline asm
	mov.b32 	%f72, %r81;
	add.s64 	%rd33, %rd19, 28672;
	// begin inline asm
	ld.global.nc.u32 %r82, [%rd33];
	// end inline asm
	mov.b32 	%f73, %r82;
	add.s64 	%rd34, %rd19, 30720;
	// begin inline asm
	ld.global.nc.u32 %r83, [%rd34];
	// end inline asm
	mov.b32 	%f74, %r83;
	add.f32 	%f75, %f59, %f60;
	add.f32 	%f76, %f61, %f62;
	add.f32 	%f77, %f63, %f64;
	add.f32 	%f78, %f65, %f66;
	add.f32 	%f79, %f67, %f68;
	add.f32 	%f80, %f69, %f70;
	add.f32 	%f81, %f71, %f72;
	add.f32 	%f82, %f73, %f74;
	add.f32 	%f83, %f75, %f76;
	add.f32 	%f84, %f77, %f78;
	add.f32 	%f85, %f79, %f80;
	add.f32 	%f86, %f81, %f82;
	add.f32 	%f87, %f83, %f84;
	add.f32 	%f88, %f85, %f86;
	add.f32 	%f529, %f87, %f88;
	setp.lt.u32 	%p4, %r67, 16384;
	mov.b32 	%r400, 8192;
	@%p4 bra 	$L__BB7_60;
	add.s32 	%r47, %r67, -8192;
	mov.b32 	%r400, 8192;
$L__BB7_58:
	mul.wide.s32 	%rd52, %r400, 4;
	add.s64 	%rd36, %rd19, %rd52;
	// begin inline asm
	ld.global.nc.u32 %r86, [%rd36];
	// end inline asm
	mov.b32 	%f89, %r86;
	add.s64 	%rd37, %rd36, 2048;
	// begin inline asm
	ld.global.nc.u32 %r87, [%rd37];
	// end inline asm
	mov.b32 	%f90, %r87;
	add.s64 	%rd38, %rd36, 4096;
	// begin inline asm
	ld.global.nc.u32 %r88, [%rd38];
	// end inline asm
	mov.b32 	%f91, %r88;
	add.s64 	%rd39, %rd36, 6144;
	// begin inline asm
	ld.global.nc.u32 %r89, [%rd39];
	// end inline asm
	mov.b32 	%f92, %r89;
	add.s64 	%rd40, %rd36, 8192;
	// begin inline asm
	ld.global.nc.u32 %r90, [%rd40];
	// end inline asm
	mov.b32 	%f93, %r90;
	add.s64 	%rd41, %rd36, 10240;
	// begin inline asm
	ld.global.nc.u32 %r91, [%rd41];
	// end inline asm
	mov.b32 	%f94, %r91;
	add.s64 	%rd42, %rd36, 12288;
	// begin inline asm
	ld.global.nc.u32 %r92, [%rd42];
	// end inline asm
	mov.b32 	%f95, %r92;
	add.s64 	%rd43, %rd36, 14336;
	// begin inline asm
	ld.global.nc.u32 %r93, [%rd43];
	// end inline asm
	mov.b32 	%f96, %r93;
	add.s64 	%rd44, %rd36, 16384;
	// begin inline asm
	ld.global.nc.u32 %r94, [%rd44];
	// end inline asm
	mov.b32 	%f97, %r94;
	add.s64 	%rd45, %rd36, 18432;
	// begin inline asm
	ld.global.nc.u32 %r95, [%rd45];
	// end inline asm
	mov.b32 	%f98, %r95;
	add.s64 	%rd46, %rd36, 20480;
	// begin inline asm
	ld.global.nc.u32 %r96, [%rd46];
	// end inline asm
	mov.b32 	%f99, %r96;
	add.s64 	%rd47, %rd36, 22528;
	// begin inline asm
	ld.global.nc.u32 %r97, [%rd47];
	// end inline asm
	mov.b32 	%f100, %r97;
	add.s64 	%rd48, %rd36, 24576;
	// begin inline asm
	ld.global.nc.u32 %r98, [%rd48];
	// end inline asm
	mov.b32 	%f101, %r98;
	add.s64 	%rd49, %rd36, 26624;
	// begin inline asm
	ld.global.nc.u32 %r99, [%rd49];
	// end inline asm
	mov.b32 	%f102, %r99;
	add.s64 	%rd50, %rd36, 28672;
	// begin inline asm
	ld.global.nc.u32 %r100, [%rd50];
	// end inline asm
	mov.b32 	%f103, %r100;
	add.s64 	%rd51, %rd36, 30720;
	// begin inline asm
	ld.global.nc.u32 %r101, [%rd51];
	// end inline asm
	mov.b32 	%f104, %r101;
	add.f32 	%f105, %f529, %f89;
	add.f32 	%f106, %f90, %f91;
	add.f32 	%f107, %f92, %f93;
	add.f32 	%f108, %f94, %f95;
	add.f32 	%f109, %f96, %f97;
	add.f32 	%f110, %f98, %f99;
	add.f32 	%f111, %f100, %f101;
	add.f32 	%f112, %f102, %f103;
	add.f32 	%f113, %f105, %f106;
	add.f32 	%f114, %f107, %f108;
	add.f32 	%f115, %f109, %f110;
	add.f32 	%f116, %f111, %f112;
	add.f32 	%f117, %f113, %f114;
	add.f32 	%f118, %f115, %f116;
	add.f32 	%f119, %f117, %f118;
	add.f32 	%f529, %f119, %f104;
	sub.s32 	%r102, %r67, %r400;
	setp.lt.s32 	%p5, %r102, 8192;
	@%p5 bra 	$L__BB7_68;
	add.s32 	%r400, %r400, 8192;
	setp.le.s32 	%p6, %r400, %r47;
	@%p6 bra 	$L__BB7_58;
$L__BB7_60:
	setp.le.s32 	%p7, %r67, %r400;
	@%p7 bra 	$L__BB7_68;
	sub.s32 	%r51, %r67, %r400;
	setp.ge.s32 	%p8, %r46, %r51;
	@%p8 bra 	$L__BB7_68;
	not.b32 	%r103, %r46;
	add.s32 	%r104, %r67, %r103;
	sub.s32 	%r52, %r104, %r400;
	and.b32  	%r105, %r52, 1536;
	setp.eq.s32 	%p9, %r105, 1536;
	mov.u32 	%r404, %r46;
	@%p9 bra 	$L__BB7_65;
	add.s32 	%r402, %r46, %r400;
	shr.u32 	%r106, %r52, 9;
	add.s32 	%r107, %r106, 1;
	and.b32  	%r108, %r107, 3;
	neg.s32 	%r401, %r108;
	mov.u32 	%r404, %r46;
$L__BB7_64:
	.pragma "nounroll";
	mul.wide.u32 	%rd54, %r402, 4;
	add.s64 	%rd53, %rd16, %rd54;
	// begin inline asm
	ld.global.nc.u32 %r109, [%rd53];
	// end inline asm
	mov.b32 	%f121, %r109;
	add.f32 	%f529, %f529, %f121;
	add.s32 	%r404, %r404, 512;
	add.s32 	%r402, %r402, 512;
	add.s32 	%r401, %r401, 1;
	setp.ne.s32 	%p10, %r401, 0;
	@%p10 bra 	$L__BB7_64;
$L__BB7_65:
	setp.lt.u32 	%p11, %r52, 1536;
	@%p11 bra 	$L__BB7_68;
	cvt.u64.u32 	%rd55, %r404;
	cvt.u64.u32 	%rd56, %r400;
	add.s64 	%rd57, %rd55, %rd56;
	shl.b64 	%rd58, %rd57, 2;
	add.s64 	%rd59, %rd58, %rd16;
	add.s64 	%rd132, %rd59, 4096;
	add.s32 	%r405, %r404, %r400;
$L__BB7_67:
	mul.wide.u32 	%rd64, %r405, 4;
	add.s64 	%rd60, %rd16, %rd64;
	// begin inline asm
	ld.global.nc.u32 %r110, [%rd60];
	// end inline asm
	mov.b32 	%f122, %r110;
	add.f32 	%f123, %f529, %f122;
	add.s64 	%rd61, %rd132, -2048;
	// begin inline asm
	ld.global.nc.u32 %r111, [%rd61];
	// end inline asm
	mov.b32 	%f124, %r111;
	add.f32 	%f125, %f123, %f124;
	// begin inline asm
	ld.global.nc.u32 %r112, [%rd132];
	// end inline asm
	mov.b32 	%f126, %r112;
	add.f32 	%f127, %f125, %f126;
	add.s64 	%rd63, %rd132, 2048;
	// begin inline asm
	ld.global.nc.u32 %r113, [%rd63];
	// end inline asm
	mov.b32 	%f128, %r113;
	add.f32 	%f529, %f127, %f128;
	add.s32 	%r404, %r404, 2048;
	add.s64 	%rd132, %rd132, 8192;
	add.s32 	%r405, %r405, 2048;
	setp.lt.s32 	%p12, %r404, %r51;
	@%p12 bra 	$L__BB7_67;
$L__BB7_68:
	// begin inline asm
	mov.u32 %r114, %laneid;
	// end inline asm
	mov.b32 	%r116, %f529;
	mov.b32 	%r117, 1;
	mov.b32 	%r138, 31;
	mov.b32 	%r139, -1;
	// begin inline asm
	shfl.sync.down.b32 %r115, %r116, %r117, %r138, %r139;
	// end inline asm
	setp.gt.s32 	%p13, %r114, 30;
	mov.b32 	%f129, %r115;
	add.f32 	%f130, %f529, %f129;
	selp.f32 	%f131, %f529, %f130, %p13;
	mov.b32 	%r121, %f131;
	mov.b32 	%r122, 2;
	// begin inline asm
	shfl.sync.down.b32 %r120, %r121, %r122, %r138, %r139;
	// end inline asm
	setp.gt.s32 	%p14, %r114, 29;
	mov.b32 	%f132, %r120;
	add.f32 	%f133, %f131, %f132;
	selp.f32 	%f134, %f131, %f133, %p14;
	mov.b32 	%r126, %f134;
	mov.b32 	%r127, 4;
	// begin inline asm
	shfl.sync.down.b32 %r125, %r126, %r127, %r138, %r139;
	// end inline asm
	setp.gt.s32 	%p15, %r114, 27;
	mov.b32 	%f135, %r125;
	add.f32 	%f136, %f134, %f135;
	selp.f32 	%f137, %f134, %f136, %p15;
	mov.b32 	%r131, %f137;
	mov.b32 	%r132, 8;
	// begin inline asm
	shfl.sync.down.b32 %r130, %r131, %r132, %r138, %r139;
	// end inline asm
	setp.gt.s32 	%p16, %r114, 23;
	mov.b32 	%f138, %r130;
	add.f32 	%f139, %f137, %f138;
	selp.f32 	%f140, %f137, %f139, %p16;
	mov.b32 	%r136, %f140;
	mov.b32 	%r137, 16;
	// begin inline asm
	shfl.sync.down.b32 %r135, %r136, %r137, %r138, %r139;
	// end inline asm
	setp.gt.s32 	%p17, %r114, 15;
	mov.b32 	%f141, %r135;
	add.f32 	%f54, %f140, %f141;
	selp.f32 	%f530, %f140, %f54, %p17;
	setp.ne.s32 	%p18, %r114, 0;
	@%p18 bra 	$L__BB7_70;
	shr.u32 	%r140, %r46, 3;
	and.b32  	%r141, %r140, 124;
	mov.u32 	%r142, _ZZN3cub18CUB_300001_SM_10006detail6reduce28DeviceReduceSingleTileKernelINS2_10policy_hubIfjN4cuda3std3__44plusIfEEE10Policy1000EPfSC_iS9_ffNS7_10__identityEEEvT0_T1_T2_T3_T4_T6_E12temp_storage;
	add.s32 	%r143, %r142, %r141;
	st.shared.f32 	[%r143+16], %f54;
$L__BB7_70:
	bar.sync 	0;
	setp.ne.s32 	%p19, %r46, 0;
	@%p19 bra 	$L__BB7_72;
	ld.shared.f32 	%f142, [_ZZN3cub18CUB_300001_SM_10006detail6reduce28DeviceReduceSingleTileKernelINS2_10policy_hubIfjN4cuda3std3__44plusIfEEE10Policy1000EPfSC_iS9_ffNS7_10__identityEEEvT0_T1_T2_T3_T4_T6_E12temp_storage+20];
	add.f32 	%f143, %f530, %f142;
	ld.shared.f32 	%f144, [_ZZN3cub18CUB_300001_SM_10006detail6reduce28DeviceReduceSingleTileKernelINS2_10policy_hubIfjN4cuda3std3__44plusIfEEE10Policy1000EPfSC_iS9_ffNS7_10__identityEEEvT0_T1_T2_T3_T4_T6_E12temp_storage+24];
	add.f32 	%f145, %f143, %f144;
	ld.shared.f32 	%f146, [_ZZN3cub18CUB_300001_SM_10006detail6reduce28DeviceReduceSingleTileKernelINS2_10policy_hubIfjN4cuda3std3__44plusIfEEE10Policy1000EPfSC_iS9_ffNS7_10__identityEEEvT0_T1_T2_T3_T4_T6_E12temp_storage+28];
	add.f32 	%f147, %f145, %f146;
	ld.shared.f32 	%f148, [_ZZN3cub18CUB_300001_SM_10006detail6reduce28DeviceReduceSingleTileKernelINS2_10policy_hubIfjN4cuda3std3__44plusIfEEE10Policy1000EPfSC_iS9_ffNS7_10__identityEEEvT0_T1_T2_T3_T4_T6_E12temp_storage+32];
	add.f32 	%f149, %f147, %f148;
	ld.shared.f32 	%f150, [_ZZN3cub18CUB_300001_SM_10006detail6reduce28DeviceReduceSingleTileKernelINS2_10policy_hubIfjN4cuda3std3__44plusIfEEE10Policy1000EPfSC_iS9_ffNS7_10__identityEEEvT0_T1_T2_T3_T4_T6_E12temp_storage+36];
	add.f32 	%f151, %f149, %f150;
	ld.shared.f32 	%f152, [_ZZN3cub18CUB_300001_SM_10006detail6reduce28DeviceReduceSingleTileKernelINS2_10policy_hubIfjN4cuda3std3__44plusIfEEE10Policy1000EPfSC_iS9_ffNS7_10__identityEEEvT0_T1_T2_T3_T4_T6_E12temp_storage+40];
	add.f32 	%f153, %f151, %f152;
	ld.shared.f32 	%f154, [_ZZN3cub18CUB_300001_SM_10006detail6reduce28DeviceReduceSingleTileKernelINS2_10policy_hubIfjN4cuda3std3__44plusIfEEE10Policy1000EPfSC_iS9_ffNS7_10__identityEEEvT0_T1_T2_T3_T4_T6_E12temp_storage+44];
	add.f32 	%f155, %f153, %f154;
	ld.shared.f32 	%f156, [_ZZN3cub18CUB_300001_SM_10006detail6reduce28DeviceReduceSingleTileKernelINS2_10policy_hubIfjN4cuda3std3__44plusIfEEE10Policy1000EPfSC_iS9_ffNS7_10__identityEEEvT0_T1_T2_T3_T4_T6_E12temp_storage+48];
	add.f32 	%f157, %f155, %f156;
	ld.shared.f32 	%f158, [_ZZN3cub18CUB_300001_SM_10006detail6reduce28DeviceReduceSingleTileKernelINS2_10policy_hubIfjN4cuda3std3__44plusIfEEE10Policy1000EPfSC_iS9_ffNS7_10__identityEEEvT0_T1_T2_T3_T4_T6_E12temp_storage+52];
	add.f32 	%f159, %f157, %f158;
	ld.shared.f32 	%f160, [_ZZN3cub18CUB_300001_SM_10006detail6reduce28DeviceReduceSingleTileKernelINS2_10policy_hubIfjN4cuda3std3__44plusIfEEE10Policy1000EPfSC_iS9_ffNS7_10__identityEEEvT0_T1_T2_T3_T4_T6_E12temp_storage+56];
	add.f32 	%f161, %f159, %f160;
	ld.shared.f32 	%f162, [_ZZN3cub18CUB_300001_SM_10006detail6reduce28DeviceReduceSingleTileKernelINS2_10policy_hubIfjN4cuda3std3__44plusIfEEE10Policy1000EPfSC_iS9_ffNS7_10__identityEEEvT0_T1_T2_T3_T4_T6_E12temp_storage+60];
	add.f32 	%f163, %f161, %f162;
	ld.shared.f32 	%f164, [_ZZN3cub18CUB_300001_SM_10006detail6reduce28DeviceReduceSingleTileKernelINS2_10policy_hubIfjN4cuda3std3__44plusIfEEE10Policy1000EPfSC_iS9_ffNS7_10__identityEEEvT0_T1_T2_T3_T4_T6_E12temp_storage+64];
	add.f32 	%f165, %f163, %f164;
	ld.shared.f32 	%f166, [_ZZN3cub18CUB_300001_SM_10006detail6reduce28DeviceReduceSingleTileKernelINS2_10policy_hubIfjN4cuda3std3__44plusIfEEE10Policy1000EPfSC_iS9_ffNS7_10__identityEEEvT0_T1_T2_T3_T4_T6_E12temp_storage+68];
	add.f32 	%f167, %f165, %f166;
	ld.shared.f32 	%f168, [_ZZN3cub18CUB_300001_SM_10006detail6reduce28DeviceReduceSingleTileKernelINS2_10policy_hubIfjN4cuda3std3__44plusIfEEE10Policy1000EPfSC_iS9_ffNS7_10__identityEEEvT0_T1_T2_T3_T4_T6_E12temp_storage+72];
	add.f32 	%f169, %f167, %f168;
	ld.shared.f32 	%f170, [_ZZN3cub18CUB_300001_SM_10006detail6reduce28DeviceReduceSingleTileKernelINS2_10policy_hubIfjN4cuda3std3__44plusIfEEE10Policy1000EPfSC_iS9_ffNS7_10__identityEEEvT0_T1_T2_T3_T4_T6_E12temp_storage+76];
	add.f32 	%f530, %f169, %f170;
$L__BB7_72:
	mov.u32 	%r379, %tid.x;
	setp.ne.s32 	%p111, %r379, 0;
	@%p111 bra 	$L__BB7_74;
	add.f32 	%f503, %f58, %f530;
	st.global.f32 	[%rd1], %f503;
$L__BB7_74:
	ret;

}
	// .globl	_ZN3cub18CUB_300001_SM_10006detail6reduce28DeviceReduceSingleTileKernelINS2_10policy_hubIfyN4cuda3std3__44plusIfEEE10Policy1000EN6thrust24THRUST_300001_SM_1000_NS6detail15normal_iteratorINSD_10device_ptrIfEEEEPfyS9_ffNS7_10__identityEEEvT0_T1_T2_T3_T4_T6_
.visible .entry _ZN3cub18CUB_300001_SM_10006detail6reduce28DeviceReduceSingleTileKernelINS2_10policy_hubIfyN4cuda3std3__44plusIfEEE10Policy1000EN6thrust24THRUST_300001_SM_1000_NS6detail15normal_iteratorINSD_10device_ptrIfEEEEPfyS9_ffNS7_10__identityEEEvT0_T1_T2_T3_T4_T6_(
	.param .align 8 .b8 _ZN3cub18CUB_300001_SM_10006detail6reduce28DeviceReduceSingleTileKernelINS2_10policy_hubIfyN4cuda3std3__44plusIfEEE10Policy1000EN6thrust24THRUST_300001_SM_1000_NS6detail15normal_iteratorINSD_10device_ptrIfEEEEPfyS9_ffNS7_10__identityEEEvT0_T1_T2_T3_T4_T6__param_0[8],
	.param .u64 .ptr .align 1 _ZN3cub18CUB_300001_SM_10006detail6reduce28DeviceReduceSingleTileKernelINS2_10policy_hubIfyN4cuda3std3__44plusIfEEE10Policy1000EN6thrust24THRUST_300001_SM_1000_NS6detail15normal_iteratorINSD_10device_ptrIfEEEEPfyS9_ffNS7_10__identityEEEvT0_T1_T2_T3_T4_T6__param_1,
	.param .u64 _ZN3cub18CUB_300001_SM_10006detail6reduce28DeviceReduceSingleTileKernelINS2_10policy_hubIfyN4cuda3std3__44plusIfEEE10Policy1000EN6thrust24THRUST_300001_SM_1000_NS6detail15normal_iteratorINSD_10device_ptrIfEEEEPfyS9_ffNS7_10__identityEEEvT0_T1_T2_T3_T4_T6__param_2,
	.param .align 1 .b8 _ZN3cub18CUB_300001_SM_10006detail6reduce28DeviceReduceSingleTileKernelINS2_10policy_hubIfyN4cuda3std3__44plusIfEEE10Policy1000EN6thrust24THRUST_300001_SM_1000_NS6detail15normal_iteratorINSD_10device_ptrIfEEEEPfyS9_ffNS7_10__identityEEEvT0_T1_T2_T3_T4_T6__param_3[1],
	.param .f32 _ZN3cub18CUB_300001_SM_10006detail6reduce28DeviceReduceSingleTileKernelINS2_10policy_hubIfyN4cuda3std3__44plusIfEEE10Policy1000EN6thrust24THRUST_300001_SM_1000_NS6detail15normal_iteratorINSD_10device_ptrIfEEEEPfyS9_ffNS7_10__identityEEEvT0_T1_T2_T3_T4_T6__param_4,
	.param .align 1 .b8 _ZN3cub18CUB_300001_SM_10006detail6reduce28DeviceReduceSingleTileKernelINS2_10policy_hubIfyN4cuda3std3__44plusIfEEE10Policy1000EN6thrust24THRUST_300001_SM_1000_NS6detail15normal_iteratorINSD_10device_ptrIfEEEEPfyS9_ffNS7_10__identityEEEvT0_T1_T2_T3_T4_T6__param_5[1]
)
.maxntid 256
.minnctapersm 1
{
	.reg .pred 	%p<59>;
	.reg .b32 	%r<171>;
	.reg .b32 	%f<328>;
	.reg .b64 	%rd<56>;
	// demoted variable
	.shared .align 4 .b8 _ZZN3cub18CUB_300001_SM_10006detail6reduce28DeviceReduceSingleTileKernelINS2_10policy_hubIfyN4cuda3std3__44plusIfEEE10Policy1000EN6thrust24THRUST_300001_SM_1000_NS6detail15normal_iteratorINSD_10device_ptrIfEEEEPfyS9_ffNS7_10__identityEEEvT0_T1_T2_T3_T4_T6_E12temp_storage[44];
	ld.param.u64 	%rd18, [_ZN3cub18CUB_300001_SM_10006detail6reduce28DeviceReduceSingleTileKernelINS2_10policy_hubIfyN4cuda3std3__44plusIfEEE10Policy1000EN6thrust24THRUST_300001_SM_1000_NS6detail15normal_iteratorINSD_10device_ptrIfEEEEPfyS9_ffNS7_10__identityEEEvT0_T1_T2_T3_T4_T6__param_0];
	ld.param.u64 	%rd20, [_ZN3cub18CUB_300001_SM_10006detail6reduce28DeviceReduceSingleTileKernelINS2_10policy_hubIfyN4cuda3std3__44plusIfEEE10Policy1000EN6thrust24THRUST_300001_SM_1000_NS6detail15normal_iteratorINSD_10device_ptrIfEEEEPfyS9_ffNS7_10__identityEEEvT0_T1_T2_T3_T4_T6__param_1];
	ld.param.u64 	%rd19, [_ZN3cub18CUB_300001_SM_10006detail6reduce28DeviceReduceSingleTileKernelINS2_10policy_hubIfyN4cuda3std3__44plusIfEEE10Policy1000EN6thrust24THRUST_300001_SM_1000_NS6detail15normal_iteratorINSD_10device_ptrIfEEEEPfyS9_ffNS7_10__identityEEEvT0_T1_T2_T3_T4_T6__param_2];
	ld.param.f32 	%f42, [_ZN3cub18CUB_300001_SM_10006detail6reduce28DeviceReduceSingleTileKernelINS2_10policy_hubIfyN4cuda3std3__44plusIfEEE10Policy1000EN6thrust24THRUST_300001_SM_1000_NS6detail15normal_iteratorINSD_10device_ptrIfEEEEPfyS9_ffNS7_10__identityEEEvT0_T1_T2_T3_T4_T6__param_4];
	cvta.to.global.u64 	%rd1, %rd20;
	setp.ne.s64 	%p1, %rd19, 0;
	@%p1 bra 	$L__BB8_3;
	mov.u32 	%r156, %tid.x;
	setp.ne.s32 	%p58, %r156, 0;
	@%p58 bra 	$L__BB8_51;
	st.global.f32 	[%rd1], %f42;
	bra.uni 	$L__BB8_51;
$L__BB8_3:
	cvta.to.global.u64 	%rd2, %rd18;
	setp.gt.u64 	%p2, %rd19, 4095;
	@%p2 bra 	$L__BB8_28;
	cvt.u32.u64 	%r1, %rd19;
	mov.u32 	%r2, %tid.x;
	setp.ge.u32 	%p24, %r2, %r1;
	mov.f32 	%f315, 0f00000000;
	mov.u32 	%r160, %r2;
	@%p24 bra 	$L__BB8_6;
	mul.wide.u32 	%rd41, %r2, 4;
	add.s64 	%rd42, %rd2, %rd41;
	ld.global.f32 	%f315, [%rd42];
	add.s32 	%r160, %r2, 256;
$L__BB8_6:
	setp.ge.u32 	%p25, %r160, %r1;
	@%p25 bra 	$L__BB8_19;
	not.b32 	%r83, %r160;
	add.s32 	%r84, %r83, %r1;
	shr.u32 	%r85, %r84, 8;
	add.s32 	%r5, %r85, 1;
	and.b32  	%r6, %r5, 15;
	setp.lt.u32 	%p26, %r84, 3840;
	@%p26 bra 	$L__BB8_10;
	and.b32  	%r86, %r5, 33554416;
	neg.s32 	%r158, %r86;
	mul.wide.u32 	%rd43, %r160, 4;
	add.s64 	%rd44, %rd43, %rd2;
	add.s64 	%rd51, %rd44, 8192;
$L__BB8_9:
	.pragma "nounroll";
	ld.global.f32 	%f189, [%rd51+-8192];
	add.f32 	%f190, %f315, %f189;
	ld.global.f32 	%f191, [%rd51+-7168];
	add.f32 	%f192, %f190, %f191;
	ld.global.f32 	%f193, [%rd51+-6144];
	add.f32 	%f194, %f192, %f193;
	ld.global.f32 	%f195, [%rd51+-5120];
	add.f32 	%f196, %f194, %f195;
	ld.global.f32 	%f197, [%rd51+-4096];
	add.f32 	%f198, %f196, %f197;
	ld.global.f32 	%f199, [%rd51+-3072];
	add.f32 	%f200, %f198, %f199;
	ld.global.f32 	%f201, [%rd51+-2048];
	add.f32 	%f202, %f200, %f201;
	ld.global.f32 	%f203, [%rd51+-1024];
	add.f32 	%f204, %f202, %f203;
	ld.global.f32 	%f205, [%rd51];
	add.f32 	%f206, %f204, %f205;
	ld.global.f32 	%f207, [%rd51+1024];
	add.f32 	%f208, %f206, %f207;
	ld.global.f32 	%f209, [%rd51+2048];
	add.f32 	%f210, %f208, %f209;
	ld.global.f32 	%f211, [%rd51+3072];
	add.f32 	%f212, %f210, %f211;
	ld.global.f32 	%f213, [%rd51+4096];
	add.f32 	%f214, %f212, %f213;
	ld.global.f32 	%f215, [%rd51+5120];
	add.f32 	%f216, %f214, %f215;
	ld.global.f32 	%f217, [%rd51+6144];
	add.f32 	%f218, %f216, %f217;
	ld.global.f32 	%f219, [%rd51+7168];
	add.f32 	%f315, %f218, %f219;
	add.s32 	%r160, %r160, 4096;
	add.s32 	%r158, %r158, 16;
	add.s64 	%rd51, %rd51, 16384;
	setp.ne.s32 	%p27, %r158, 0;
	@%p27 bra 	$L__BB8_9;
$L__BB8_10:
	setp.eq.s32 	%p28, %r6, 0;
	@%p28 bra 	$L__BB8_19;
	and.b32  	%r13, %r5, 7;
	setp.lt.u32 	%p29, %r6, 8;
	@%p29 bra 	$L__BB8_13;
	mul.wide.s32 	%rd45, %r160, 4;
	add.s64 	%rd46, %rd2, %rd45;
	ld.global.f32 	%f221, [%rd46];
	add.f32 	%f222, %f315, %f221;
	ld.global.f32 	%f223, [%rd46+1024];
	add.f32 	%f224, %f222, %f223;
	ld.global.f32 	%f225, [%rd46+2048];
	add.f32 	%f226, %f224, %f225;
	ld.global.f32 	%f227, [%rd46+3072];
	add.f32 	%f228, %f226, %f227;
	ld.global.f32 	%f229, [%rd46+4096];
	add.f32 	%f230, %f228, %f229;
	ld.global.f32 	%f231, [%rd46+5120];
	add.f32 	%f232, %f230, %f231;
	ld.global.f32 	%f233, [%rd46+6144];
	add.f32 	%f234, %f232, %f233;
	ld.global.f32 	%f235, [%rd46+7168];
	add.f32 	%f315, %f234, %f235;
	add.s32 	%r160, %r160, 2048;
$L__BB8_13:
	setp.eq.s32 	%p30, %r13, 0;
	@%p30 bra 	$L__BB8_19;
	and.b32  	%r16, %r5, 3;
	setp.lt.u32 	%p31, %r13, 4;
	@%p31 bra 	$L__BB8_16;
	mul.wide.s32 	%rd47, %r160, 4;
	add.s64 	%rd48, %rd2, %rd47;
	ld.global.f32 	%f237, [%rd48];
	add.f32 	%f238, %f315, %f237;
	ld.global.f32 	%f239, [%rd48+1024];
	add.f32 	%f240, %f238, %f239;
	ld.global.f32 	%f241, [%rd48+2048];
	add.f32 	%f242, %f240, %f241;
	ld.global.f32 	%f243, [%rd48+3072];
	add.f32 	%f315, %f242, %f243;
	add.s32 	%r160, %r160, 1024;
$L__BB8_16:
	setp.eq.s32 	%p32, %r16, 0;
	@%p32 bra 	$L__BB8_19;
	neg.s32 	%r163, %r16;
$L__BB8_18:
	.pragma "nounroll";
	mul.wide.s32 	%rd49, %r160, 4;
	add.s64 	%rd50, %rd2, %rd49;
	ld.global.f32 	%f244, [%rd50];
	add.f32 	%f315, %f315, %f244;
	add.s32 	%r160, %r160, 256;
	add.s32 	%r163, %r163, 1;
	setp.ne.s32 	%p33, %r163, 0;
	@%p33 bra 	$L__BB8_18;
$L__BB8_19:
	setp.lt.u64 	%p34, %rd19, 256;
	@%p34 bra 	$L__BB8_24;
	// begin inline asm
	mov.u32 %r125, %laneid;
	// end inline asm
	mov.b32 	%r127, %f315;
	mov.b32 	%r128, 1;
	mov.b32 	%r149, 31;
	mov.b32 	%r150, -1;
	// begin inline asm
	shfl.sync.down.b32 %r126, %r127, %r128, %r149, %r150;
	// end inline asm
	setp.gt.s32 	%p50, %r125, 30;
	mov.b32 	%f279, %r126;
	add.f32 	%f280, %f315, %f279;
	selp.f32 	%f281, %f315, %f280, %p50;
	mov.b32 	%r132, %f281;
	mov.b32 	%r133, 2;
	// begin inline asm
	shfl.sync.down.b32 %r131, %r132, %r133, %r149, %r150;
	// end inline asm
	setp.gt.s32 	%p51, %r125, 29;
	mov.b32 	%f282, %r131;
	add.f32 	%f283, %f281, %f282;
	selp.f32 	%f284, %f281, %f283, %p51;
	mov.b32 	%r137, %f284;
	mov.b32 	%r138, 4;
	// begin inline asm
	shfl.sync.down.b32 %r136, %r137, %r138, %r149, %r150;
	// end inline asm
	setp.gt.s32 	%p52, %r125, 27;
	mov.b32 	%f285, %r136;
	add.f32 	%f286, %f284, %f285;
	selp.f32 	%f287, %f284, %f286, %p52;
	mov.b32 	%r142, %f287;
	mov.b32 	%r143, 8;
	// begin inline asm
	shfl.sync.down.b32 %r141, %r142, %r143, %r149, %r150;
	// end inline asm
	setp.gt.s32 	%p53, %r125, 23;
	mov.b32 	%f288, %r141;
	add.f32 	%f289, %f287, %f288;
	selp.f32 	%f290, %f287, %f289, %p53;
	mov.b32 	%r147, %f290;
	mov.b32 	%r148, 16;
	// begin inline asm
	shfl.sync.down.b32 %r146, %r147, %r148, %r149, %r150;
	// end inline asm
	setp.gt.s32 	%p54, %r125, 15;
	mov.b32 	%f291, %r146;
	add.f32 	%f16, %f290, %f291;
	selp.f32 	%f327, %f290, %f16, %p54;
	setp.ne.s32 	%p55, %r125, 0;
	@%p55 bra 	$L__BB8_22;
	shr.u32 	%r151, %r2, 3;
	and.b32  	%r152, %r151, 124;
	mov.u32 	%r153, _ZZN3cub18CUB_300001_SM_10006detail6reduce28DeviceReduceSingleTileKernelINS2_10policy_hubIfyN4cuda3std3__44plusIfEEE10Policy1000EN6thrust24THRUST_300001_SM_1000_NS6detail15normal_iteratorINSD_10device_ptrIfEEEEPfyS9_ffNS7_10__identityEEEvT0_T1_T2_T3_T4_T6_E12temp_storage;
	add.s32 	%r154, %r153, %r152;
	st.shared.f32 	[%r154+8], %f16;
$L__BB8_22:
	bar.sync 	0;
	setp.ne.s32 	%p56, %r2, 0;
	@%p56 bra 	$L__BB8_49;
	ld.shared.f32 	%f292, [_ZZN3cub18CUB_300001_SM_10006detail6reduce28DeviceReduceSingleTileKernelINS2_10policy_hubIfyN4cuda3std3__44plusIfEEE10Policy1000EN6thrust24THRUST_300001_SM_1000_NS6detail15normal_iteratorINSD_10device_ptrIfEEEEPfyS9_ffNS7_10__identityEEEvT0_T1_T2_T3_T4_T6_E12temp_storage+12];
	add.f32 	%f293, %f327, %f292;
	ld.shared.f32 	%f294, [_ZZN3cub18CUB_300001_SM_10006detail6reduce28DeviceReduceSingleTileKernelINS2_10policy_hubIfyN4cuda3std3__44plusIfEEE10Policy1000EN6thrust24THRUST_300001_SM_1000_NS6detail15normal_iteratorINSD_10device_ptrIfEEEEPfyS9_ffNS7_10__identityEEEvT0_T1_T2_T3_T4_T6_E12temp_storage+16];
	add.f32 	%f295, %f293, %f294;
	ld.shared.f32 	%f296, [_ZZN3cub18CUB_300001_SM_10006detail6reduce28DeviceReduceSingleTileKernelINS2_10policy_hubIfyN4cuda3std3__44plusIfEEE10Policy1000EN6thrust24THRUST_300001_SM_1000_NS6detail15normal_iteratorINSD_10device_ptrIfEEEEPfyS9_ffNS7_10__identityEEEvT0_T1_T2_T3_T4_T6_E12temp_storage+20];
	add.f32 	%f297, %f295, %f296;
	ld.shared.f32 	%f298, [_ZZN3cub18CUB_300001_SM_10006detail6reduce28DeviceReduceSingleTileKernelINS2_10policy_hubIfyN4cuda3std3__44plusIfEEE10Policy1000EN6thrust24THRUST_300001_SM_1000_NS6detail15normal_iteratorINSD_10device_ptrIfEEEEPfyS9_ffNS7_10__identityEEEvT0_T1_T2_T3_T4_T6_E12temp_storage+24];
	add.f32 	%f299, %f297, %f298;
	ld.shared.f32 	%f300, [_ZZN3cub18CUB_300001_SM_10006detail6reduce28DeviceReduceSingleTileKernelINS2_10policy_hubIfyN4cuda3std3__44plusIfEEE10Policy1000EN6thrust24THRUST_300001_SM_1000_NS6detail15normal_iteratorINSD_10device_ptrIfEEEEPfyS9_ffNS7_10__identityEEEvT0_T1_T2_T3_T4_T6_E12temp_storage+28];
	add.f32 	%f301, %f299, %f300;
	ld.shared.f32 	%f302, [_ZZN3cub18CUB_300001_SM_10006detail6reduce28DeviceReduceSingleTileKernelINS2_10policy_hubIfyN4cuda3std3__44plusIfEEE10Policy1000EN6thrust24THRUST_300001_SM_1000_NS6detail15normal_iteratorINSD_10device_ptrIfEEEEPfyS9_ffNS7_10__identityEEEvT0_T1_T2_T3_T4_T6_E12temp_storage+32];
	add.f32 	%f303, %f301, %f302;
	ld.shared.f32 	%f304, [_ZZN3cub18CUB_300001_SM_10006detail6reduce28DeviceReduceSingleTileKernelINS2_10policy_hubIfyN4cuda3std3__44plusIfEEE10Policy1000EN6thrust24THRUST_300001_SM_1000_NS6detail15normal_iteratorINSD_10device_ptrIfEEEEPfyS9_ffNS7_10__identityEEEvT0_T1_T2_T3_T4_T6_E12temp_storage+36];
	add.f32 	%f327, %f303, %f304;
	bra.uni 	$L__BB8_49;
$L__BB8_24:
	// begin inline asm
	mov.u32 %r87, %laneid;
	// end inline asm
	and.b32  	%r113, %r2, 992;
	add.s32 	%r114, %r113, 32;
	setp.gt.u32 	%p35, %r114, %r1;
	not.b32 	%r115, %r113;
	add.s32 	%r116, %r1, %r115;
	selp.b32 	%r111, %r116, 31, %p35;
	mov.b32 	%r89, %f315;
	mov.b32 	%r90, 1;
	mov.b32 	%r112, -1;
	// begin inline asm
	shfl.sync.down.b32 %r88, %r89, %r90, %r111, %r112;
	// end inline asm
	setp.lt.s32 	%p36, %r87, %r111;
	mov.b32 	%f245, %r88;
	add.f32 	%f246, %f315, %f245;
	selp.f32 	%f247, %f246, %f315, %p36;
	mov.b32 	%r94, %f247;
	mov.b32 	%r95, 2;
	// begin inline asm
	shfl.sync.down.b32 %r93, %r94, %r95, %r111, %r112;
	// end inline asm
	add.s32 	%r117, %r87, 2;
	setp.gt.s32 	%p37, %r117, %r111;
	mov.b32 	%f248, %r93;
	add.f32 	%f249, %f247, %f248;
	selp.f32 	%f250, %f247, %f249, %p37;
	mov.b32 	%r99, %f250;
	mov.b32 	%r100, 4;
	// begin inline asm
	shfl.sync.down.b32 %r98, %r99, %r100, %r111, %r112;
	// end inline asm
	add.s32 	%r118, %r87, 4;
	setp.gt.s32 	%p38, %r118, %r111;
	mov.b32 	%f251, %r98;
	add.f32 	%f252, %f250, %f251;
	selp.f32 	%f253, %f250, %f252, %p38;
	mov.b32 	%r104, %f253;
	mov.b32 	%r105, 8;
	// begin inline asm
	shfl.sync.down.b32 %r103, %r104, %r105, %r111, %r112;
	// end inline asm
	add.s32 	%r119, %r87, 8;
	setp.gt.s32 	%p39, %r119, %r111;
	mov.b32 	%f254, %r103;
	add.f32 	%f255, %f253, %f254;
	selp.f32 	%f256, %f253, %f255, %p39;
	mov.b32 	%r109, %f256;
	mov.b32 	%r110, 16;
	// begin inline asm
	shfl.sync.down.b32 %r108, %r109, %r110, %r111, %r112;
	// end inline asm
	add.s32 	%r120, %r87, 16;
	setp.gt.s32 	%p40, %r120, %r111;
	mov.b32 	%f257, %r108;
	add.f32 	%f258, %f256, %f257;
	selp.f32 	%f327, %f256, %f258, %p40;
	setp.ne.s32 	%p41, %r87, 0;
	@%p41 bra 	$L__BB8_26;
	shr.u32 	%r121, %r2, 3;
	and.b32  	%r122, %r121, 124;
	mov.u32 	%r123, _ZZN3cub18CUB_300001_SM_10006detail6reduce28DeviceReduceSingleTileKernelINS2_10policy_hubIfyN4cuda3std3__44plusIfEEE10Policy1000EN6thrust24THRUST_300001_SM_1000_NS6detail15normal_iteratorINSD_10device_ptrIfEEEEPfyS9_ffNS7_10__identityEEEvT0_T1_T2_T3_T4_T6_E12temp_storage;
	add.s32 	%r124, %r123, %r122;
	st.shared.f32 	[%r124+8], %f327;
$L__BB8_26:
	bar.sync 	0;
	setp.ne.s32 	%p42, %r2, 0;
	@%p42 bra 	$L__BB8_49;
	setp.gt.u64 	%p43, %rd19, 32;
	ld.shared.f32 	%f259, [_ZZN3cub18CUB_300001_SM_10006detail6reduce28DeviceReduceSingleTileKernelINS2_10policy_hubIfyN4cuda3std3__44plusIfEEE10Policy1000EN6thrust24THRUST_300001_SM_1000_NS6detail15normal_iteratorINSD_10device_ptrIfEEEEPfyS9_ffNS7_10__identityEEEvT0_T1_T2_T3_T4_T6_E12temp_storage+12];
	add.f32 	%f260, %f327, %f259;
	selp.f32 	%f261, %f260, %f327, %p43;
	setp.gt.u64 	%p44, %rd19, 64;
	ld.shared.f32 	%f262, [_ZZN3cub18CUB_300001_SM_10006detail6reduce28DeviceReduceSingleTileKernelINS2_10policy_hubIfyN4cuda3std3__44plusIfEEE10Policy1000EN6thrust24THRUST_300001_SM_1000_NS6detail15normal_iteratorINSD_10device_ptrIfEEEEPfyS9_ffNS7_10__identityEEEvT0_T1_T2_T3_T4_T6_E12temp_storage+16];
	add.f32 	%f263, %f262, %f261;
	selp.f32 	%f264, %f263, %f261, %p44;
	setp.gt.u64 	%p45, %rd19, 96;
	ld.shared.f32 	%f265, [_ZZN3cub18CUB_300001_SM_10006detail6reduce28DeviceReduceSingleTileKernelINS2_10policy_hubIfyN4cuda3std3__44plusIfEEE10Policy1000EN6thrust24THRUST_300001_SM_1000_NS6detail15normal_iteratorINSD_10device_ptrIfEEEEPfyS9_ffNS7_10__identityEEEvT0_T1_T2_T3_T4_T6_E12temp_storage+20];
	add.f32 	%f266, %f265, %f264;
	selp.f32 	%f267, %f266, %f264, %p45;
	setp.gt.u64 	%p46, %rd19, 128;
	ld.shared.f32 	%f268, [_ZZN3cub18CUB_300001_SM_10006detail6reduce28DeviceReduceSingleTileKernelINS2_10policy_hubIfyN4cuda3std3__44plusIfEEE10Policy1000EN6thrust24THRUST_300001_SM_1000_NS6detail15normal_iteratorINSD_10device_ptrIfEEEEPfyS9_ffNS7_10__identityEEEvT0_T1_T2_T3_T4_T6_E12temp_storage+24];
	add.f32 	%f269, %f268, %f267;
	selp.f32 	%f270, %f269, %f267, %p46;
	setp.gt.u64 	%p47, %rd19, 160;
	ld.shared.f32 	%f271, [_ZZN3cub18CUB_300001_SM_10006detail6reduce28DeviceReduceSingleTileKernelINS2_10policy_hubIfyN4cuda3std3__44plusIfEEE10Policy1000EN6thrust24THRUST_300001_SM_1000_NS6detail15normal_iteratorINSD_10device_ptrIfEEEEPfyS9_ffNS7_10__identityEEEvT0_T1_T2_T3_T4_T6_E12temp_storage+28];
	add.f32 	%f272, %f271, %f270;
	selp.f32 	%f273, %f272, %f270, %p47;
	setp.gt.u64 	%p48, %rd19, 192;
	ld.shared.f32 	%f274, [_ZZN3cub18CUB_300001_SM_10006detail6reduce28DeviceReduceSingleTileKernelINS2_10policy_hubIfyN4cuda3std3__44plusIfEEE10Policy1000EN6thrust24THRUST_300001_SM_1000_NS6detail15normal_iteratorINSD_10device_ptrIfEEEEPfyS9_ffNS7_10__identityEEEvT0_T1_T2_T3_T4_T6_E12temp_storage+32];
	add.f32 	%f275, %f274, %f273;
	selp.f32 	%f276, %f275, %f273, %p48;
	setp.gt.u64 	%p49, %rd19, 224;
	ld.shared.f32 	%f277, [_ZZN3cub18CUB_300001_SM_10006detail6reduce28DeviceReduceSingleTileKernelINS2_10policy_hubIfyN4cuda3std3__44plusIfEEE10Policy1000EN6thrust24THRUST_300001_SM_1000_NS6detail15normal_iteratorINSD_10device_ptrIfEEEEPfyS9_ffNS7_10__identityEEEvT0_T1_T2_T3_T4_T6_E12temp_storage+36];
	add.f32 	%f278, %f277, %f276;
	selp.f32 	%f327, %f278, %f276, %p49;
	bra.uni 	$L__BB8_49;
$L__BB8_28:
	mov.u32 	%r24, %tid.x;
	cvt.u64.u32 	%rd6, %r24;
	mul.wide.u32 	%rd22, %r24, 4;
	add.s64 	%rd7, %rd2, %rd22;
	ld.global.f32 	%f43, [%rd7];
	ld.global.f32 	%f44, [%rd7+1024];
	ld.global.f32 	%f45, [%rd7+2048];
	ld.global.f32 	%f46, [%rd7+3072];
	ld.global.f32 	%f47, [%rd7+4096];
	ld.global.f32 	%f48, [%rd7+5120];
	ld.global.f32 	%f49, [%rd7+6144];
	ld.global.f32 	%f50, [%rd7+7168];
	ld.global.f32 	%f51, [%rd7+8192];
	ld.global.f32 	%f52, [%rd7+9216];
	ld.global.f32 	%f53, [%rd7+10240];
	ld.global.f32 	%f54, [%rd7+11264];
	ld.global.f32 	%f55, [%rd7+12288];
	ld.global.f32 	%f56, [%rd7+13312];
	ld.global.f32 	%f57, [%rd7+14336];
	ld.global.f32 	%f58, [%rd7+15360];
	add.f32 	%f59, %f43, %f44;
	add.f32 	%f60, %f45, %f46;
	add.f32 	%f61, %f47, %f48;
	add.f32 	%f62, %f49, %f50;
	add.f32 	%f63, %f51, %f52;
	add.f32 	%f64, %f53, %f54;
	add.f32 	%f65, %f55, %f56;
	add.f32 	%f66, %f57, %f58;
	add.f32 	%f67, %f59, %f60;
	add.f32 	%f68, %f61, %f62;
	add.f32 	%f69, %f63, %f64;
	add.f32 	%f70, %f65, %f66;
	add.f32 	%f71, %f67, %f68;
	add.f32 	%f72, %f69, %f70;
	add.f32 	%f326, %f71, %f72;
	add.s64 	%rd8, %rd19, -4096;
	setp.lt.u64 	%p3, %rd8, 4096;
	mov.b64 	%rd53, 4096;
	@%p3 bra 	$L__BB8_32;
	mov.b64 	%rd53, 4096;
$L__BB8_30:
	shl.b64 	%rd24, %rd53, 2;
	add.s64 	%rd25, %rd7, %rd24;
	ld.global.f32 	%f73, [%rd25];
	ld.global.f32 	%f74, [%rd25+1024];
	ld.global.f32 	%f75, [%rd25+2048];
	ld.global.f32 	%f76, [%rd25+3072];
	ld.global.f32 	%f77, [%rd25+4096];
	ld.global.f32 	%f78, [%rd25+5120];
	ld.global.f32 	%f79, [%rd25+6144];
	ld.global.f32 	%f80, [%rd25+7168];
	ld.global.f32 	%f81, [%rd25+8192];
	ld.global.f32 	%f82, [%rd25+9216];
	ld.global.f32 	%f83, [%rd25+10240];
	ld.global.f32 	%f84, [%rd25+11264];
	ld.global.f32 	%f85, [%rd25+12288];
	ld.global.f32 	%f86, [%rd25+13312];
	ld.global.f32 	%f87, [%rd25+14336];
	ld.global.f32 	%f88, [%rd25+15360];
	add.f32 	%f89, %f326, %f73;
	add.f32 	%f90, %f74, %f75;
	add.f32 	%f91, %f76, %f77;
	add.f32 	%f92, %f78, %f79;
	add.f32 	%f93, %f80, %f81;
	add.f32 	%f94, %f82, %f83;
	add.f32 	%f95, %f84, %f85;
	add.f32 	%f96, %f86, %f87;
	add.f32 	%f97, %f89, %f90;
	add.f32 	%f98, %f91, %f92;
	add.f32 	%f99, %f93, %f94;
	add.f32 	%f100, %f95, %f96;
	add.f32 	%f101, %f97, %f98;
	add.f32 	%f102, %f99, %f100;
	add.f32 	%f103, %f101, %f102;
	add.f32 	%f326, %f103, %f88;
	sub.s64 	%rd26, %rd19, %rd53;
	setp.lt.u64 	%p4, %rd26, 4096;
	@%p4 bra 	$L__BB8_45;
	add.s64 	%rd53, %rd53, 4096;
	setp.le.u64 	%p5, %rd53, %rd8;
	@%p5 bra 	$L__BB8_30;
$L__BB8_32:
	setp.le.u64 	%p6, %rd19, %rd53;
	cvt.u32.u64 	%r42, %rd53;
	cvt.u32.u64 	%r43, %rd19;
	sub.s32 	%r44, %r43, %r42;
	setp.ge.s32 	%p7, %r24, %r44;
	or.pred  	%p8, %p6, %p7;
	@%p8 bra 	$L__BB8_45;
	not.b32 	%r47, %r24;
	add.s32 	%r48, %r47, %r43;
	sub.s32 	%r50, %r48, %r42;
	shr.u32 	%r51, %r50, 8;
	add.s32 	%r25, %r51, 1;
	and.b32  	%r26, %r25, 15;
	setp.lt.u32 	%p9, %r50, 3840;
	mov.u32 	%r167, %r24;
	@%p9 bra 	$L__BB8_36;
	and.b32  	%r52, %r25, 33554416;
	neg.s32 	%r165, %r52;
	add.s64 	%rd27, %rd53, %rd6;
	shl.b64 	%rd28, %rd27, 2;
	add.s64 	%rd29, %rd28, %rd2;
	add.s64 	%rd54, %rd29, 8192;
	mov.u32 	%r167, %r24;
$L__BB8_35:
	.pragma "nounroll";
	ld.global.f32 	%f105, [%rd54+-8192];
	add.f32 	%f106, %f326, %f105;
	ld.global.f32 	%f107, [%rd54+-7168];
	add.f32 	%f108, %f106, %f107;
	ld.global.f32 	%f109, [%rd54+-6144];
	add.f32 	%f110, %f108, %f109;
	ld.global.f32 	%f111, [%rd54+-5120];
	add.f32 	%f112, %f110, %f111;
	ld.global.f32 	%f113, [%rd54+-4096];
	add.f32 	%f114, %f112, %f113;
	ld.global.f32 	%f115, [%rd54+-3072];
	add.f32 	%f116, %f114, %f115;
	ld.global.f32 	%f117, [%rd54+-2048];
	add.f32 	%f118, %f116, %f117;
	ld.global.f32 	%f119, [%rd54+-1024];
	add.f32 	%f120, %f118, %f119;
	ld.global.f32 	%f121, [%rd54];
	add.f32 	%f122, %f120, %f121;
	ld.global.f32 	%f123, [%rd54+1024];
	add.f32 	%f124, %f122, %f123;
	ld.global.f32 	%f125, [%rd54+2048];
	add.f32 	%f126, %f124, %f125;
	ld.global.f32 	%f127, [%rd54+3072];
	add.f32 	%f128, %f126, %f127;
	ld.global.f32 	%f129, [%rd54+4096];
	add.f32 	%f130, %f128, %f129;
	ld.global.f32 	%f131, [%rd54+5120];
	add.f32 	%f132, %f130, %f131;
	ld.global.f32 	%f133, [%rd54+6144];
	add.f32 	%f134, %f132, %f133;
	ld.global.f32 	%f135, [%rd54+7168];
	add.f32 	%f326, %f134, %f135;
	add.s32 	%r167, %r167, 4096;
	add.s32 	%r165, %r165, 16;
	add.s64 	%rd54, %rd54, 16384;
	setp.ne.s32 	%p10, %r165, 0;
	@%p10 bra 	$L__BB8_35;
$L__BB8_36:
	setp.eq.s32 	%p11, %r26, 0;
	@%p11 bra 	$L__BB8_45;
	and.b32  	%r33, %r25, 7;
	setp.lt.u32 	%p12, %r26, 8;
	@%p12 bra 	$L__BB8_39;
	cvt.u64.u32 	%rd30, %r167;
	add.s64 	%rd31, %rd53, %rd30;
	shl.b64 	%rd32, %rd31, 2;
	add.s64 	%rd33, %rd2, %rd32;
	ld.global.f32 	%f137, [%rd33];
	add.f32 	%f138, %f326, %f137;
	ld.global.f32 	%f139, [%rd33+1024];
	add.f32 	%f140, %f138, %f139;
	ld.global.f32 	%f141, [%rd33+2048];
	add.f32 	%f142, %f140, %f141;
	ld.global.f32 	%f143, [%rd33+3072];
	add.f32 	%f144, %f142, %f143;
	ld.global.f32 	%f145, [%rd33+4096];
	add.f32 	%f146, %f144, %f145;
	ld.global.f32 	%f147, [%rd33+5120];
	add.f32 	%f148, %f146, %f147;
	ld.global.f32 	%f149, [%rd33+6144];
	add.f32 	%f150, %f148, %f149;
	ld.global.f32 	%f151, [%rd33+7168];
	add.f32 	%f326, %f150, %f151;
	add.s32 	%r167, %r167, 2048;
$L__BB8_39:
	setp.eq.s32 	%p13, %r33, 0;
	@%p13 bra 	$L__BB8_45;
	and.b32  	%r36, %r25, 3;
	setp.lt.u32 	%p14, %r33, 4;
	@%p14 bra 	$L__BB8_42;
	cvt.u64.u32 	%rd34, %r167;
	add.s64 	%rd35, %rd53, %rd34;
	shl.b64 	%rd36, %rd35, 2;
	add.s64 	%rd37, %rd2, %rd36;
	ld.global.f32 	%f153, [%rd37];
	add.f32 	%f154, %f326, %f153;
	ld.global.f32 	%f155, [%rd37+1024];
	add.f32 	%f156, %f154, %f155;
	ld.global.f32 	%f157, [%rd37+2048];
	add.f32 	%f158, %f156, %f157;
	ld.global.f32 	%f159, [%rd37+3072];
	add.f32 	%f326, %f158, %f159;
	add.s32 	%r167, %r167, 1024;
$L__BB8_42:
	setp.eq.s32 	%p15, %r36, 0;
	@%p15 bra 	$L__BB8_45;
	cvt.u64.u32 	%rd38, %r167;
	add.s64 	%rd39, %rd53, %rd38;
	shl.b64 	%rd40, %rd39, 2;
	add.s64 	%rd55, %rd2, %rd40;
	neg.s32 	%r170, %r36;
$L__BB8_44:
	.pragma "nounroll";
	ld.global.f32 	%f160, [%rd55];
	add.f32 	%f326, %f326, %f160;
	add.s64 	%rd55, %rd55, 1024;
	add.s32 	%r170, %r170, 1;
	setp.ne.s32 	%p16, %r170, 0;
	@%p16 bra 	$L__BB8_44;
$L__BB8_45:
	// begin inline asm
	mov.u32 %r53, %laneid;
	// end inline asm
	mov.b32 	%r55, %f326;
	mov.b32 	%r56, 1;
	mov.b32 	%r77, 31;
	mov.b32 	%r78, -1;
	// begin inline asm
	shfl.sync.down.b32 %r54, %r55, %r56, %r77, %r78;
	// end inline asm
	setp.gt.s32 	%p17, %r53, 30;
	mov.b32 	%f161, %r54;
	add.f32 	%f162, %f326, %f161;
	selp.f32 	%f163, %f326, %f162, %p17;
	mov.b32 	%r60, %f163;
	mov.b32 	%r61, 2;
	// begin inline asm
	shfl.sync.down.b32 %r59, %r60, %r61, %r77, %r78;
	// end inline asm
	setp.gt.s32 	%p18, %r53, 29;
	mov.b32 	%f164, %r59;
	add.f32 	%f165, %f163, %f164;
	selp.f32 	%f166, %f163, %f165, %p18;
	mov.b32 	%r65, %f166;
	mov.b32 	%r66, 4;
	// begin inline asm
	shfl.sync.down.b32 %r64, %r65, %r66, %r77, %r78;
	// end inline asm
	setp.gt.s32 	%p19, %r53, 27;
	mov.b32 	%f167, %r64;
	add.f32 	%f168, %f166, %f167;
	selp.f32 	%f169, %f166, %f168, %p19;
	mov.b32 	%r70, %f169;
	mov.b32 	%r71, 8;
	// begin inline asm
	shfl.sync.down.b32 %r69, %r70, %r71, %r77, %r78;
	// end inline asm
	setp.gt.s32 	%p20, %r53, 23;
	mov.b32 	%f170, %r69;
	add.f32 	%f171, %f169, %f170;
	selp.f32 	%f172, %f169, %f171, %p20;
	mov.b32 	%r75, %f172;
	mov.b32 	%r76, 16;
	// begin inline asm
	shfl.sync.down.b32 %r74, %r75, %r76, %r77, %r78;
	// end inline asm
	setp.gt.s32 	%p21, %r53, 15;
	mov.b32 	%f173, %r74;
	add.f32 	%f38, %f172, %f173;
	selp.f32 	%f327, %f172, %f38, %p21;
	setp.ne.s32 	%p22, %r53, 0;
	@%p22 bra 	$L__BB8_47;
	shr.u32 	%r79, %r24, 3;
	and.b32  	%r80, %r79, 124;
	mov.u32 	%r81, _ZZN3cub18CUB_300001_SM_10006detail6reduce28DeviceReduceSingleTileKernelINS2_10policy_hubIfyN4cuda3std3__44plusIfEEE10Policy1000EN6thrust24THRUST_300001_SM_1000_NS6detail15normal_iteratorINSD_10device_ptrIfEEEEPfyS9_ffNS7_10__identityEEEvT0_T1_T2_T3_T4_T6_E12temp_storage;
	add.s32 	%r82, %r81, %r80;
	st.shared.f32 	[%r82+8], %f38;
$L__BB8_47:
	bar.sync 	0;
	setp.ne.s32 	%p23, %r24, 0;
	@%p23 bra 	$L__BB8_49;
	ld.shared.f32 	%f174, [_ZZN3cub18CUB_300001_SM_10006detail6reduce28DeviceReduceSingleTileKernelINS2_10policy_hubIfyN4cuda3std3__44plusIfEEE10Policy1000EN6thrust24THRUST_300001_SM_1000_NS6detail15normal_iteratorINSD_10device_ptrIfEEEEPfyS9_ffNS7_10__identityEEEvT0_T1_T2_T3_T4_T6_E12temp_storage+12];
	add.f32 	%f175, %f327, %f174;
	ld.shared.f32 	%f176, [_ZZN3cub18CUB_300001_SM_10006detail6reduce28DeviceReduceSingleTileKernelINS2_10policy_hubIfyN4cuda3std3__44plusIfEEE10Policy1000EN6thrust24THRUST_300001_SM_1000_NS6detail15normal_iteratorINSD_10device_ptrIfEEEEPfyS9_ffNS7_10__identityEEEvT0_T1_T2_T3_T4_T6_E12temp_storage+16];
	add.f32 	%f177, %f175, %f176;
	ld.shared.f32 	%f178, [_ZZN3cub18CUB_300001_SM_10006detail6reduce28DeviceReduceSingleTileKernelINS2_10policy_hubIfyN4cuda3std3__44plusIfEEE10Policy1000EN6thrust24THRUST_300001_SM_1000_NS6detail15normal_iteratorINSD_10device_ptrIfEEEEPfyS9_ffNS7_10__identityEEEvT0_T1_T2_T3_T4_T6_E12temp_storage+20];
	add.f32 	%f179, %f177, %f178;
	ld.shared.f32 	%f180, [_ZZN3cub18CUB_300001_SM_10006detail6reduce28DeviceReduceSingleTileKernelINS2_10policy_hubIfyN4cuda3std3__44plusIfEEE10Policy1000EN6thrust24THRUST_300001_SM_1000_NS6detail15normal_iteratorINSD_10device_ptrIfEEEEPfyS9_ffNS7_10__identityEEEvT0_T1_T2_T3_T4_T6_E12temp_storage+24];
	add.f32 	%f181, %f179, %f180;
	ld.shared.f32 	%f182, [_ZZN3cub18CUB_300001_SM_10006detail6reduce28DeviceReduceSingleTileKernelINS2_10policy_hubIfyN4cuda3std3__44plusIfEEE10Policy1000EN6thrust24THRUST_300001_SM_1000_NS6detail15normal_iteratorINSD_10device_ptrIfEEEEPfyS9_ffNS7_10__identityEEEvT0_T1_T2_T3_T4_T6_E12temp_storage+28];
	add.f32 	%f183, %f181, %f182;
	ld.shared.f32 	%f184, [_ZZN3cub18CUB_300001_SM_10006detail6reduce28DeviceReduceSingleTileKernelINS2_10policy_hubIfyN4cuda3std3__44plusIfEEE10Policy1000EN6thrust24THRUST_300001_SM_1000_NS6detail15normal_iteratorINSD_10device_ptrIfEEEEPfyS9_ffNS7_10__identityEEEvT0_T1_T2_T3_T4_T6_E12temp_storage+32];
	add.f32 	%f185, %f183, %f184;
	ld.shared.f32 	%f186, [_ZZN3cub18CUB_300001_SM_10006detail6reduce28DeviceReduceSingleTileKernelINS2_10policy_hubIfyN4cuda3std3__44plusIfEEE10Policy1000EN6thrust24THRUST_300001_SM_1000_NS6detail15normal_iteratorINSD_10device_ptrIfEEEEPfyS9_ffNS7_10__identityEEEvT0_T1_T2_T3_T4_T6_E12temp_storage+36];
	add.f32 	%f327, %f185, %f186;
$L__BB8_49:
	mov.u32 	%r155, %tid.x;
	setp.ne.s32 	%p57, %r155, 0;
	@%p57 bra 	$L__BB8_51;
	add.f32 	%f305, %f42, %f327;
	st.global.f32 	[%rd1], %f305;
$L__BB8_51:
	ret;

}
	// .globl	_ZN3cub18CUB_300001_SM_10006detail6reduce18DeviceReduceKernelINS2_10policy_hubIfyN4cuda3std3__44plusIfEEE10Policy1000EN6thrust24THRUST_300001_SM_1000_NS6detail15normal_iteratorINSD_10device_ptrIfEEEEyS9_fNS7_10__identityEEEvT0_PT3_T1_NS0_13GridEvenShareISN_EET2_T4_
.visible .entry _ZN3cub18CUB_300001_SM_10006detail6reduce18DeviceReduceKernelINS2_10policy_hubIfyN4cuda3std3__44plusIfEEE10Policy1000EN6thrust24THRUST_300001_SM_1000_NS6detail15normal_iteratorINSD_10device_ptrIfEEEEyS9_fNS7_10__identityEEEvT0_PT3_T1_NS0_13GridEvenShareISN_EET2_T4_(
	.param .align 8 .b8 _ZN3cub18CUB_300001_SM_10006detail6reduce18DeviceReduceKernelINS2_10policy_hubIfyN4cuda3std3__44plusIfEEE10Policy1000EN6thrust24THRUST_300001_SM_1000_NS6detail15normal_iteratorINSD_10device_ptrIfEEEEyS9_fNS7_10__identityEEEvT0_PT3_T1_NS0_13GridEvenShareISN_EET2_T4__param_0[8],
	.param .u64 .ptr .align 1 _ZN3cub18CUB_300001_SM_10006detail6reduce18DeviceReduceKernelINS2_10policy_hubIfyN4cuda3std3__44plusIfEEE10Policy1000EN6thrust24THRUST_300001_SM_1000_NS6detail15normal_iteratorINSD_10device_ptrIfEEEEyS9_fNS7_10__identityEEEvT0_PT3_T1_NS0_13GridEvenShareISN_EET2_T4__param_1,
	.param .u64 _ZN3cub18CUB_300001_SM_10006detail6reduce18DeviceReduceKernelINS2_10policy_hubIfyN4cuda3std3__44plusIfEEE10Policy1000EN6thrust24THRUST_300001_SM_1000_NS6detail15normal_iteratorINSD_10device_ptrIfEEEEyS9_fNS7_10__identityEEEvT0_PT3_T1_NS0_13GridEvenShareISN_EET2_T4__param_2,
	.param .align 8 .b8 _ZN3cub18CUB_300001_SM_10006detail6reduce18DeviceReduceKernelINS2_10policy_hubIfyN4cuda3std3__44plusIfEEE10Policy1000EN6thrust24THRUST_300001_SM_1000_NS6detail15normal_iteratorINSD_10device_ptrIfEEEEyS9_fNS7_10__identityEEEvT0_PT3_T1_NS0_13GridEvenShareISN_EET2_T4__param_3[72],
	.param .align 1 .b8 _ZN3cub18CUB_300001_SM_10006detail6reduce18DeviceReduceKernelINS2_10policy_hubIfyN4cuda3std3__44plusIfEEE10Policy1000EN6thrust24THRUST_300001_SM_1000_NS6detail15normal_iteratorINSD_10device_ptrIfEEEEyS9_fNS7_10__identityEEEvT0_PT3_T1_NS0_13GridEvenShareISN_EET2_T4__param_4[1],
	.param .align 1 .b8 _ZN3cub18CUB_300001_SM_10006detail6reduce18DeviceReduceKernelINS2_10policy_hubIfyN4cuda3std3__44plusIfEEE10Policy1000EN6thrust24THRUST_300001_SM_1000_NS6detail15normal_iteratorINSD_10device_ptrIfEEEEyS9_fNS7_10__identityEEEvT0_PT3_T1_NS0_13GridEvenShareISN_EET2_T4__param_5[1]
)
.maxntid 256
{
	.reg .pred 	%p<57>;
	.reg .b16 	%rs<4>;
	.reg .b32 	%r<206>;
	.reg .b32 	%f<324>;
	.reg .b64 	%rd<78>;
	// demoted variable
	.shared .align 4 .b8 _ZZN3cub18CUB_300001_SM_10006detail6reduce18DeviceReduceKernelINS2_10policy_hubIfyN4cuda3std3__44plusIfEEE10Policy1000EN6thrust24THRUST_300001_SM_1000_NS6detail15normal_iteratorINSD_10device_ptrIfEEEEyS9_fNS7_10__identityEEEvT0_PT3_T1_NS0_13GridEvenShareISN_EET2_T4_E12temp_storage[44];
	ld.param.u64 	%rd1, [_ZN3cub18CUB_300001_SM_10006detail6reduce18DeviceReduceKernelINS2_10policy_hubIfyN4cuda3std3__44plusIfEEE10Policy1000EN6thrust24THRUST_300001_SM_1000_NS6detail15normal_iteratorINSD_10device_ptrIfEEEEyS9_fNS7_10__identityEEEvT0_PT3_T1_NS0_13GridEvenShareISN_EET2_T4__param_3+32];
	ld.param.u32 	%r1, [_ZN3cub18CUB_300001_SM_10006detail6reduce18DeviceReduceKernelINS2_10policy_hubIfyN4cuda3std3__44plusIfEEE10Policy1000EN6thrust24THRUST_300001_SM_1000_NS6detail15normal_iteratorINSD_10device_ptrIfEEEEyS9_fNS7_10__identityEEEvT0_PT3_T1_NS0_13GridEvenShareISN_EET2_T4__param_3+40];
	ld.param.u64 	%rd25, [_ZN3cub18CUB_300001_SM_10006detail6reduce18DeviceReduceKernelINS2_10policy_hubIfyN4cuda3std3__44plusIfEEE10Policy1000EN6thrust24THRUST_300001_SM_1000_NS6detail15normal_iteratorINSD_10device_ptrIfEEEEyS9_fNS7_10__identityEEEvT0_PT3_T1_NS0_13GridEvenShareISN_EET2_T4__param_0];
	cvta.to.global.u64 	%rd2, %rd25;
	mov.u32 	%r2, %ctaid.x;
	shl.b32 	%r50, %r1, 12;
	cvt.s64.s32 	%rd3, %r50;
	shl.b32 	%r51, %r2, 12;
	cvt.u64.u32 	%rd4, %r51;
	sub.s64 	%rd5, %rd1, %rd4;
	setp.gt.u64 	%p1, %rd5, 4095;
	@%p1 bra 	$L__BB9_25;
	cvt.u32.u64 	%r112, %rd4;
	cvt.u32.u64 	%r3, %rd1;
	sub.s32 	%r4, %r3, %r112;
	mov.u32 	%r5, %tid.x;
	setp.ge.s32 	%p23, %r5, %r4;
	mov.f32 	%f312, 0f00000000;
	mov.u32 	%r193, %r5;
	@%p23 bra 	$L__BB9_3;
	add.s32 	%r114, %r112, %r5;
	mul.wide.u32 	%rd51, %r114, 4;
	add.s64 	%rd52, %rd2, %rd51;
	ld.global.f32 	%f312, [%rd52];
	add.s32 	%r193, %r5, 256;
$L__BB9_3:
	setp.ge.s32 	%p24, %r193, %r4;
	@%p24 bra 	$L__BB9_16;
	not.b32 	%r116, %r193;
	add.s32 	%r117, %r116, %r3;
	sub.s32 	%r118, %r117, %r112;
	shr.u32 	%r119, %r118, 8;
	add.s32 	%r8, %r119, 1;
	and.b32  	%r9, %r8, 15;
	setp.lt.u32 	%p25, %r118, 3840;
	@%p25 bra 	$L__BB9_7;
	and.b32  	%r120, %r8, 33554416;
	neg.s32 	%r191, %r120;
	mul.wide.u32 	%rd53, %r2, 16384;
	mul.wide.u32 	%rd54, %r193, 4;
	or.b64  	%rd55, %rd53, %rd54;
	add.s64 	%rd56, %rd55, %rd2;
	add.s64 	%rd72, %rd56, 8192;
$L__BB9_6:
	.pragma "nounroll";
	ld.global.f32 	%f187, [%rd72+-8192];
	add.f32 	%f188, %f312, %f187;
	ld.global.f32 	%f189, [%rd72+-7168];
	add.f32 	%f190, %f188, %f189;
	ld.global.f32 	%f191, [%rd72+-6144];
	add.f32 	%f192, %f190, %f191;
	ld.global.f32 	%f193, [%rd72+-5120];
	add.f32 	%f194, %f192, %f193;
	ld.global.f32 	%f195, [%rd72+-4096];
	add.f32 	%f196, %f194, %f195;
	ld.global.f32 	%f197, [%rd72+-3072];
	add.f32 	%f198, %f196, %f197;
	ld.global.f32 	%f199, [%rd72+-2048];
	add.f32 	%f200, %f198, %f199;
	ld.global.f32 	%f201, [%rd72+-1024];
	add.f32 	%f202, %f200, %f201;
	ld.global.f32 	%f203, [%rd72];
	add.f32 	%f204, %f202, %f203;
	ld.global.f32 	%f205, [%rd72+1024];
	add.f32 	%f206, %f204, %f205;
	ld.global.f32 	%f207, [%rd72+2048];
	add.f32 	%f208, %f206, %f207;
	ld.global.f32 	%f209, [%rd72+3072];
	add.f32 	%f210, %f208, %f209;
	ld.global.f32 	%f211, [%rd72+4096];
	add.f32 	%f212, %f210, %f211;
	ld.global.f32 	%f213, [%rd72+5120];
	add.f32 	%f214, %f212, %f213;
	ld.global.f32 	%f215, [%rd72+6144];
	add.f32 	%f216, %f214, %f215;
	ld.global.f32 	%f217, [%rd72+7168];
	add.f32 	%f312, %f216, %f217;
	add.s32 	%r193, %r193, 4096;
	add.s32 	%r191, %r191, 16;
	add.s64 	%rd72, %rd72, 16384;
	setp.ne.s32 	%p26, %r191, 0;
	@%p26 bra 	$L__BB9_6;
$L__BB9_7:
	setp.eq.s32 	%p27, %r9, 0;
	@%p27 bra 	$L__BB9_16;
	and.b32  	%r16, %r8, 7;
	setp.lt.u32 	%p28, %r9, 8;
	@%p28 bra 	$L__BB9_10;
	cvt.s64.s32 	%rd57, %r193;
	add.s64 	%rd58, %rd57, %rd4;
	shl.b64 	%rd59, %rd58, 2;
	add.s64 	%rd60, %rd2, %rd59;
	ld.global.f32 	%f219, [%rd60];
	add.f32 	%f220, %f312, %f219;
	ld.global.f32 	%f221, [%rd60+1024];
	add.f32 	%f222, %f220, %f221;
	ld.global.f32 	%f223, [%rd60+2048];
	add.f32 	%f224, %f222, %f223;
	ld.global.f32 	%f225, [%rd60+3072];
	add.f32 	%f226, %f224, %f225;
	ld.global.f32 	%f227, [%rd60+4096];
	add.f32 	%f228, %f226, %f227;
	ld.global.f32 	%f229, [%rd60+5120];
	add.f32 	%f230, %f228, %f229;
	ld.global.f32 	%f231, [%rd60+6144];
	add.f32 	%f232, %f230, %f231;
	ld.global.f32 	%f233, [%rd60+7168];
	add.f32 	%f312, %f232, %f233;
	add.s32 	%r193, %r193, 2048;
$L__BB9_10:
	setp.eq.s32 	%p29, %r16, 0;
	@%p29 bra 	$L__BB9_16;
	and.b32  	%r19, %r8, 3;
	setp.lt.u32 	%p30, %r16, 4;
	@%p30 bra 	$L__BB9_13;
	cvt.s64.s32 	%rd61, %r193;
	add.s64 	%rd62, %rd61, %rd4;
	shl.b64 	%rd63, %rd62, 2;
	add.s64 	%rd64, %rd2, %rd63;
	ld.global.f32 	%f235, [%rd64];
	add.f32 	%f236, %f312, %f235;
	ld.global.f32 	%f237, [%rd64+1024];
	add.f32 	%f238, %f236, %f237;
	ld.global.f32 	%f239, [%rd64+2048];
	add.f32 	%f240, %f238, %f239;
	ld.global.f32 	%f241, [%rd64+3072];
	add.f32 	%f312, %f240, %f241;
	add.s32 	%r193, %r193, 1024;
$L__BB9_13:
	setp.eq.s32 	%p31, %r19, 0;
	@%p31 bra 	$L__BB9_16;
	mul.wide.u32 	%rd65, %r2, 16384;
	add.s64 	%rd9, %rd2, %rd65;
	neg.s32 	%r196, %r19;
$L__BB9_15:
	.pragma "nounroll";
	mul.wide.s32 	%rd66, %r193, 4;
	add.s64 	%rd67, %rd9, %rd66;
	ld.global.f32 	%f242, [%rd67];
	add.f32 	%f312, %f312, %f242;
	add.s32 	%r193, %r193, 256;
	add.s32 	%r196, %r196, 1;
	setp.ne.s32 	%p32, %r196, 0;
	@%p32 bra 	$L__BB9_15;
$L__BB9_16:
	setp.lt.s32 	%p33, %r4, 256;
	@%p33 bra 	$L__BB9_21;
	// begin inline asm
	mov.u32 %r159, %laneid;
	// end inline asm
	mov.b32 	%r161, %f312;
	mov.b32 	%r162, 1;
	mov.b32 	%r183, 31;
	mov.b32 	%r184, -1;
	// begin inline asm
	shfl.sync.down.b32 %r160, %r161, %r162, %r183, %r184;
	// end inline asm
	setp.gt.s32 	%p49, %r159, 30;
	mov.b32 	%f277, %r160;
	add.f32 	%f278, %f312, %f277;
	selp.f32 	%f279, %f312, %f278, %p49;
	mov.b32 	%r166, %f279;
	mov.b32 	%r167, 2;
	// begin inline asm
	shfl.sync.down.b32 %r165, %r166, %r167, %r183, %r184;
	// end inline asm
	setp.gt.s32 	%p50, %r159, 29;
	mov.b32 	%f280, %r165;
	add.f32 	%f281, %f279, %f280;
	selp.f32 	%f282, %f279, %f281, %p50;
	mov.b32 	%r171, %f282;
	mov.b32 	%r172, 4;
	// begin inline asm
	shfl.sync.down.b32 %r170, %r171, %r172, %r183, %r184;
	// end inline asm
	setp.gt.s32 	%p51, %r159, 27;
	mov.b32 	%f283, %r170;
	add.f32 	%f284, %f282, %f283;
	selp.f32 	%f285, %f282, %f284, %p51;
	mov.b32 	%r176, %f285;
	mov.b32 	%r177, 8;
	// begin inline asm
	shfl.sync.down.b32 %r175, %r176, %r177, %r183, %r184;
	// end inline asm
	setp.gt.s32 	%p52, %r159, 23;
	mov.b32 	%f286, %r175;
	add.f32 	%f287, %f285, %f286;
	selp.f32 	%f288, %f285, %f287, %p52;
	mov.b32 	%r181, %f288;
	mov.b32 	%r182, 16;
	// begin inline asm
	shfl.sync.down.b32 %r180, %r181, %r182, %r183, %r184;
	// end inline asm
	setp.gt.s32 	%p53, %r159, 15;
	mov.b32 	%f289, %r180;
	add.f32 	%f16, %f288, %f289;
	selp.f32 	%f323, %f288, %f16, %p53;
	setp.ne.s32 	%p54, %r159, 0;
	@%p54 bra 	$L__BB9_19;
	shr.u32 	%r185, %r5, 3;
	and.b32  	%r186, %r185, 124;
	mov.u32 	%r187, _ZZN3cub18CUB_300001_SM_10006detail6reduce18DeviceReduceKernelINS2_10policy_hubIfyN4cuda3std3__44plusIfEEE10Policy1000EN6thrust24THRUST_300001_SM_1000_NS6detail15normal_iteratorINSD_10device_ptrIfEEEEyS9_fNS7_10__identityEEEvT0_PT3_T1_NS0_13GridEvenShareISN_EET2_T4_E12temp_storage;
	add.s32 	%r188, %r187, %r186;
	st.shared.f32 	[%r188+8], %f16;
$L__BB9_19:
	bar.sync 	0;
	setp.ne.s32 	%p55, %r5, 0;
	@%p55 bra 	$L__BB9_46;
	ld.shared.f32 	%f290, [_ZZN3cub18CUB_300001_SM_10006detail6reduce18DeviceReduceKernelINS2_10policy_hubIfyN4cuda3std3__44plusIfEEE10Policy1000EN6thrust24THRUST_300001_SM_1000_NS6detail15normal_iteratorINSD_10device_ptrIfEEEEyS9_fNS7_10__identityEEEvT0_PT3_T1_NS0_13GridEvenShareISN_EET2_T4_E12temp_storage+12];
	add.f32 	%f291, %f323, %f290;
	ld.shared.f32 	%f292, [_ZZN3cub18CUB_300001_SM_10006detail6reduce18DeviceReduceKernelINS2_10policy_hubIfyN4cuda3std3__44plusIfEEE10Policy1000EN6thrust24THRUST_300001_SM_1000_NS6detail15normal_iteratorINSD_10device_ptrIfEEEEyS9_fNS7_10__identityEEEvT0_PT3_T1_NS0_13GridEvenShareISN_EET2_T4_E12temp_storage+16];
	add.f32 	%f293, %f291, %f292;
	ld.shared.f32 	%f294, [_ZZN3cub18CUB_300001_SM_10006detail6reduce18DeviceReduceKernelINS2_10policy_hubIfyN4cuda3std3__44plusIfEEE10Policy1000EN6thrust24THRUST_300001_SM_1000_NS6detail15normal_iteratorINSD_10device_ptrIfEEEEyS9_fNS7_10__identityEEEvT0_PT3_T1_NS0_13GridEvenShareISN_EET2_T4_E12temp_storage+20];
	add.f32 	%f295, %f293, %f294;
	ld.shared.f32 	%f296, [_ZZN3cub18CUB_300001_SM_10006detail6reduce18DeviceReduceKernelINS2_10policy_hubIfyN4cuda3std3__44plusIfEEE10Policy1000EN6thrust24THRUST_300001_SM_1000_NS6detail15normal_iteratorINSD_10device_ptrIfEEEEyS9_fNS7_10__identityEEEvT0_PT3_T1_NS0_13GridEvenShareISN_EET2_T4_E12temp_storage+24];
	add.f32 	%f297, %f295, %f296;
	ld.shared.f32 	%f298, [_ZZN3cub18CUB_300001_SM_10006detail6reduce18DeviceReduceKernelINS2_10policy_hubIfyN4cuda3std3__44plusIfEEE10Policy1000EN6thrust24THRUST_300001_SM_1000_NS6detail15normal_iteratorINSD_10device_ptrIfEEEEyS9_fNS7_10__identityEEEvT0_PT3_T1_NS0_13GridEvenShareISN_EET2_T4_E12temp_storage+28];
	add.f32 	%f299, %f297, %f298;
	ld.shared.f32 	%f300, [_ZZN3cub18CUB_300001_SM_10006detail6reduce18DeviceReduceKernelINS2_10policy_hubIfyN4cuda3std3__44plusIfEEE10Policy1000EN6thrust24THRUST_300001_SM_1000_NS6detail15normal_iteratorINSD_10device_ptrIfEEEEyS9_fNS7_10__identityEEEvT0_PT3_T1_NS0_13GridEvenShareISN_EET2_T4_E12temp_storage+32];
	add.f32 	%f301, %f299, %f300;
	ld.shared.f32 	%f302, [_ZZN3cub18CUB_300001_SM_10006detail6reduce18DeviceReduceKernelINS2_10policy_hubIfyN4cuda3std3__44plusIfEEE10Policy1000EN6thrust24THRUST_300001_SM_1000_NS6detail15normal_iteratorINSD_10device_ptrIfEEEEyS9_fNS7_10__identityEEEvT0_PT3_T1_NS0_13GridEvenShareISN_EET2_T4_E12temp_storage+36];
	add.f32 	%f323, %f301, %f302;
	bra.uni 	$L__BB9_46;
$L__BB9_21:
	// begin inline asm
	mov.u32 %r121, %laneid;
	// end inline asm
	and.b32  	%r147, %r5, 992;
	add.s32 	%r148, %r147, 32;
	setp.gt.s32 	%p34, %r148, %r4;
	not.b32 	%r149, %r147;
	add.s32 	%r150, %r4, %r149;
	selp.b32 	%r145, %r150, 31, %p34;
	mov.b32 	%r123, %f312;
	mov.b32 	%r124, 1;
	mov.b32 	%r146, -1;
	// begin inline asm
	shfl.sync.down.b32 %r122, %r123, %r124, %r145, %r146;
	// end inline asm
	setp.lt.s32 	%p35, %r121, %r145;
	mov.b32 	%f243, %r122;
	add.f32 	%f244, %f312, %f243;
	selp.f32 	%f245, %f244, %f312, %p35;
	mov.b32 	%r128, %f245;
	mov.b32 	%r129, 2;
	// begin inline asm
	shfl.sync.down.b32 %r127, %r128, %r129, %r145, %r146;
	// end inline asm
	add.s32 	%r151, %r121, 2;
	setp.gt.s32 	%p36, %r151, %r145;
	mov.b32 	%f246, %r127;
	add.f32 	%f247, %f245, %f246;
	selp.f32 	%f248, %f245, %f247, %p36;
	mov.b32 	%r133, %f248;
	mov.b32 	%r134, 4;
	// begin inline asm
	shfl.sync.down.b32 %r132, %r133, %r134, %r145, %r146;
	// end inline asm
	add.s32 	%r152, %r121, 4;
	setp.gt.s32 	%p37, %r152, %r145;
	mov.b32 	%f249, %r132;
	add.f32 	%f250, %f248, %f249;
	selp.f32 	%f251, %f248, %f250, %p37;
	mov.b32 	%r138, %f251;
	mov.b32 	%r139, 8;
	// begin inline asm
	shfl.sync.down.b32 %r137, %r138, %r139, %r145, %r146;
	// end inline asm
	add.s32 	%r153, %r121, 8;
	setp.gt.s32 	%p38, %r153, %r145;
	mov.b32 	%f252, %r137;
	add.f32 	%f253, %f251, %f252;
	selp.f32 	%f254, %f251, %f253, %p38;
	mov.b32 	%r143, %f254;
	mov.b32 	%r144, 16;
	// begin inline asm
	shfl.sync.down.b32 %r142, %r143, %r144, %r145, %r146;
	// end inline asm
	add.s32 	%r154, %r121, 16;
	setp.gt.s32 	%p39, %r154, %r145;
	mov.b32 	%f255, %r142;
	add.f32 	%f256, %f254, %f255;
	selp.f32 	%f323, %f254, %f256, %p39;
	setp.ne.s32 	%p40, %r121, 0;
	@%p40 bra 	$L__BB9_23;
	shr.u32 	%r155, %r5, 3;
	and.b32  	%r156, %r155, 124;
	mov.u32 	%r157, _ZZN3cub18CUB_300001_SM_10006detail6reduce18DeviceReduceKernelINS2_10policy_hubIfyN4cuda3std3__44plusIfEEE10Policy1000EN6thrust24THRUST_300001_SM_1000_NS6detail15normal_iteratorINSD_10device_ptrIfEEEEyS9_fNS7_10__identityEEEvT0_PT3_T1_NS0_13GridEvenShareISN_EET2_T4_E12temp_storage;
	add.s32 	%r158, %r157, %r156;
	st.shared.f32 	[%r158+8], %f323;
$L__BB9_23:
	bar.sync 	0;
	setp.ne.s32 	%p41, %r5, 0;
	@%p41 bra 	$L__BB9_46;
	setp.gt.s32 	%p42, %r4, 32;
	ld.shared.f32 	%f257, [_ZZN3cub18CUB_300001_SM_10006detail6reduce18DeviceReduceKernelINS2_10policy_hubIfyN4cuda3std3__44plusIfEEE10Policy1000EN6thrust24THRUST_300001_SM_1000_NS6detail15normal_iteratorINSD_10device_ptrIfEEEEyS9_fNS7_10__identityEEEvT0_PT3_T1_NS0_13GridEvenShareISN_EET2_T4_E12temp_storage+12];
	add.f32 	%f258, %f323, %f257;
	selp.f32 	%f259, %f258, %f323, %p42;
	setp.gt.s32 	%p43, %r4, 64;
	ld.shared.f32 	%f260, [_ZZN3cub18CUB_300001_SM_10006detail6reduce18DeviceReduceKernelINS2_10policy_hubIfyN4cuda3std3__44plusIfEEE10Policy1000EN6thrust24THRUST_300001_SM_1000_NS6detail15normal_iteratorINSD_10device_ptrIfEEEEyS9_fNS7_10__identityEEEvT0_PT3_T1_NS0_13GridEvenShareISN_EET2_T4_E12temp_storage+16];
	add.f32 	%f261, %f260, %f259;
	selp.f32 	%f262, %f261, %f259, %p43;
	setp.gt.s32 	%p44, %r4, 96;
	ld.shared.f32 	%f263, [_ZZN3cub18CUB_300001_SM_10006detail6reduce18DeviceReduceKernelINS2_10policy_hubIfyN4cuda3std3__44plusIfEEE10Policy1000EN6thrust24THRUST_300001_SM_1000_NS6detail15normal_iteratorINSD_10device_ptrIfEEEEyS9_fNS7_10__identityEEEvT0_PT3_T1_NS0_13GridEvenShareISN_EET2_T4_E12temp_storage+20];
	add.f32 	%f264, %f263, %f262;
	selp.f32 	%f265, %f264, %f262, %p44;
	setp.gt.s32 	%p45, %r4, 128;
	ld.shared.f32 	%f266, [_ZZN3cub18CUB_300001_SM_10006detail6reduce18DeviceReduceKernelINS2_10policy_hubIfyN4cuda3std3__44plusIfEEE10Policy1000EN6thrust24THRUST_300001_SM_1000_NS6detail15normal_iteratorINSD_10device_ptrIfEEEEyS9_fNS7_10__identityEEEvT0_PT3_T1_NS0_13GridEvenShareISN_EET2_T4_E12temp_storage+24];
	add.f32 	%f267, %f266, %f265;
	selp.f32 	%f268, %f267, %f265, %p45;
	setp.gt.s32 	%p46, %r4, 160;
	ld.shared.f32 	%f269, [_ZZN3cub18CUB_300001_SM_10006detail6reduce18DeviceReduceKernelINS2_10policy_hubIfyN4cuda3std3__44plusIfEEE10Policy1000EN6thrust24THRUST_300001_SM_1000_NS6detail15normal_iteratorINSD_10device_ptrIfEEEEyS9_fNS7_10__identityEEEvT0_PT3_T1_NS0_13GridEvenShareISN_EET2_T4_E12temp_storage+28];
	add.f32 	%f270, %f269, %f268;
	selp.f32 	%f271, %f270, %f268, %p46;
	setp.gt.s32 	%p47, %r4, 192;
	ld.shared.f32 	%f272, [_ZZN3cub18CUB_300001_SM_10006detail6reduce18DeviceReduceKernelINS2_10policy_hubIfyN4cuda3std3__44plusIfEEE10Policy1000EN6thrust24THRUST_300001_SM_1000_NS6detail15normal_iteratorINSD_10device_ptrIfEEEEyS9_fNS7_10__identityEEEvT0_PT3_T1_NS0_13GridEvenShareISN_EET2_T4_E12temp_storage+32];
	add.f32 	%f273, %f272, %f271;
	selp.f32 	%f274, %f273, %f271, %p47;
	setp.gt.s32 	%p48, %r4, 224;
	ld.shared.f32 	%f275, [_ZZN3cub18CUB_300001_SM_10006detail6reduce18DeviceReduceKernelINS2_10policy_hubIfyN4cuda3std3__44plusIfEEE10Policy1000EN6thrust24THRUST_300001_SM_1000_NS6detail15normal_iteratorINSD_10device_ptrIfEEEEyS9_fNS7_10__identityEEEvT0_PT3_T1_NS0_13GridEvenShareISN_EET2_T4_E12temp_storage+36];
	add.f32 	%f276, %f275, %f274;
	selp.f32 	%f323, %f276, %f274, %p48;
	bra.uni 	$L__BB9_46;
$L__BB9_25:
	cvt.u32.u64 	%r52, %rd4;
	mov.u32 	%r27, %tid.x;
	add.s32 	%r53, %r27, %r52;
	mul.wide.u32 	%rd26, %r53, 4;
	add.s64 	%rd27, %rd2, %rd26;
	ld.global.f32 	%f41, [%rd27];
	ld.global.f32 	%f42, [%rd27+1024];
	ld.global.f32 	%f43, [%rd27+2048];
	ld.global.f32 	%f44, [%rd27+3072];
	ld.global.f32 	%f45, [%rd27+4096];
	ld.global.f32 	%f46, [%rd27+5120];
	ld.global.f32 	%f47, [%rd27+6144];
	ld.global.f32 	%f48, [%rd27+7168];
	ld.global.f32 	%f49, [%rd27+8192];
	ld.global.f32 	%f50, [%rd27+9216];
	ld.global.f32 	%f51, [%rd27+10240];
	ld.global.f32 	%f52, [%rd27+11264];
	ld.global.f32 	%f53, [%rd27+12288];
	ld.global.f32 	%f54, [%rd27+13312];
	ld.global.f32 	%f55, [%rd27+14336];
	ld.global.f32 	%f56, [%rd27+15360];
	add.f32 	%f57, %f41, %f42;
	add.f32 	%f58, %f43, %f44;
	add.f32 	%f59, %f45, %f46;
	add.f32 	%f60, %f47, %f48;
	add.f32 	%f61, %f49, %f50;
	add.f32 	%f62, %f51, %f52;
	add.f32 	%f63, %f53, %f54;
	add.f32 	%f64, %f55, %f56;
	add.f32 	%f65, %f57, %f58;
	add.f32 	%f66, %f59, %f60;
	add.f32 	%f67, %f61, %f62;
	add.f32 	%f68, %f63, %f64;
	add.f32 	%f69, %f65, %f66;
	add.f32 	%f70, %f67, %f68;
	add.f32 	%f322, %f69, %f70;
	setp.lt.u64 	%p2, %rd5, %rd3;
	@%p2 bra 	$L__BB9_42;
	cvt.u32.u64 	%r55, %rd3;
	cvt.u64.u32 	%rd28, %r27;
	add.s64 	%rd74, %rd4, %rd3;
	cvt.u32.u64 	%r28, %rd1;
	not.b32 	%r57, %r27;
	add.s32 	%r58, %r57, %r28;
	sub.s32 	%r59, %r58, %r55;
	sub.s32 	%r198, %r59, %r52;
	add.s64 	%rd29, %rd74, %rd28;
	shl.b64 	%rd30, %rd29, 2;
	add.s64 	%rd31, %rd30, %rd2;
	add.s64 	%rd73, %rd31, 8192;
	mov.b32 	%r199, 0;
	shl.b32 	%r60, %r1, 12;
	mov.u64 	%rd75, %rd4;
$L__BB9_27:
	cvt.s64.s32 	%rd15, %r60;
	add.s64 	%rd75, %rd75, %rd15;
	add.s64 	%rd32, %rd1, -4096;
	setp.gt.u64 	%p3, %rd75, %rd32;
	@%p3 bra 	$L__BB9_29;
	shl.b32 	%r61, %r1, 12;
	cvt.s64.s32 	%rd33, %r61;
	cvt.u64.u32 	%rd34, %r27;
	add.s64 	%rd35, %rd75, %rd34;
	shl.b64 	%rd36, %rd35, 2;
	add.s64 	%rd37, %rd2, %rd36;
	ld.global.f32 	%f71, [%rd37];
	ld.global.f32 	%f72, [%rd37+1024];
	ld.global.f32 	%f73, [%rd37+2048];
	ld.global.f32 	%f74, [%rd37+3072];
	ld.global.f32 	%f75, [%rd37+4096];
	ld.global.f32 	%f76, [%rd37+5120];
	ld.global.f32 	%f77, [%rd37+6144];
	ld.global.f32 	%f78, [%rd37+7168];
	ld.global.f32 	%f79, [%rd37+8192];
	ld.global.f32 	%f80, [%rd37+9216];
	ld.global.f32 	%f81, [%rd37+10240];
	ld.global.f32 	%f82, [%rd37+11264];
	ld.global.f32 	%f83, [%rd37+12288];
	ld.global.f32 	%f84, [%rd37+13312];
	ld.global.f32 	%f85, [%rd37+14336];
	ld.global.f32 	%f86, [%rd37+15360];
	add.f32 	%f87, %f322, %f71;
	add.f32 	%f88, %f72, %f73;
	add.f32 	%f89, %f74, %f75;
	add.f32 	%f90, %f76, %f77;
	add.f32 	%f91, %f78, %f79;
	add.f32 	%f92, %f80, %f81;
	add.f32 	%f93, %f82, %f83;
	add.f32 	%f94, %f84, %f85;
	add.f32 	%f95, %f87, %f88;
	add.f32 	%f96, %f89, %f90;
	add.f32 	%f97, %f91, %f92;
	add.f32 	%f98, %f93, %f94;
	add.f32 	%f99, %f95, %f96;
	add.f32 	%f100, %f97, %f98;
	add.f32 	%f101, %f99, %f100;
	add.f32 	%f322, %f101, %f86;
	sub.s64 	%rd38, %rd1, %rd75;
	setp.lt.u64 	%p4, %rd38, %rd33;
	add.s32 	%r199, %r199, 1;
	add.s64 	%rd74, %rd74, %rd33;
	sub.s32 	%r198, %r198, %r61;
	mul.wide.s32 	%rd39, %r61, 4;
	add.s64 	%rd73, %rd73, %rd39;
	@%p4 bra 	$L__BB9_42;
	bra.uni 	$L__BB9_27;
$L__BB9_29:
	setp.le.u64 	%p5, %rd1, %rd75;
	cvt.u32.u64 	%r62, %rd75;
	cvt.u32.u64 	%r63, %rd1;
	sub.s32 	%r64, %r63, %r62;
	setp.ge.s32 	%p6, %r27, %r64;
	or.pred  	%p7, %p5, %p6;
	@%p7 bra 	$L__BB9_42;
	cvt.u32.u64 	%r66, %rd15;
	cvt.u32.u64 	%r67, %rd4;
	not.b32 	%r68, %r27;
	add.s32 	%r69, %r68, %r28;
	add.s32 	%r70, %r66, %r67;
	sub.s32 	%r71, %r69, %r70;
	mul.lo.s32 	%r72, %r1, %r199;
	shl.b32 	%r73, %r72, 12;
	sub.s32 	%r74, %r71, %r73;
	shr.u32 	%r75, %r74, 8;
	add.s32 	%r34, %r75, 1;
	and.b32  	%r35, %r34, 15;
	setp.lt.u32 	%p8, %r74, 3840;
	mov.u32 	%r202, %r27;
	@%p8 bra 	$L__BB9_33;
	shr.u32 	%r76, %r198, 8;
	add.s32 	%r77, %r76, 1;
	and.b32  	%r78, %r77, 33554416;
	neg.s32 	%r200, %r78;
	mov.u32 	%r202, %r27;
$L__BB9_32:
	.pragma "nounroll";
	ld.global.f32 	%f103, [%rd73+-8192];
	add.f32 	%f104, %f322, %f103;
	ld.global.f32 	%f105, [%rd73+-7168];
	add.f32 	%f106, %f104, %f105;
	ld.global.f32 	%f107, [%rd73+-6144];
	add.f32 	%f108, %f106, %f107;
	ld.global.f32 	%f109, [%rd73+-5120];
	add.f32 	%f110, %f108, %f109;
	ld.global.f32 	%f111, [%rd73+-4096];
	add.f32 	%f112, %f110, %f111;
	ld.global.f32 	%f113, [%rd73+-3072];
	add.f32 	%f114, %f112, %f113;
	ld.global.f32 	%f115, [%rd73+-2048];
	add.f32 	%f116, %f114, %f115;
	ld.global.f32 	%f117, [%rd73+-1024];
	add.f32 	%f118, %f116, %f117;
	ld.global.f32 	%f119, [%rd73];
	add.f32 	%f120, %f118, %f119;
	ld.global.f32 	%f121, [%rd73+1024];
	add.f32 	%f122, %f120, %f121;
	ld.global.f32 	%f123, [%rd73+2048];
	add.f32 	%f124, %f122, %f123;
	ld.global.f32 	%f125, [%rd73+3072];
	add.f32 	%f126, %f124, %f125;
	ld.global.f32 	%f127, [%rd73+4096];
	add.f32 	%f128, %f126, %f127;
	ld.global.f32 	%f129, [%rd73+5120];
	add.f32 	%f130, %f128, %f129;
	ld.global.f32 	%f131, [%rd73+6144];
	add.f32 	%f132, %f130, %f131;
	ld.global.f32 	%f133, [%rd73+7168];
	add.f32 	%f322, %f132, %f133;
	add.s32 	%r202, %r202, 4096;
	add.s32 	%r200, %r200, 16;
	add.s64 	%rd73, %rd73, 16384;
	setp.ne.s32 	%p9, %r200, 0;
	@%p9 bra 	$L__BB9_32;
$L__BB9_33:
	setp.eq.s32 	%p10, %r35, 0;
	@%p10 bra 	$L__BB9_42;
	and.b32  	%r42, %r34, 7;
	setp.lt.u32 	%p11, %r35, 8;
	@%p11 bra 	$L__BB9_36;
	cvt.u64.u32 	%rd40, %r202;
	add.s64 	%rd41, %rd75, %rd40;
	shl.b64 	%rd42, %rd41, 2;
	add.s64 	%rd43, %rd2, %rd42;
	ld.global.f32 	%f135, [%rd43];
	add.f32 	%f136, %f322, %f135;
	ld.global.f32 	%f137, [%rd43+1024];
	add.f32 	%f138, %f136, %f137;
	ld.global.f32 	%f139, [%rd43+2048];
	add.f32 	%f140, %f138, %f139;
	ld.global.f32 	%f141, [%rd43+3072];
	add.f32 	%f142, %f140, %f141;
	ld.global.f32 	%f143, [%rd43+4096];
	add.f32 	%f144, %f142, %f143;
	ld.global.f32 	%f145, [%rd43+5120];
	add.f32 	%f146, %f144, %f145;
	ld.global.f32 	%f147, [%rd43+6144];
	add.f32 	%f148, %f146, %f147;
	ld.global.f32 	%f149, [%rd43+7168];
	add.f32 	%f322, %f148, %f149;
	add.s32 	%r202, %r202, 2048;
$L__BB9_36:
	setp.eq.s32 	%p12, %r42, 0;
	@%p12 bra 	$L__BB9_42;
	setp.lt.u32 	%p13, %r42, 4;
	@%p13 bra 	$L__BB9_39;
	cvt.u64.u32 	%rd44, %r202;
	add.s64 	%rd45, %rd75, %rd44;
	shl.b64 	%rd46, %rd45, 2;
	add.s64 	%rd47, %rd2, %rd46;
	ld.global.f32 	%f151, [%rd47];
	add.f32 	%f152, %f322, %f151;
	ld.global.f32 	%f153, [%rd47+1024];
	add.f32 	%f154, %f152, %f153;
	ld.global.f32 	%f155, [%rd47+2048];
	add.f32 	%f156, %f154, %f155;
	ld.global.f32 	%f157, [%rd47+3072];
	add.f32 	%f322, %f156, %f157;
	add.s32 	%r202, %r202, 1024;
$L__BB9_39:
	and.b32  	%r79, %r34, 3;
	setp.eq.s32 	%p14, %r79, 0;
	@%p14 bra 	$L__BB9_42;
	cvt.u64.u32 	%rd48, %r202;
	add.s64 	%rd49, %rd48, %rd74;
	shl.b64 	%rd50, %rd49, 2;
	add.s64 	%rd77, %rd2, %rd50;
	cvt.u16.u32 	%rs1, %r198;
	shr.u16 	%rs2, %rs1, 8;
	add.s16 	%rs3, %rs2, 1;
	cvt.u32.u16 	%r80, %rs3;
	and.b32  	%r81, %r80, 3;
	neg.s32 	%r205, %r81;
$L__BB9_41:
	.pragma "nounroll";
	ld.global.f32 	%f158, [%rd77];
	add.f32 	%f322, %f322, %f158;
	add.s64 	%rd77, %rd77, 1024;
	add.s32 	%r205, %r205, 1;
	setp.ne.s32 	%p15, %r205, 0;
	@%p15 bra 	$L__BB9_41;
$L__BB9_42:
	// begin inline asm
	mov.u32 %r82, %laneid;
	// end inline asm
	mov.b32 	%r84, %f322;
	mov.b32 	%r85, 1;
	mov.b32 	%r106, 31;
	mov.b32 	%r107, -1;
	// begin inline asm
	shfl.sync.down.b32 %r83, %r84, %r85, %r106, %r107;
	// end inline asm
	setp.gt.s32 	%p16, %r82, 30;
	mov.b32 	%f159, %r83;
	add.f32 	%f160, %f322, %f159;
	selp.f32 	%f161, %f322, %f160, %p16;
	mov.b32 	%r89, %f161;
	mov.b32 	%r90, 2;
	// begin inline asm
	shfl.sync.down.b32 %r88, %r89, %r90, %r106, %r107;
	// end inline asm
	setp.gt.s32 	%p17, %r82, 29;
	mov.b32 	%f162, %r88;
	add.f32 	%f163, %f161, %f162;
	selp.f32 	%f164, %f161, %f163, %p17;
	mov.b32 	%r94, %f164;
	mov.b32 	%r95, 4;
	// begin inline asm
	shfl.sync.down.b32 %r93, %r94, %r95, %r106, %r107;
	// end inline asm
	setp.gt.s32 	%p18, %r82, 27;
	mov.b32 	%f165, %r93;
	add.f32 	%f166, %f164, %f165;
	selp.f32 	%f167, %f164, %f166, %p18;
	mov.b32 	%r99, %f167;
	mov.b32 	%r100, 8;
	// begin inline asm
	shfl.sync.down.b32 %r98, %r99, %r100, %r106, %r107;
	// end inline asm
	setp.gt.s32 	%p19, %r82, 23;
	mov.b32 	%f168, %r98;
	add.f32 	%f169, %f167, %f168;
	selp.f32 	%f170, %f167, %f169, %p19;
	mov.b32 	%r104, %f170;
	mov.b32 	%r105, 16;
	// begin inline asm
	shfl.sync.down.b32 %r103, %r104, %r105, %r106, %r107;
	// end inline asm
	setp.gt.s32 	%p20, %r82, 15;
	mov.b32 	%f171, %r103;
	add.f32 	%f37, %f170, %f171;
	selp.f32 	%f323, %f170, %f37, %p20;
	setp.ne.s32 	%p21, %r82, 0;
	@%p21 bra 	$L__BB9_44;
	shr.u32 	%r108, %r27, 3;
	and.b32  	%r109, %r108, 124;
	mov.u32 	%r110, _ZZN3cub18CUB_300001_SM_10006detail6reduce18DeviceReduceKernelINS2_10policy_hubIfyN4cuda3std3__44plusIfEEE10Policy1000EN6thrust24THRUST_300001_SM_1000_NS6detail15normal_iteratorINSD_10device_ptrIfEEEEyS9_fNS7_10__identityEEEvT0_PT3_T1_NS0_13GridEvenShareISN_EET2_T4_E12temp_storage;
	add.s32 	%r111, %r110, %r109;
	st.shared.f32 	[%r111+8], %f37;
$L__BB9_44:
	bar.sync 	0;
	setp.ne.s32 	%p22, %r27, 0;
	@%p22 bra 	$L__BB9_46;
	ld.shared.f32 	%f172, [_ZZN3cub18CUB_300001_SM_10006detail6reduce18DeviceReduceKernelINS2_10policy_hubIfyN4cuda3std3__44plusIfEEE10Policy1000EN6thrust24THRUST_300001_SM_1000_NS6detail15normal_iteratorINSD_10device_ptrIfEEEEyS9_fNS7_10__identityEEEvT0_PT3_T1_NS0_13GridEvenShareISN_EET2_T4_E12temp_storage+12];
	add.f32 	%f173, %f323, %f172;
	ld.shared.f32 	%f174, [_ZZN3cub18CUB_300001_SM_10006detail6reduce18DeviceReduceKernelINS2_10policy_hubIfyN4cuda3std3__44plusIfEEE10Policy1000EN6thrust24THRUST_300001_SM_1000_NS6detail15normal_iteratorINSD_10device_ptrIfEEEEyS9_fNS7_10__identityEEEvT0_PT3_T1_NS0_13GridEvenShareISN_EET2_T4_E12temp_storage+16];
	add.f32 	%f175, %f173, %f174;
	ld.shared.f32 	%f176, [_ZZN3cub18CUB_300001_SM_10006detail6reduce18DeviceReduceKernelINS2_10policy_hubIfyN4cuda3std3__44plusIfEEE10Policy1000EN6thrust24THRUST_300001_SM_1000_NS6detail15normal_iteratorINSD_10device_ptrIfEEEEyS9_fNS7_10__identityEEEvT0_PT3_T1_NS0_13GridEvenShareISN_EET2_T4_E12temp_storage+20];
	add.f32 	%f177, %f175, %f176;
	ld.shared.f32 	%f178, [_ZZN3cub18CUB_300001_SM_10006detail6reduce18DeviceReduceKernelINS2_10policy_hubIfyN4cuda3std3__44plusIfEEE10Policy1000EN6thrust24THRUST_300001_SM_1000_NS6detail15normal_iteratorINSD_10device_ptrIfEEEEyS9_fNS7_10__identityEEEvT0_PT3_T1_NS0_13GridEvenShareISN_EET2_T4_E12temp_storage+24];
	add.f32 	%f179, %f177, %f178;
	ld.shared.f32 	%f180, [_ZZN3cub18CUB_300001_SM_10006detail6reduce18DeviceReduceKernelINS2_10policy_hubIfyN4cuda3std3__44plusIfEEE10Policy1000EN6thrust24THRUST_300001_SM_1000_NS6detail15normal_iteratorINSD_10device_ptrIfEEEEyS9_fNS7_10__identityEEEvT0_PT3_T1_NS0_13GridEvenShareISN_EET2_T4_E12temp_storage+28];
	add.f32 	%f181, %f179, %f180;
	ld.shared.f32 	%f182, [_ZZN3cub18CUB_300001_SM_10006detail6reduce18DeviceReduceKernelINS2_10policy_hubIfyN4cuda3std3__44plusIfEEE10Policy1000EN6thrust24THRUST_300001_SM_1000_NS6detail15normal_iteratorINSD_10device_ptrIfEEEEyS9_fNS7_10__identityEEEvT0_PT3_T1_NS0_13GridEvenShareISN_EET2_T4_E12temp_storage+32];
	add.f32 	%f183, %f181, %f182;
	ld.shared.f32 	%f184, [_ZZN3cub18CUB_300001_SM_10006detail6reduce18DeviceReduceKernelINS2_10policy_hubIfyN4cuda3std3__44plusIfEEE10Policy1000EN6thrust24THRUST_300001_SM_1000_NS6detail15normal_iteratorINSD_10device_ptrIfEEEEyS9_fNS7_10__identityEEEvT0_PT3_T1_NS0_13GridEvenShareISN_EET2_T4_E12temp_storage+36];
	add.f32 	%f323, %f183, %f184;
$L__BB9_46:
	mov.u32 	%r189, %tid.x;
	setp.ne.s32 	%p56, %r189, 0;
	@%p56 bra 	$L__BB9_48;
	ld.param.u64 	%rd71, [_ZN3cub18CUB_300001_SM_10006detail6reduce18DeviceReduceKernelINS2_10policy_hubIfyN4cuda3std3__44plusIfEEE10Policy1000EN6thrust24THRUST_300001_SM_1000_NS6detail15normal_iteratorINSD_10device_ptrIfEEEEyS9_fNS7_10__identityEEEvT0_PT3_T1_NS0_13GridEvenShareISN_EET2_T4__param_1];
	cvta.to.global.u64 	%rd68, %rd71;
	mul.wide.u32 	%rd69, %r2, 4;
	add.s64 	%rd70, %rd68, %rd69;
	st.global.f32 	[%rd70], %f323;
$L__BB9_48:
	ret;

}
	// .globl	_ZN3cub18CUB_300001_SM_10006detail6reduce28DeviceReduceSingleTileKernelINS2_10policy_hubIfyN4cuda3std3__44plusIfEEE10Policy1000EPfSC_iS9_ffNS7_10__identityEEEvT0_T1_T2_T3_T4_T6_
.visible .entry _ZN3cub18CUB_300001_SM_10006detail6reduce28DeviceReduceSingleTileKernelINS2_10policy_hubIfyN4cuda3std3__44plusIfEEE10Policy1000EPfSC_iS9_ffNS7_10__identityEEEvT0_T1_T2_T3_T4_T6_(
	.param .u64 .ptr .align 1 _ZN3cub18CUB_300001_SM_10006detail6reduce28DeviceReduceSingleTileKernelINS2_10policy_hubIfyN4cuda3std3__44plusIfEEE10Policy1000EPfSC_iS9_ffNS7_10__identityEEEvT0_T1_T2_T3_T4_T6__param_0,
	.param .u64 .ptr .align 1 _ZN3cub18CUB_300001_SM_10006detail6reduce28DeviceReduceSingleTileKernelINS2_10policy_hubIfyN4cuda3std3__44plusIfEEE10Policy1000EPfSC_iS9_ffNS7_10__identityEEEvT0_T1_T2_T3_T4_T6__param_1,
	.param .u32 _ZN3cub18CUB_300001_SM_10006detail6reduce28DeviceReduceSingleTileKernelINS2_10policy_hubIfyN4cuda3std3__44plusIfEEE10Policy1000EPfSC_iS9_ffNS7_10__identityEEEvT0_T1_T2_T3_T4_T6__param_2,
	.param .align 1 .b8 _ZN3cub18CUB_300001_SM_10006detail6reduce28DeviceReduceSingleTileKernelINS2_10policy_hubIfyN4cuda3std3__44plusIfEEE10Policy1000EPfSC_iS9_ffNS7_10__identityEEEvT0_T1_T2_T3_T4_T6__param_3[1],
	.param .f32 _ZN3cub18CUB_300001_SM_10006detail6reduce28DeviceReduceSingleTileKernelINS2_10policy_hubIfyN4cuda3std3__44plusIfEEE10Policy1000EPfSC_iS9_ffNS7_10__identityEEEvT0_T1_T2_T3_T4_T6__param_4,
	.param .align 1 .b8 _ZN3cub18CUB_300001_SM_10006detail6reduce28DeviceReduceSingleTileKernelINS2_10policy_hubIfyN4cuda3std3__44plusIfEEE10Policy1000EPfSC_iS9_ffNS7_10__identityEEEvT0_T1_T2_T3_T4_T6__param_5[1]
)
.maxntid 256
.minnctapersm 1
{
	.reg .pred 	%p<97>;
	.reg .b32 	%r<407>;
	.reg .b32 	%f<419>;
	.reg .b64 	%rd<125>;
	// demoted variable
	.shared .align 4 .b8 _ZZN3cub18CUB_300001_SM_10006detail6reduce28DeviceReduceSingleTileKernelINS2_10policy_hubIfyN4cuda3std3__44plusIfEEE10Policy1000EPfSC_iS9_ffNS7_10__identityEEEvT0_T1_T2_T3_T4_T6_E12temp_storage[44];
	ld.param.u64 	%rd16, [_ZN3cub18CUB_300001_SM_10006detail6reduce28DeviceReduceSingleTileKernelINS2_10policy_hubIfyN4cuda3std3__44plusIfEEE10Policy1000EPfSC_iS9_ffNS7_10__identityEEEvT0_T1_T2_T3_T4_T6__param_0];
	ld.param.u64 	%rd17, [_ZN3cub18CUB_300001_SM_10006detail6reduce28DeviceReduceSingleTileKernelINS2_10policy_hubIfyN4cuda3std3__44plusIfEEE10Policy1000EPfSC_iS9_ffNS7_10__identityEEEvT0_T1_T2_T3_T4_T6__param_1];
	ld.param.u32 	%r67, [_ZN3cub18CUB_300001_SM_10006detail6reduce28DeviceReduceSingleTileKernelINS2_10policy_hubIfyN4cuda3std3__44plusIfEEE10Policy1000EPfSC_iS9_ffNS7_10__identityEEEvT0_T1_T2_T3_T4_T6__param_2];
	ld.param.f32 	%f58, [_ZN3cub18CUB_300001_SM_10006detail6reduce28DeviceReduceSingleTileKernelINS2_10policy_hubIfyN4cuda3std3__44plusIfEEE10Policy1000EPfSC_iS9_ffNS7_10__identityEEEvT0_T1_T2_T3_T4_T6__param_4];
	cvta.to.global.u64 	%rd1, %rd17;
	setp.ne.s32 	%p1, %r67, 0;
	@%p1 bra 	$L__BB10_3;
	mov.u32 	%r380, %tid.x;
	setp.ne.s32 	%p96, %r380, 0;
	@%p96 bra 	$L__BB10_74;
	st.global.f32 	[%rd1], %f58;
	bra.uni 	$L__BB10_74;
$L__BB10_3:
	and.b64  	%rd18, %rd16, 15;
	setp.ne.s64 	%p2, %rd18, 0;
	@%p2 bra 	$L__BB10_38;
	setp.gt.s32 	%p49, %r67, 4095;
	@%p49 bra 	$L__BB10_22;
	mov.u32 	%r1, %tid.x;
	setp.ge.s32 	%p66, %r1, %r67;
	mov.f32 	%f397, 0f00000000;
	mov.u32 	%r384, %r1;
	@%p66 bra 	$L__BB10_7;
	mul.wide.u32 	%rd113, %r1, 4;
	add.s64 	%rd112, %rd16, %rd113;
	// begin inline asm
	ld.global.nc.u32 %r300, [%rd112];
	// end inline asm
	mov.b32 	%f397, %r300;
	add.s32 	%r384, %r1, 256;
$L__BB10_7:
	setp.ge.s32 	%p67, %r384, %r67;
	@%p67 bra 	$L__BB10_13;
	not.b32 	%r301, %r384;
	add.s32 	%r4, %r67, %r301;
	and.b32  	%r302, %r4, 768;
	setp.eq.s32 	%p68, %r302, 768;
	@%p68 bra 	$L__BB10_11;
	mul.wide.u32 	%rd114, %r384, 4;
	add.s64 	%rd121, %rd16, %rd114;
	shr.u32 	%r303, %r4, 8;
	add.s32 	%r304, %r303, 1;
	and.b32  	%r305, %r304, 3;
	neg.s32 	%r382, %r305;
$L__BB10_10:
	.pragma "nounroll";
	// begin inline asm
	ld.global.nc.u32 %r306, [%rd121];
	// end inline asm
	mov.b32 	%f323, %r306;
	add.f32 	%f397, %f397, %f323;
	add.s32 	%r384, %r384, 256;
	add.s64 	%rd121, %rd121, 1024;
	add.s32 	%r382, %r382, 1;
	setp.ne.s32 	%p69, %r382, 0;
	@%p69 bra 	$L__BB10_10;
$L__BB10_11:
	setp.lt.u32 	%p70, %r4, 768;
	@%p70 bra 	$L__BB10_13;
$L__BB10_12:
	mul.wide.s32 	%rd120, %r384, 4;
	add.s64 	%rd116, %rd16, %rd120;
	// begin inline asm
	ld.global.nc.u32 %r307, [%rd116];
	// end inline asm
	mov.b32 	%f324, %r307;
	add.f32 	%f325, %f397, %f324;
	add.s64 	%rd117, %rd116, 1024;
	// begin inline asm
	ld.global.nc.u32 %r308, [%rd117];
	// end inline asm
	mov.b32 	%f326, %r308;
	add.f32 	%f327, %f325, %f326;
	add.s64 	%rd118, %rd116, 2048;
	// begin inline asm
	ld.global.nc.u32 %r309, [%rd118];
	// end inline asm
	mov.b32 	%f328, %r309;
	add.f32 	%f329, %f327, %f328;
	add.s64 	%rd119, %rd116, 3072;
	// begin inline asm
	ld.global.nc.u32 %r310, [%rd119];
	// end inline asm
	mov.b32 	%f330, %r310;
	add.f32 	%f397, %f329, %f330;
	add.s32 	%r384, %r384, 1024;
	setp.lt.s32 	%p71, %r384, %r67;
	@%p71 bra 	$L__BB10_12;
$L__BB10_13:
	setp.lt.s32 	%p72, %r67, 256;
	@%p72 bra 	$L__BB10_18;
	// begin inline asm
	mov.u32 %r349, %laneid;
	// end inline asm
	mov.b32 	%r351, %f397;
	mov.b32 	%r352, 1;
	mov.b32 	%r373, 31;
	mov.b32 	%r374, -1;
	// begin inline asm
	shfl.sync.down.b32 %r350, %r351, %r352, %r373, %r374;
	// end inline asm
	setp.gt.s32 	%p88, %r349, 30;
	mov.b32 	%f365, %r350;
	add.f32 	%f366, %f397, %f365;
	selp.f32 	%f367, %f397, %f366, %p88;
	mov.b32 	%r356, %f367;
	mov.b32 	%r357, 2;
	// begin inline asm
	shfl.sync.down.b32 %r355, %r356, %r357, %r373, %r374;
	// end inline asm
	setp.gt.s32 	%p89, %r349, 29;
	mov.b32 	%f368, %r355;
	add.f32 	%f369, %f367, %f368;
	selp.f32 	%f370, %f367, %f369, %p89;
	mov.b32 	%r361, %f370;
	mov.b32 	%r362, 4;
	// begin inline asm
	shfl.sync.down.b32 %r360, %r361, %r362, %r373, %r374;
	// end inline asm
	setp.gt.s32 	%p90, %r349, 27;
	mov.b32 	%f371, %r360;
	add.f32 	%f372, %f370, %f371;
	selp.f32 	%f373, %f370, %f372, %p90;
	mov.b32 	%r366, %f373;
	mov.b32 	%r367, 8;
	// begin inline asm
	shfl.sync.down.b32 %r365, %r366, %r367, %r373, %r374;
	// end inline asm
	setp.gt.s32 	%p91, %r349, 23;
	mov.b32 	%f374, %r365;
	add.f32 	%f375, %f373, %f374;
	selp.f32 	%f376, %f373, %f375, %p91;
	mov.b32 	%r371, %f376;
	mov.b32 	%r372, 16;
	// begin inline asm
	shfl.sync.down.b32 %r370, %r371, %r372, %r373, %r374;
	// end inline asm
	setp.gt.s32 	%p92, %r349, 15;
	mov.b32 	%f377, %r370;
	add.f32 	%f10, %f376, %f377;
	selp.f32 	%f418, %f376, %f10, %p92;
	setp.ne.s32 	%p93, %r349, 0;
	@%p93 bra 	$L__BB10_16;
	shr.u32 	%r375, %r1, 3;
	and.b32  	%r376, %r375, 124;
	mov.u32 	%r377, _ZZN3cub18CUB_300001_SM_10006detail6reduce28DeviceReduceSingleTileKernelINS2_10policy_hubIfyN4cuda3std3__44plusIfEEE10Policy1000EPfSC_iS9_ffNS7_10__identityEEEvT0_T1_T2_T3_T4_T6_E12temp_storage;
	add.s32 	%r378, %r377, %r376;
	st.shared.f32 	[%r378+8], %f10;
$L__BB10_16:
	bar.sync 	0;
	setp.ne.s32 	%p94, %r1, 0;
	@%p94 bra 	$L__BB10_72;
	ld.shared.f32 	%f378, [_ZZN3cub18CUB_300001_SM_10006detail6reduce28DeviceReduceSingleTileKernelINS2_10policy_hubIfyN4cuda3std3__44plusIfEEE10Policy1000EPfSC_iS9_ffNS7_10__identityEEEvT0_T1_T2_T3_T4_T6_E12temp_storage+12];
	add.f32 	%f379, %f418, %f378;
	ld.shared.f32 	%f380, [_ZZN3cub18CUB_300001_SM_10006detail6reduce28DeviceReduceSingleTileKernelINS2_10policy_hubIfyN4cuda3std3__44plusIfEEE10Policy1000EPfSC_iS9_ffNS7_10__identityEEEvT0_T1_T2_T3_T4_T6_E12temp_storage+16];
	add.f32 	%f381, %f379, %f380;
	ld.shared.f32 	%f382, [_ZZN3cub18CUB_300001_SM_10006detail6reduce28DeviceReduceSingleTileKernelINS2_10policy_hubIfyN4cuda3std3__44plusIfEEE10Policy1000EPfSC_iS9_ffNS7_10__identityEEEvT0_T1_T2_T3_T4_T6_E12temp_storage+20];
	add.f32 	%f383, %f381, %f382;
	ld.shared.f32 	%f384, [_ZZN3cub18CUB_300001_SM_10006detail6reduce28DeviceReduceSingleTileKernelINS2_10policy_hubIfyN4cuda3std3__44plusIfEEE10Policy1000EPfSC_iS9_ffNS7_10__identityEEEvT0_T1_T2_T3_T4_T6_E12temp_storage+24];
	add.f32 	%f385, %f383, %f384;
	ld.shared.f32 	%f386, [_ZZN3cub18CUB_300001_SM_10006detail6reduce28DeviceReduceSingleTileKernelINS2_10policy_hubIfyN4cuda3std3__44plusIfEEE10Policy1000EPfSC_iS9_ffNS7_10__identityEEEvT0_T1_T2_T3_T4_T6_E12temp_storage+28];
	add.f32 	%f387, %f385, %f386;
	ld.shared.f32 	%f388, [_ZZN3cub18CUB_300001_SM_10006detail6reduce28DeviceReduceSingleTileKernelINS2_10policy_hubIfyN4cuda3std3__44plusIfEEE10Policy1000EPfSC_iS9_ffNS7_10__identityEEEvT0_T1_T2_T3_T4_T6_E12temp_storage+32];
	add.f32 	%f389, %f387, %f388;
	ld.shared.f32 	%f390, [_ZZN3cub18CUB_300001_SM_10006detail6reduce28DeviceReduceSingleTileKernelINS2_10policy_hubIfyN4cuda3std3__44plusIfEEE10Policy1000EPfSC_iS9_ffNS7_10__identityEEEvT0_T1_T2_T3_T4_T6_E12temp_storage+36];
	add.f32 	%f418, %f389, %f390;
	bra.uni 	$L__BB10_72;
$L__BB10_18:
	// begin inline asm
	mov.u32 %r311, %laneid;
	// end inline asm
	and.b32  	%r337, %r1, 992;
	add.s32 	%r338, %r337, 32;
	setp.gt.s32 	%p73, %r338, %r67;
	not.b32 	%r339, %r337;
	add.s32 	%r340, %r67, %r339;
	selp.b32 	%r335, %r340, 31, %p73;
	mov.b32 	%r313, %f397;
	mov.b32 	%r314, 1;
	mov.b32 	%r336, -1;
	// begin inline asm
	shfl.sync.down.b32 %r312, %r313, %r314, %r335, %r336;
	// end inline asm
	setp.lt.s32 	%p74, %r311, %r335;
	mov.b32 	%f331, %r312;
	add.f32 	%f332, %f397, %f331;
	selp.f32 	%f333, %f332, %f397, %p74;
	mov.b32 	%r318, %f333;
	mov.b32 	%r319, 2;
	// begin inline asm
	shfl.sync.down.b32 %r317, %r318, %r319, %r335, %r336;
	// end inline asm
	add.s32 	%r341, %r311, 2;
	setp.gt.s32 	%p75, %r341, %r335;
	mov.b32 	%f334, %r317;
	add.f32 	%f335, %f333, %f334;
	selp.f32 	%f336, %f333, %f335, %p75;
	mov.b32 	%r323, %f336;
	mov.b32 	%r324, 4;
	// begin inline asm
	shfl.sync.down.b32 %r322, %r323, %r324, %r335, %r336;
	// end inline asm
	add.s32 	%r342, %r311, 4;
	setp.gt.s32 	%p76, %r342, %r335;
	mov.b32 	%f337, %r322;
	add.f32 	%f338, %f336, %f337;
	selp.f32 	%f339, %f336, %f338, %p76;
	mov.b32 	%r328, %f339;
	mov.b32 	%r329, 8;
	// begin inline asm
	shfl.sync.down.b32 %r327, %r328, %r329, %r335, %r336;
	// end inline asm
	add.s32 	%r343, %r311, 8;
	setp.gt.s32 	%p77, %r343, %r335;
	mov.b32 	%f340, %r327;
	add.f32 	%f341, %f339, %f340;
	selp.f32 	%f342, %f339, %f341, %p77;
	mov.b32 	%r333, %f342;
	mov.b32 	%r334, 16;
	// begin inline asm
	shfl.sync.down.b32 %r332, %r333, %r334, %r335, %r336;
	// end inline asm
	add.s32 	%r344, %r311, 16;
	setp.gt.s32 	%p78, %r344, %r335;
	mov.b32 	%f343, %r332;
	add.f32 	%f344, %f342, %f343;
	selp.f32 	%f418, %f342, %f344, %p78;
	setp.ne.s32 	%p79, %r311, 0;
	@%p79 bra 	$L__BB10_20;
	shr.u32 	%r345, %r1, 3;
	and.b32  	%r346, %r345, 124;
	mov.u32 	%r347, _ZZN3cub18CUB_300001_SM_10006detail6reduce28DeviceReduceSingleTileKernelINS2_10policy_hubIfyN4cuda3std3__44plusIfEEE10Policy1000EPfSC_iS9_ffNS7_10__identityEEEvT0_T1_T2_T3_T4_T6_E12temp_storage;
	add.s32 	%r348, %r347, %r346;
	st.shared.f32 	[%r348+8], %f418;
$L__BB10_20:
	bar.sync 	0;
	setp.ne.s32 	%p80, %r1, 0;
	@%p80 bra 	$L__BB10_72;
	setp.gt.s32 	%p81, %r67, 32;
	ld.shared.f32 	%f345, [_ZZN3cub18CUB_300001_SM_10006detail6reduce28DeviceReduceSingleTileKernelINS2_10policy_hubIfyN4cuda3std3__44plusIfEEE10Policy1000EPfSC_iS9_ffNS7_10__identityEEEvT0_T1_T2_T3_T4_T6_E12temp_storage+12];
	add.f32 	%f346, %f418, %f345;
	selp.f32 	%f347, %f346, %f418, %p81;
	setp.gt.s32 	%p82, %r67, 64;
	ld.shared.f32 	%f348, [_ZZN3cub18CUB_300001_SM_10006detail6reduce28DeviceReduceSingleTileKernelINS2_10policy_hubIfyN4cuda3std3__44plusIfEEE10Policy1000EPfSC_iS9_ffNS7_10__identityEEEvT0_T1_T2_T3_T4_T6_E12temp_storage+16];
	add.f32 	%f349, %f348, %f347;
	selp.f32 	%f350, %f349, %f347, %p82;
	setp.gt.s32 	%p83, %r67, 96;
	ld.shared.f32 	%f351, [_ZZN3cub18CUB_300001_SM_10006detail6reduce28DeviceReduceSingleTileKernelINS2_10policy_hubIfyN4cuda3std3__44plusIfEEE10Policy1000EPfSC_iS9_ffNS7_10__identityEEEvT0_T1_T2_T3_T4_T6_E12temp_storage+20];
	add.f32 	%f352, %f351, %f350;
	selp.f32 	%f353, %f352, %f350, %p83;
	setp.gt.s32 	%p84, %r67, 128;
	ld.shared.f32 	%f354, [_ZZN3cub18CUB_300001_SM_10006detail6reduce28DeviceReduceSingleTileKernelINS2_10policy_hubIfyN4cuda3std3__44plusIfEEE10Policy1000EPfSC_iS9_ffNS7_10__identityEEEvT0_T1_T2_T3_T4_T6_E12temp_storage+24];
	add.f32 	%f355, %f354, %f353;
	selp.f32 	%f356, %f355, %f353, %p84;
	setp.gt.s32 	%p85, %r67, 160;
	ld.shared.f32 	%f357, [_ZZN3cub18CUB_300001_SM_10006detail6reduce28DeviceReduceSingleTileKernelINS2_10policy_hubIfyN4cuda3std3__44plusIfEEE10Policy1000EPfSC_iS9_ffNS7_10__identityEEEvT0_T1_T2_T3_T4_T6_E12temp_storage+28];
	add.f32 	%f358, %f357, %f356;
	selp.f32 	%f359, %f358, %f356, %p85;
	setp.gt.s32 	%p86, %r67, 192;
	ld.shared.f32 	%f360, [_ZZN3cub18CUB_300001_SM_10006detail6reduce28DeviceReduceSingleTileKernelINS2_10policy_hubIfyN4cuda3std3__44plusIfEEE10Policy1000EPfSC_iS9_ffNS7_10__identityEEEvT0_T1_T2_T3_T4_T6_E12temp_storage+32];
	add.f32 	%f361, %f360, %f359;
	selp.f32 	%f362, %f361, %f359, %p86;
	setp.gt.s32 	%p87, %r67, 224;
	ld.shared.f32 	%f363, [_ZZN3cub18CUB_300001_SM_10006detail6reduce28DeviceReduceSingleTileKernelINS2_10policy_hubIfyN4cuda3std3__44plusIfEEE10Policy1000EPfSC_iS9_ffNS7_10__identityEEEvT0_T1_T2_T3_T4_T6_E12temp_storage+36];
	add.f32 	%f364, %f363, %f362;
	selp.f32 	%f418, %f364, %f362, %p87;
	bra.uni 	$L__BB10_72;
$L__BB10_22:
	mov.u32 	%r13, %tid.x;
	shl.b32 	%r224, %r13, 2;
	mul.wide.u32 	%rd86, %r224, 4;
	add.s64 	%rd76, %rd16, %rd86;
	// begin inline asm
	ld.global.nc.v2.u64 {%rd74, %rd75}, [%rd76];
	// end inline asm
	mov.b64 	{%r225, %r226}, %rd75;
	mov.b64 	{%r227, %r228}, %rd74;
	mov.b32 	%f225, %r228;
	mov.b32 	%f226, %r227;
	mov.b32 	%f227, %r226;
	mov.b32 	%f228, %r225;
	add.s64 	%rd79, %rd76, 4096;
	// begin inline asm
	ld.global.nc.v2.u64 {%rd77, %rd78}, [%rd79];
	// end inline asm
	mov.b64 	{%r229, %r230}, %rd78;
	mov.b64 	{%r231, %r232}, %rd77;
	mov.b32 	%f229, %r232;
	mov.b32 	%f230, %r231;
	mov.b32 	%f231, %r230;
	mov.b32 	%f232, %r229;
	add.s64 	%rd82, %rd76, 8192;
	// begin inline asm
	ld.global.nc.v2.u64 {%rd80, %rd81}, [%rd82];
	// end inline asm
	mov.b64 	{%r233, %r234}, %rd81;
	mov.b64 	{%r235, %r236}, %rd80;
	mov.b32 	%f233, %r236;
	mov.b32 	%f234, %r235;
	mov.b32 	%f235, %r234;
	mov.b32 	%f236, %r233;
	add.s64 	%rd85, %rd76, 12288;
	// begin inline asm
	ld.global.nc.v2.u64 {%rd83, %rd84}, [%rd85];
	// end inline asm
	mov.b64 	{%r237, %r238}, %rd84;
	mov.b64 	{%r239, %r240}, %rd83;
	mov.b32 	%f237, %r240;
	mov.b32 	%f238, %r239;
	mov.b32 	%f239, %r238;
	mov.b32 	%f240, %r237;
	add.f32 	%f241, %f226, %f225;
	add.f32 	%f242, %f228, %f227;
	add.f32 	%f243, %f230, %f229;
	add.f32 	%f244, %f232, %f231;
	add.f32 	%f245, %f234, %f233;
	add.f32 	%f246, %f236, %f235;
	add.f32 	%f247, %f238, %f237;
	add.f32 	%f248, %f240, %f239;
	add.f32 	%f249, %f241, %f242;
	add.f32 	%f250, %f243, %f244;
	add.f32 	%f251, %f245, %f246;
	add.f32 	%f252, %f247, %f248;
	add.f32 	%f253, %f249, %f250;
	add.f32 	%f254, %f251, %f252;
	add.f32 	%f404, %f253, %f254;
	setp.lt.u32 	%p50, %r67, 8192;
	mov.b32 	%r387, 4096;
	@%p50 bra 	$L__BB10_26;
	add.s32 	%r14, %r67, -4096;
	mov.b32 	%r387, 4096;
$L__BB10_24:
	mul.wide.s32 	%rd99, %r387, 4;
	add.s64 	%rd89, %rd76, %rd99;
	// begin inline asm
	ld.global.nc.v2.u64 {%rd87, %rd88}, [%rd89];
	// end inline asm
	mov.b64 	{%r242, %r243}, %rd88;
	mov.b64 	{%r244, %r245}, %rd87;
	mov.b32 	%f255, %r245;
	mov.b32 	%f256, %r244;
	mov.b32 	%f257, %r243;
	mov.b32 	%f258, %r242;
	add.s64 	%rd92, %rd89, 4096;
	// begin inline asm
	ld.global.nc.v2.u64 {%rd90, %rd91}, [%rd92];
	// end inline asm
	mov.b64 	{%r246, %r247}, %rd91;
	mov.b64 	{%r248, %r249}, %rd90;
	mov.b32 	%f259, %r249;
	mov.b32 	%f260, %r248;
	mov.b32 	%f261, %r247;
	mov.b32 	%f262, %r246;
	add.s64 	%rd95, %rd89, 8192;
	// begin inline asm
	ld.global.nc.v2.u64 {%rd93, %rd94}, [%rd95];
	// end inline asm
	mov.b64 	{%r250, %r251}, %rd94;
	mov.b64 	{%r252, %r253}, %rd93;
	mov.b32 	%f263, %r253;
	mov.b32 	%f264, %r252;
	mov.b32 	%f265, %r251;
	mov.b32 	%f266, %r250;
	add.s64 	%rd98, %rd89, 12288;
	// begin inline asm
	ld.global.nc.v2.u64 {%rd96, %rd97}, [%rd98];
	// end inline asm
	mov.b64 	{%r254, %r255}, %rd97;
	mov.b64 	{%r256, %r257}, %rd96;
	mov.b32 	%f267, %r257;
	mov.b32 	%f268, %r256;
	mov.b32 	%f269, %r255;
	mov.b32 	%f270, %r254;
	add.f32 	%f271, %f404, %f256;
	add.f32 	%f272, %f255, %f258;
	add.f32 	%f273, %f257, %f260;
	add.f32 	%f274, %f259, %f262;
	add.f32 	%f275, %f261, %f264;
	add.f32 	%f276, %f263, %f266;
	add.f32 	%f277, %f265, %f268;
	add.f32 	%f278, %f267, %f270;
	add.f32 	%f279, %f271, %f272;
	add.f32 	%f280, %f273, %f274;
	add.f32 	%f281, %f275, %f276;
	add.f32 	%f282, %f277, %f278;
	add.f32 	%f283, %f279, %f280;
	add.f32 	%f284, %f281, %f282;
	add.f32 	%f285, %f283, %f284;
	add.f32 	%f404, %f285, %f269;
	sub.s32 	%r258, %r67, %r387;
	setp.lt.s32 	%p51, %r258, 4096;
	@%p51 bra 	$L__BB10_34;
	add.s32 	%r387, %r387, 4096;
	setp.le.s32 	%p52, %r387, %r14;
	@%p52 bra 	$L__BB10_24;
$L__BB10_26:
	setp.le.s32 	%p53, %r67, %r387;
	@%p53 bra 	$L__BB10_34;
	sub.s32 	%r18, %r67, %r387;
	setp.ge.s32 	%p54, %r13, %r18;
	@%p54 bra 	$L__BB10_34;
	not.b32 	%r259, %r13;
	add.s32 	%r260, %r67, %r259;
	sub.s32 	%r19, %r260, %r387;
	and.b32  	%r261, %r19, 768;
	setp.eq.s32 	%p55, %r261, 768;
	mov.u32 	%r391, %r13;
	@%p55 bra 	$L__BB10_31;
	add.s32 	%r389, %r13, %r387;
	shr.u32 	%r262, %r19, 8;
	add.s32 	%r263, %r262, 1;
	and.b32  	%r264, %r263, 3;
	neg.s32 	%r388, %r264;
	mov.u32 	%r391, %r13;
$L__BB10_30:
	.pragma "nounroll";
	mul.wide.u32 	%rd101, %r389, 4;
	add.s64 	%rd100, %rd16, %rd101;
	// begin inline asm
	ld.global.nc.u32 %r265, [%rd100];
	// end inline asm
	mov.b32 	%f287, %r265;
	add.f32 	%f404, %f404, %f287;
	add.s32 	%r391, %r391, 256;
	add.s32 	%r389, %r389, 256;
	add.s32 	%r388, %r388, 1;
	setp.ne.s32 	%p56, %r388, 0;
	@%p56 bra 	$L__BB10_30;
$L__BB10_31:
	setp.lt.u32 	%p57, %r19, 768;
	@%p57 bra 	$L__BB10_34;
	cvt.u64.u32 	%rd102, %r391;
	cvt.u64.u32 	%rd103, %r387;
	add.s64 	%rd104, %rd102, %rd103;
	shl.b64 	%rd105, %rd104, 2;
	add.s64 	%rd106, %rd105, %rd16;
	add.s64 	%rd122, %rd106, 2048;
	add.s32 	%r392, %r391, %r387;
$L__BB10_33:
	mul.wide.u32 	%rd111, %r392, 4;
	add.s64 	%rd107, %rd16, %rd111;
	// begin inline asm
	ld.global.nc.u32 %r266, [%rd107];
	// end inline asm
	mov.b32 	%f288, %r266;
	add.f32 	%f289, %f404, %f288;
	add.s64 	%rd108, %rd122, -1024;
	// begin inline asm
	ld.global.nc.u32 %r267, [%rd108];
	// end inline asm
	mov.b32 	%f290, %r267;
	add.f32 	%f291, %f289, %f290;
	// begin inline asm
	ld.global.nc.u32 %r268, [%rd122];
	// end inline asm
	mov.b32 	%f292, %r268;
	add.f32 	%f293, %f291, %f292;
	add.s64 	%rd110, %rd122, 1024;
	// begin inline asm
	ld.global.nc.u32 %r269, [%rd110];
	// end inline asm
	mov.b32 	%f294, %r269;
	add.f32 	%f404, %f293, %f294;
	add.s32 	%r391, %r391, 1024;
	add.s64 	%rd122, %rd122, 4096;
	add.s32 	%r392, %r392, 1024;
	setp.lt.s32 	%p58, %r391, %r18;
	@%p58 bra 	$L__BB10_33;
$L__BB10_34:
	// begin inline asm
	mov.u32 %r270, %laneid;
	// end inline asm
	mov.b32 	%r272, %f404;
	mov.b32 	%r273, 1;
	mov.b32 	%r294, 31;
	mov.b32 	%r295, -1;
	// begin inline asm
	shfl.sync.down.b32 %r271, %r272, %r273, %r294, %r295;
	// end inline asm
	setp.gt.s32 	%p59, %r270, 30;
	mov.b32 	%f295, %r271;
	add.f32 	%f296, %f404, %f295;
	selp.f32 	%f297, %f404, %f296, %p59;
	mov.b32 	%r277, %f297;
	mov.b32 	%r278, 2;
	// begin inline asm
	shfl.sync.down.b32 %r276, %r277, %r278, %r294, %r295;
	// end inline asm
	setp.gt.s32 	%p60, %r270, 29;
	mov.b32 	%f298, %r276;
	add.f32 	%f299, %f297, %f298;
	selp.f32 	%f300, %f297, %f299, %p60;
	mov.b32 	%r282, %f300;
	mov.b32 	%r283, 4;
	// begin inline asm
	shfl.sync.down.b32 %r281, %r282, %r283, %r294, %r295;
	// end inline asm
	setp.gt.s32 	%p61, %r270, 27;
	mov.b32 	%f301, %r281;
	add.f32 	%f302, %f300, %f301;
	selp.f32 	%f303, %f300, %f302, %p61;
	mov.b32 	%r287, %f303;
	mov.b32 	%r288, 8;
	// begin inline asm
	shfl.sync.down.b32 %r286, %r287, %r288, %r294, %r295;
	// end inline asm
	setp.gt.s32 	%p62, %r270, 23;
	mov.b32 	%f304, %r286;
	add.f32 	%f305, %f303, %f304;
	selp.f32 	%f306, %f303, %f305, %p62;
	mov.b32 	%r292, %f306;
	mov.b32 	%r293, 16;
	// begin inline asm
	shfl.sync.down.b32 %r291, %r292, %r293, %r294, %r295;
	// end inline asm
	setp.gt.s32 	%p63, %r270, 15;
	mov.b32 	%f307, %r291;
	add.f32 	%f26, %f306, %f307;
	selp.f32 	%f418, %f306, %f26, %p63;
	setp.ne.s32 	%p64, %r270, 0;
	@%p64 bra 	$L__BB10_36;
	shr.u32 	%r296, %r13, 3;
	and.b32  	%r297, %r296, 124;
	mov.u32 	%r298, _ZZN3cub18CUB_300001_SM_10006detail6reduce28DeviceReduceSingleTileKernelINS2_10policy_hubIfyN4cuda3std3__44plusIfEEE10Policy1000EPfSC_iS9_ffNS7_10__identityEEEvT0_T1_T2_T3_T4_T6_E12temp_storage;
	add.s32 	%r299, %r298, %r297;
	st.shared.f32 	[%r299+8], %f26;
$L__BB10_36:
	bar.sync 	0;
	setp.ne.s32 	%p65, %r13, 0;
	@%p65 bra 	$L__BB10_72;
	ld.shared.f32 	%f308, [_ZZN3cub18CUB_300001_SM_10006detail6reduce28DeviceReduceSingleTileKernelINS2_10policy_hubIfyN4cuda3std3__44plusIfEEE10Policy1000EPfSC_iS9_ffNS7_10__identityEEEvT0_T1_T2_T3_T4_T6_E12temp_storage+12];
	add.f32 	%f309, %f418, %f308;
	ld.shared.f32 	%f310, [_ZZN3cub18CUB_300001_SM_10006detail6reduce28DeviceReduceSingleTileKernelINS2_10policy_hubIfyN4cuda3std3__44plusIfEEE10Policy1000EPfSC_iS9_ffNS7_10__identityEEEvT0_T1_T2_T3_T4_T6_E12temp_storage+16];
	add.f32 	%f311, %f309, %f310;
	ld.shared.f32 	%f312, [_ZZN3cub18CUB_300001_SM_10006detail6reduce28DeviceReduceSingleTileKernelINS2_10policy_hubIfyN4cuda3std3__44plusIfEEE10Policy1000EPfSC_iS9_ffNS7_10__identityEEEvT0_T1_T2_T3_T4_T6_E12temp_storage+20];
	add.f32 	%f313, %f311, %f312;
	ld.shared.f32 	%f314, [_ZZN3cub18CUB_300001_SM_10006detail6reduce28DeviceReduceSingleTileKernelINS2_10policy_hubIfyN4cuda3std3__44plusIfEEE10Policy1000EPfSC_iS9_ffNS7_10__identityEEEvT0_T1_T2_T3_T4_T6_E12temp_storage+24];
	add.f32 	%f315, %f313, %f314;
	ld.shared.f32 	%f316, [_ZZN3cub18CUB_300001_SM_10006detail6reduce28DeviceReduceSingleTileKernelINS2_10policy_hubIfyN4cuda3std3__44plusIfEEE10Policy1000EPfSC_iS9_ffNS7_10__identityEEEvT0_T1_T2_T3_T4_T6_E12temp_storage+28];
	add.f32 	%f317, %f315, %f316;
	ld.shared.f32 	%f318, [_ZZN3cub18CUB_300001_SM_10006detail6reduce28DeviceReduceSingleTileKernelINS2_10policy_hubIfyN4cuda3std3__44plusIfEEE10Policy1000EPfSC_iS9_ffNS7_10__identityEEEvT0_T1_T2_T3_T4_T6_E12temp_storage+32];
	add.f32 	%f319, %f317, %f318;
	ld.shared.f32 	%f320, [_ZZN3cub18CUB_300001_SM_10006detail6reduce28DeviceReduceSingleTileKernelINS2_10policy_hubIfyN4cuda3std3__44plusIfEEE10Policy1000EPfSC_iS9_ffNS7_10__identityEEEvT0_T1_T2_T3_T4_T6_E12temp_storage+36];
	add.f32 	%f418, %f319, %f320;
	bra.uni 	$L__BB10_72;
$L__BB10_38:
	setp.gt.s32 	%p3, %r67, 4095;
	@%p3 bra 	$L__BB10_56;
	mov.u32 	%r34, %tid.x;
	setp.ge.s32 	%p20, %r34, %r67;
	mov.f32 	%f410, 0f00000000;
	mov.u32 	%r397, %r34;
	@%p20 bra 	$L__BB10_41;
	mul.wide.u32 	%rd66, %r34, 4;
	add.s64 	%rd65, %rd16, %rd66;
	// begin inline asm
	ld.global.nc.u32 %r144, [%rd65];
	// end inline asm
	mov.b32 	%f410, %r144;
	add.s32 	%r397, %r34, 256;
$L__BB10_41:
	setp.ge.s32 	%p21, %r397, %r67;
	@%p21 bra 	$L__BB10_47;
	not.b32 	%r145, %r397;
	add.s32 	%r37, %r67, %r145;
	and.b32  	%r146, %r37, 768;
	setp.eq.s32 	%p22, %r146, 768;
	@%p22 bra 	$L__BB10_45;
	mul.wide.u32 	%rd67, %r397, 4;
	add.s64 	%rd123, %rd16, %rd67;
	shr.u32 	%r147, %r37, 8;
	add.s32 	%r148, %r147, 1;
	and.b32  	%r149, %r148, 3;
	neg.s32 	%r395, %r149;
$L__BB10_44:
	.pragma "nounroll";
	// begin inline asm
	ld.global.nc.u32 %r150, [%rd123];
	// end inline asm
	mov.b32 	%f157, %r150;
	add.f32 	%f410, %f410, %f157;
	add.s32 	%r397, %r397, 256;
	add.s64 	%rd123, %rd123, 1024;
	add.s32 	%r395, %r395, 1;
	setp.ne.s32 	%p23, %r395, 0;
	@%p23 bra 	$L__BB10_44;
$L__BB10_45:
	setp.lt.u32 	%p24, %r37, 768;
	@%p24 bra 	$L__BB10_47;
$L__BB10_46:
	mul.wide.s32 	%rd73, %r397, 4;
	add.s64 	%rd69, %rd16, %rd73;
	// begin inline asm
	ld.global.nc.u32 %r151, [%rd69];
	// end inline asm
	mov.b32 	%f158, %r151;
	add.f32 	%f159, %f410, %f158;
	add.s64 	%rd70, %rd69, 1024;
	// begin inline asm
	ld.global.nc.u32 %r152, [%rd70];
	// end inline asm
	mov.b32 	%f160, %r152;
	add.f32 	%f161, %f159, %f160;
	add.s64 	%rd71, %rd69, 2048;
	// begin inline asm
	ld.global.nc.u32 %r153, [%rd71];
	// end inline asm
	mov.b32 	%f162, %r153;
	add.f32 	%f163, %f161, %f162;
	add.s64 	%rd72, %rd69, 3072;
	// begin inline asm
	ld.global.nc.u32 %r154, [%rd72];
	// end inline asm
	mov.b32 	%f164, %r154;
	add.f32 	%f410, %f163, %f164;
	add.s32 	%r397, %r397, 1024;
	setp.lt.s32 	%p25, %r397, %r67;
	@%p25 bra 	$L__BB10_46;
$L__BB10_47:
	setp.lt.s32 	%p26, %r67, 256;
	@%p26 bra 	$L__BB10_52;
	// begin inline asm
	mov.u32 %r193, %laneid;
	// end inline asm
	mov.b32 	%r195, %f410;
	mov.b32 	%r196, 1;
	mov.b32 	%r217, 31;
	mov.b32 	%r218, -1;
	// begin inline asm
	shfl.sync.down.b32 %r194, %r195, %r196, %r217, %r218;
	// end inline asm
	setp.gt.s32 	%p42, %r193, 30;
	mov.b32 	%f199, %r194;
	add.f32 	%f200, %f410, %f199;
	selp.f32 	%f201, %f410, %f200, %p42;
	mov.b32 	%r200, %f201;
	mov.b32 	%r201, 2;
	// begin inline asm
	shfl.sync.down.b32 %r199, %r200, %r201, %r217, %r218;
	// end inline asm
	setp.gt.s32 	%p43, %r193, 29;
	mov.b32 	%f202, %r199;
	add.f32 	%f203, %f201, %f202;
	selp.f32 	%f204, %f201, %f203, %p43;
	mov.b32 	%r205, %f204;
	mov.b32 	%r206, 4;
	// begin inline asm
	shfl.sync.down.b32 %r204, %r205, %r206, %r217, %r218;
	// end inline asm
	setp.gt.s32 	%p44, %r193, 27;
	mov.b32 	%f205, %r204;
	add.f32 	%f206, %f204, %f205;
	selp.f32 	%f207, %f204, %f206, %p44;
	mov.b32 	%r210, %f207;
	mov.b32 	%r211, 8;
	// begin inline asm
	shfl.sync.down.b32 %r209, %r210, %r211, %r217, %r218;
	// end inline asm
	setp.gt.s32 	%p45, %r193, 23;
	mov.b32 	%f208, %r209;
	add.f32 	%f209, %f207, %f208;
	selp.f32 	%f210, %f207, %f209, %p45;
	mov.b32 	%r215, %f210;
	mov.b32 	%r216, 16;
	// begin inline asm
	shfl.sync.down.b32 %r214, %r215, %r216, %r217, %r218;
	// end inline asm
	setp.gt.s32 	%p46, %r193, 15;
	mov.b32 	%f211, %r214;
	add.f32 	%f38, %f210, %f211;
	selp.f32 	%f418, %f210, %f38, %p46;
	setp.ne.s32 	%p47, %r193, 0;
	@%p47 bra 	$L__BB10_50;
	shr.u32 	%r219, %r34, 3;
	and.b32  	%r220, %r219, 124;
	mov.u32 	%r221, _ZZN3cub18CUB_300001_SM_10006detail6reduce28DeviceReduceSingleTileKernelINS2_10policy_hubIfyN4cuda3std3__44plusIfEEE10Policy1000EPfSC_iS9_ffNS7_10__identityEEEvT0_T1_T2_T3_T4_T6_E12temp_storage;
	add.s32 	%r222, %r221, %r220;
	st.shared.f32 	[%r222+8], %f38;
$L__BB10_50:
	bar.sync 	0;
	setp.ne.s32 	%p48, %r34, 0;
	@%p48 bra 	$L__BB10_72;
	ld.shared.f32 	%f212, [_ZZN3cub18CUB_300001_SM_10006detail6reduce28DeviceReduceSingleTileKernelINS2_10policy_hubIfyN4cuda3std3__44plusIfEEE10Policy1000EPfSC_iS9_ffNS7_10__identityEEEvT0_T1_T2_T3_T4_T6_E12temp_storage+12];
	add.f32 	%f213, %f418, %f212;
	ld.shared.f32 	%f214, [_ZZN3cub18CUB_300001_SM_10006detail6reduce28DeviceReduceSingleTileKernelINS2_10policy_hubIfyN4cuda3std3__44plusIfEEE10Policy1000EPfSC_iS9_ffNS7_10__identityEEEvT0_T1_T2_T3_T4_T6_E12temp_storage+16];
	add.f32 	%f215, %f213, %f214;
	ld.shared.f32 	%f216, [_ZZN3cub18CUB_300001_SM_10006detail6reduce28DeviceReduceSingleTileKernelINS2_10policy_hubIfyN4cuda3std3__44plusIfEEE10Policy1000EPfSC_iS9_ffNS7_10__identityEEEvT0_T1_T2_T3_T4_T6_E12temp_storage+20];
	add.f32 	%f217, %f215, %f216;
	ld.shared.f32 	%f218, [_ZZN3cub18CUB_300001_SM_10006detail6reduce28DeviceReduceSingleTileKernelINS2_10policy_hubIfyN4cuda3std3__44plusIfEEE10Policy1000EPfSC_iS9_ffNS7_10__identityEEEvT0_T1_T2_T3_T4_T6_E12temp_storage+24];
	add.f32 	%f219, %f217, %f218;
	ld.shared.f32 	%f220, [_ZZN3cub18CUB_300001_SM_10006detail6reduce28DeviceReduceSingleTileKernelINS2_10policy_hubIfyN4cuda3std3__44plusIfEEE10Policy1000EPfSC_iS9_ffNS7_10__identityEEEvT0_T1_T2_T3_T4_T6_E12temp_storage+28];
	add.f32 	%f221, %f219, %f220;
	ld.shared.f32 	%f222, [_ZZN3cub18CUB_300001_SM_10006detail6reduce28DeviceReduceSingleTileKernelINS2_10policy_hubIfyN4cuda3std3__44plusIfEEE10Policy1000EPfSC_iS9_ffNS7_10__identityEEEvT0_T1_T2_T3_T4_T6_E12temp_storage+32];
	add.f32 	%f223, %f221, %f222;
	ld.shared.f32 	%f224, [_ZZN3cub18CUB_300001_SM_10006detail6reduce28DeviceReduceSingleTileKernelINS2_10policy_hubIfyN4cuda3std3__44plusIfEEE10Policy1000EPfSC_iS9_ffNS7_10__identityEEEvT0_T1_T2_T3_T4_T6_E12temp_storage+36];
	add.f32 	%f418, %f223, %f224;
	bra.uni 	$L__BB10_72;
$L__BB10_52:
	// begin inline asm
	mov.u32 %r155, %laneid;
	// end inline asm
	and.b32  	%r181, %r34, 992;
	add.s32 	%r182, %r181, 32;
	setp.gt.s32 	%p27, %r182, %r67;
	not.b32 	%r183, %r181;
	add.s32 	%r184, %r67, %r183;
	selp.b32 	%r179, %r184, 31, %p27;
	mov.b32 	%r157, %f410;
	mov.b32 	%r158, 1;
	mov.b32 	%r180, -1;
	// begin inline asm
	shfl.sync.down.b32 %r156, %r157, %r158, %r179, %r180;
	// end inline asm
	setp.lt.s32 	%p28, %r155, %r179;
	mov.b32 	%f165, %r156;
	add.f32 	%f166, %f410, %f165;
	selp.f32 	%f167, %f166, %f410, %p28;
	mov.b32 	%r162, %f167;
	mov.b32 	%r163, 2;
	// begin inline asm
	shfl.sync.down.b32 %r161, %r162, %r163, %r179, %r180;
	// end inline asm
	add.s32 	%r185, %r155, 2;
	setp.gt.s32 	%p29, %r185, %r179;
	mov.b32 	%f168, %r161;
	add.f32 	%f169, %f167, %f168;
	selp.f32 	%f170, %f167, %f169, %p29;
	mov.b32 	%r167, %f170;
	mov.b32 	%r168, 4;
	// begin inline asm
	shfl.sync.down.b32 %r166, %r167, %r168, %r179, %r180;
	// end inline asm
	add.s32 	%r186, %r155, 4;
	setp.gt.s32 	%p30, %r186, %r179;
	mov.b32 	%f171, %r166;
	add.f32 	%f172, %f170, %f171;
	selp.f32 	%f173, %f170, %f172, %p30;
	mov.b32 	%r172, %f173;
	mov.b32 	%r173, 8;
	// begin inline asm
	shfl.sync.down.b32 %r171, %r172, %r173, %r179, %r180;
	// end inline asm
	add.s32 	%r187, %r155, 8;
	setp.gt.s32 	%p31, %r187, %r179;
	mov.b32 	%f174, %r171;
	add.f32 	%f175, %f173, %f174;
	selp.f32 	%f176, %f173, %f175, %p31;
	mov.b32 	%r177, %f176;
	mov.b32 	%r178, 16;
	// begin inline asm
	shfl.sync.down.b32 %r176, %r177, %r178, %r179, %r180;
	// end inline asm
	add.s32 	%r188, %r155, 16;
	setp.gt.s32 	%p32, %r188, %r179;
	mov.b32 	%f177, %r176;
	add.f32 	%f178, %f176, %f177;
	selp.f32 	%f418, %f176, %f178, %p32;
	setp.ne.s32 	%p33, %r155, 0;
	@%p33 bra 	$L__BB10_54;
	shr.u32 	%r189, %r34, 3;
	and.b32  	%r190, %r189, 124;
	mov.u32 	%r191, _ZZN3cub18CUB_300001_SM_10006detail6reduce28DeviceReduceSingleTileKernelINS2_10policy_hubIfyN4cuda3std3__44plusIfEEE10Policy1000EPfSC_iS9_ffNS7_10__identityEEEvT0_T1_T2_T3_T4_T6_E12temp_storage;
	add.s32 	%r192, %r191, %r190;
	st.shared.f32 	[%r192+8], %f418;
$L__BB10_54:
	bar.sync 	0;
	setp.ne.s32 	%p34, %r34, 0;
	@%p34 bra 	$L__BB10_72;
	setp.gt.s32 	%p35, %r67, 32;
	ld.shared.f32 	%f179, [_ZZN3cub18CUB_300001_SM_10006detail6reduce28DeviceReduceSingleTileKernelINS2_10policy_hubIfyN4cuda3std3__44plusIfEEE10Policy1000EPfSC_iS9_ffNS7_10__identityEEEvT0_T1_T2_T3_T4_T6_E12temp_storage+12];
	add.f32 	%f180, %f418, %f179;
	selp.f32 	%f181, %f180, %f418, %p35;
	setp.gt.s32 	%p36, %r67, 64;
	ld.shared.f32 	%f182, [_ZZN3cub18CUB_300001_SM_10006detail6reduce28DeviceReduceSingleTileKernelINS2_10policy_hubIfyN4cuda3std3__44plusIfEEE10Policy1000EPfSC_iS9_ffNS7_10__identityEEEvT0_T1_T2_T3_T4_T6_E12temp_storage+16];
	add.f32 	%f183, %f182, %f181;
	selp.f32 	%f184, %f183, %f181, %p36;
	setp.gt.s32 	%p37, %r67, 96;
	ld.shared.f32 	%f185, [_ZZN3cub18CUB_300001_SM_10006detail6reduce28DeviceReduceSingleTileKernelINS2_10policy_hubIfyN4cuda3std3__44plusIfEEE10Policy1000EPfSC_iS9_ffNS7_10__identityEEEvT0_T1_T2_T3_T4_T6_E12temp_storage+20];
	add.f32 	%f186, %f185, %f184;
	selp.f32 	%f187, %f186, %f184, %p37;
	setp.gt.s32 	%p38, %r67, 128;
	ld.shared.f32 	%f188, [_ZZN3cub18CUB_300001_SM_10006detail6reduce28DeviceReduceSingleTileKernelINS2_10policy_hubIfyN4cuda3std3__44plusIfEEE10Policy1000EPfSC_iS9_ffNS7_10__identityEEEvT0_T1_T2_T3_T4_T6_E12temp_storage+24];
	add.f32 	%f189, %f188, %f187;
	selp.f32 	%f190, %f189, %f187, %p38;
	setp.gt.s32 	%p39, %r67, 160;
	ld.shared.f32 	%f191, [_ZZN3cub18CUB_300001_SM_10006detail6reduce28DeviceReduceSingleTileKernelINS2_10policy_hubIfyN4cuda3std3__44plusIfEEE10Policy1000EPfSC_iS9_ffNS7_10__identityEEEvT0_T1_T2_T3_T4_T6_E12temp_storage+28];
	add.f32 	%f192, %f191, %f190;
	selp.f32 	%f193, %f192, %f190, %p39;
	setp.gt.s32 	%p40, %r67, 192;
	ld.shared.f32 	%f194, [_ZZN3cub18CUB_300001_SM_10006detail6reduce28DeviceReduceSingleTileKernelINS2_10policy_hubIfyN4cuda3std3__44plusIfEEE10Policy1000EPfSC_iS9_ffNS7_10__identityEEEvT0_T1_T2_T3_T4_T6_E12temp_storage+32];
	add.f32 	%f195, %f194, %f193;
	selp.f32 	%f196, %f195, %f193, %p40;
	setp.gt.s32 	%p41, %r67, 224;
	ld.shared.f32 	%f197, [_ZZN3cub18CUB_300001_SM_10006detail6reduce28DeviceReduceSingleTileKernelINS2_10policy_hubIfyN4cuda3std3__44plusIfEEE10Policy1000EPfSC_iS9_ffNS7_10__identityEEEvT0_T1_T2_T3_T4_T6_E12temp_storage+36];
	add.f32 	%f198, %f197, %f196;
	selp.f32 	%f418, %f198, %f196, %p41;
	bra.uni 	$L__BB10_72;
$L__BB10_56:
	mov.u32 	%r46, %tid.x;
	mul.wide.u32 	%rd35, %r46, 4;
	add.s64 	%rd19, %rd16, %rd35;
	// begin inline asm
	ld.global.nc.u32 %r68, [%rd19];
	// end inline asm
	mov.b32 	%f59, %r68;
	add.s64 	%rd20, %rd19, 1024;
	// begin inline asm
	ld.global.nc.u32 %r69, [%rd20];
	// end inline asm
	mov.b32 	%f60, %r69;
	add.s64 	%rd21, %rd19, 2048;
	// begin inline asm
	ld.global.nc.u32 %r70, [%rd21];
	// end inline asm
	mov.b32 	%f61, %r70;
	add.s64 	%rd22, %rd19, 3072;
	// begin inline asm
	ld.global.nc.u32 %r71, [%rd22];
	// end inline asm
	mov.b32 	%f62, %r71;
	add.s64 	%rd23, %rd19, 4096;
	// begin inline asm
	ld.global.nc.u32 %r72, [%rd23];
	// end inline asm
	mov.b32 	%f63, %r72;
	add.s64 	%rd24, %rd19, 5120;
	// begin inline asm
	ld.global.nc.u32 %r73, [%rd24];
	// end inline asm
	mov.b32 	%f64, %r73;
	add.s64 	%rd25, %rd19, 6144;
	// begin inline asm
	ld.global.nc.u32 %r74, [%rd25];
	// end inline asm
	mov.b32 	%f65, %r74;
	add.s64 	%rd26, %rd19, 7168;
	// begin inline asm
	ld.global.nc.u32 %r75, [%rd26];
	// end inline asm
	mov.b32 	%f66, %r75;
	add.s64 	%rd27, %rd19, 8192;
	// begin inline asm
	ld.global.nc.u32 %r76, [%rd27];
	// end inline asm
	mov.b32 	%f67, %r76;
	add.s64 	%rd28, %rd19, 9216;
	// begin inline asm
	ld.global.nc.u32 %r77, [%rd28];
	// end inline asm
	mov.b32 	%f68, %r77;
	add.s64 	%rd29, %rd19, 10240;
	// begin inline asm
	ld.global.nc.u32 %r78, [%rd29];
	// end inline asm
	mov.b32 	%f69, %r78;
	add.s64 	%rd30, %rd19, 11264;
	// begin inline asm
	ld.global.nc.u32 %r79, [%rd30];
	// end inline asm
	mov.b32 	%f70, %r79;
	add.s64 	%rd31, %rd19, 12288;
	// begin inline asm
	ld.global.nc.u32 %r80, [%rd31];
	// end inline asm
	mov.b32 	%f71, %r80;
	add.s64 	%rd32, %rd19, 13312;
	// begin inline asm
	ld.global.nc.u32 %r81, [%rd32];
	// end inline asm
	mov.b32 	%f72, %r81;
	add.s64 	%rd33, %rd19, 14336;
	// begin inline asm
	ld.global.nc.u32 %r82, [%rd33];
	// end inline asm
	mov.b32 	%f73, %r82;
	add.s64 	%rd34, %rd19, 15360;
	// begin inline asm
	ld.global.nc.u32 %r83, [%rd34];
	// end inline asm
	mov.b32 	%f74, %r83;
	add.f32 	%f75, %f59, %f60;
	add.f32 	%f76, %f61, %f62;
	add.f32 	%f77, %f63, %f64;
	add.f32 	%f78, %f65, %f66;
	add.f32 	%f79, %f67, %f68;
	add.f32 	%f80, %f69, %f70;
	add.f32 	%f81, %f71, %f72;
	add.f32 	%f82, %f73, %f74;
	add.f32 	%f83, %f75, %f76;
	add.f32 	%f84, %f77, %f78;
	add.f32 	%f85, %f79, %f80;
	add.f32 	%f86, %f81, %f82;
	add.f32 	%f87, %f83, %f84;
	add.f32 	%f88, %f85, %f86;
	add.f32 	%f417, %f87, %f88;
	setp.lt.u32 	%p4, %r67, 8192;
	mov.b32 	%r400, 4096;
	@%p4 bra 	$L__BB10_60;
	add.s32 	%r47, %r67, -4096;
	mov.b32 	%r400, 4096;
$L__BB10_58:
	mul.wide.s32 	%rd52, %r400, 4;
	add.s64 	%rd36, %rd19, %rd52;
	// begin inline asm
	ld.global.nc.u32 %r86, [%rd36];
	// end inline asm
	mov.b32 	%f89, %r86;
	add.s64 	%rd37, %rd36, 1024;
	// begin inline asm
	ld.global.nc.u32 %r87, [%rd37];
	// end inline asm
	mov.b32 	%f90, %r87;
	add.s64 	%rd38, %rd36, 2048;
	// begin inline asm
	ld.global.nc.u32 %r88, [%rd38];
	// end inline asm
	mov.b32 	%f91, %r88;
	add.s64 	%rd39, %rd36, 3072;
	// begin inline asm
	ld.global.nc.u32 %r89, [%rd39];
	// end inline asm
	mov.b32 	%f92, %r89;
	add.s64 	%rd40, %rd36, 4096;
	// begin inline asm
	ld.global.nc.u32 %r90, [%rd40];
	// end inline asm
	mov.b32 	%f93, %r90;
	add.s64 	%rd41, %rd36, 5120;
	// begin inline asm
	ld.global.nc.u32 %r91, [%rd41];
	// end inline asm
	mov.b32 	%f94, %r91;
	add.s64 	%rd42, %rd36, 6144;
	// begin inline asm
	ld.global.nc.u32 %r92, [%rd42];
	// end inline asm
	mov.b32 	%f95, %r92;
	add.s64 	%rd43, %rd36, 7168;
	// begin inline asm
	ld.global.nc.u32 %r93, [%rd43];
	// end inline asm
	mov.b32 	%f96, %r93;
	add.s64 	%rd44, %rd36, 8192;
	// begin inline asm
	ld.global.nc.u32 %r94, [%rd44];
	// end inline asm
	mov.b32 	%f97, %r94;
	add.s64 	%rd45, %rd36, 9216;
	// begin inline asm
	ld.global.nc.u32 %r95, [%rd45];
	// end inline asm
	mov.b32 	%f98, %r95;
	add.s64 	%rd46, %rd36, 10240;
	// begin inline asm
	ld.global.nc.u32 %r96, [%rd46];
	// end inline asm
	mov.b32 	%f99, %r96;
	add.s64 	%rd47, %rd36, 11264;
	// begin inline asm
	ld.global.nc.u32 %r97, [%rd47];
	// end inline asm
	mov.b32 	%f100, %r97;
	add.s64 	%rd48, %rd36, 12288;
	// begin inline asm
	ld.global.nc.u32 %r98, [%rd48];
	// end inline asm
	mov.b32 	%f101, %r98;
	add.s64 	%rd49, %rd36, 13312;
	// begin inline asm
	ld.global.nc.u32 %r99, [%rd49];
	// end inline asm
	mov.b32 	%f102, %r99;
	add.s64 	%rd50, %rd36, 14336;
	// begin inline asm
	ld.global.nc.u32 %r100, [%rd50];
	// end inline asm
	mov.b32 	%f103, %r100;
	add.s64 	%rd51, %rd36, 15360;
	// begin inline asm
	ld.global.nc.u32 %r101, [%rd51];
	// end inline asm
	mov.b32 	%f104, %r101;
	add.f32 	%f105, %f417, %f89;
	add.f32 	%f106, %f90, %f91;
	add.f32 	%f107, %f92, %f93;
	add.f32 	%f108, %f94, %f95;
	add.f32 	%f109, %f96, %f97;
	add.f32 	%f110, %f98, %f99;
	add.f32 	%f111, %f100, %f101;
	add.f32 	%f112, %f102, %f103;
	add.f32 	%f113, %f105, %f106;
	add.f32 	%f114, %f107, %f108;
	add.f32 	%f115, %f109, %f110;
	add.f32 	%f116, %f111, %f112;
	add.f32 	%f117, %f113, %f114;
	add.f32 	%f118, %f115, %f116;
	add.f32 	%f119, %f117, %f118;
	add.f32 	%f417, %f119, %f104;
	sub.s32 	%r102, %r67, %r400;
	setp.lt.s32 	%p5, %r102, 4096;
	@%p5 bra 	$L__BB10_68;
	add.s32 	%r400, %r400, 4096;
	setp.le.s32 	%p6, %r400, %r47;
	@%p6 bra 	$L__BB10_58;
$L__BB10_60:
	setp.le.s32 	%p7, %r67, %r400;
	@%p7 bra 	$L__BB10_68;
	sub.s32 	%r51, %r67, %r400;
	setp.ge.s32 	%p8, %r46, %r51;
	@%p8 bra 	$L__BB10_68;
	not.b32 	%r103, %r46;
	add.s32 	%r104, %r67, %r103;
	sub.s32 	%r52, %r104, %r400;
	and.b32  	%r105, %r52, 768;
	setp.eq.s32 	%p9, %r105, 768;
	mov.u32 	%r404, %r46;
	@%p9 bra 	$L__BB10_65;
	add.s32 	%r402, %r46, %r400;
	shr.u32 	%r106, %r52, 8;
	add.s32 	%r107, %r106, 1;
	and.b32  	%r108, %r107, 3;
	neg.s32 	%r401, %r108;
	mov.u32 	%r404, %r46;
$L__BB10_64:
	.pragma "nounroll";
	mul.wide.u32 	%rd54, %r402, 4;
	add.s64 	%rd53, %rd16, %rd54;
	// begin inline asm
	ld.global.nc.u32 %r109, [%rd53];
	// end inline asm
	mov.b32 	%f121, %r109;
	add.f32 	%f417, %f417, %f121;
	add.s32 	%r404, %r404, 256;
	add.s32 	%r402, %r402, 256;
	add.s32 	%r401, %r401, 1;
	setp.ne.s32 	%p10, %r401, 0;
	@%p10 bra 	$L__BB10_64;
$L__BB10_65:
	setp.lt.u32 	%p11, %r52, 768;
	@%p11 bra 	$L__BB10_68;
	cvt.u64.u32 	%rd55, %r404;
	cvt.u64.u32 	%rd56, %r400;
	add.s64 	%rd57, %rd55, %rd56;
	shl.b64 	%rd58, %rd57, 2;
	add.s64 	%rd59, %rd58, %rd16;
	add.s64 	%rd124, %rd59, 2048;
	add.s32 	%r405, %r404, %r400;
$L__BB10_67:
	mul.wide.u32 	%rd64, %r405, 4;
	add.s64 	%rd60, %rd16, %rd64;
	// begin inline asm
	ld.global.nc.u32 %r110, [%rd60];
	// end inline asm
	mov.b32 	%f122, %r110;
	add.f32 	%f123, %f417, %f122;
	add.s64 	%rd61, %rd124, -1024;
	// begin inline asm
	ld.global.nc.u32 %r111, [%rd61];
	// end inline asm
	mov.b32 	%f124, %r111;
	add.f32 	%f125, %f123, %f124;
	// begin inline asm
	ld.global.nc.u32 %r112, [%rd124];
	// end inline asm
	mov.b32 	%f126, %r112;
	add.f32 	%f127, %f125, %f126;
	add.s64 	%rd63, %rd124, 1024;
	// begin inline asm
	ld.global.nc.u32 %r113, [%rd63];
	// end inline asm
	mov.b32 	%f128, %r113;
	add.f32 	%f417, %f127, %f128;
	add.s32 	%r404, %r404, 1024;
	add.s64 	%rd124, %rd124, 4096;
	add.s32 	%r405, %r405, 1024;
	setp.lt.s32 	%p12, %r404, %r51;
	@%p12 bra 	$L__BB10_67;
$L__BB10_68:
	// begin inline asm
	mov.u32 %r114, %laneid;
	// end inline asm
	mov.b32 	%r116, %f417;
	mov.b32 	%r117, 1;
	mov.b32 	%r138, 31;
	mov.b32 	%r139, -1;
	// begin inline asm
	shfl.sync.down.b32 %r115, %r116, %r117, %r138, %r139;
	// end inline asm
	setp.gt.s32 	%p13, %r114, 30;
	mov.b32 	%f129, %r115;
	add.f32 	%f130, %f417, %f129;
	selp.f32 	%f131, %f417, %f130, %p13;
	mov.b32 	%r121, %f131;
	mov.b32 	%r122, 2;
	// begin inline asm
	shfl.sync.down.b32 %r120, %r121, %r122, %r138, %r139;
	// end inline asm
	setp.gt.s32 	%p14, %r114, 29;
	mov.b32 	%f132, %r120;
	add.f32 	%f133, %f131, %f132;
	selp.f32 	%f134, %f131, %f133, %p14;
	mov.b32 	%r126, %f134;
	mov.b32 	%r127, 4;
	// begin inline asm
	shfl.sync.down.b32 %r125, %r126, %r127, %r138, %r139;
	// end inline asm
	setp.gt.s32 	%p15, %r114, 27;
	mov.b32 	%f135, %r125;
	add.f32 	%f136, %f134, %f135;
	selp.f32 	%f137, %f134, %f136, %p15;
	mov.b32 	%r131, %f137;
	mov.b32 	%r132, 8;
	// begin inline asm
	shfl.sync.down.b32 %r130, %r131, %r132, %r138, %r139;
	// end inline asm
	setp.gt.s32 	%p16, %r114, 23;
	mov.b32 	%f138, %r130;
	add.f32 	%f139, %f137, %f138;
	selp.f32 	%f140, %f137, %f139, %p16;
	mov.b32 	%r136, %f140;
	mov.b32 	%r137, 16;
	// begin inline asm
	shfl.sync.down.b32 %r135, %r136, %r137, %r138, %r139;
	// end inline asm
	setp.gt.s32 	%p17, %r114, 15;
	mov.b32 	%f141, %r135;
	add.f32 	%f54, %f140, %f141;
	selp.f32 	%f418, %f140, %f54, %p17;
	setp.ne.s32 	%p18, %r114, 0;
	@%p18 bra 	$L__BB10_70;
	shr.u32 	%r140, %r46, 3;
	and.b32  	%r141, %r140, 124;
	mov.u32 	%r142, _ZZN3cub18CUB_300001_SM_10006detail6reduce28DeviceReduceSingleTileKernelINS2_10policy_hubIfyN4cuda3std3__44plusIfEEE10Policy1000EPfSC_iS9_ffNS7_10__identityEEEvT0_T1_T2_T3_T4_T6_E12temp_storage;
	add.s32 	%r143, %r142, %r141;
	st.shared.f32 	[%r143+8], %f54;
$L__BB10_70:
	bar.sync 	0;
	setp.ne.s32 	%p19, %r46, 0;
	@%p19 bra 	$L__BB10_72;
	ld.shared.f32 	%f142, [_ZZN3cub18CUB_300001_SM_10006detail6reduce28DeviceReduceSingleTileKernelINS2_10policy_hubIfyN4cuda3std3__44plusIfEEE10Policy1000EPfSC_iS9_ffNS7_10__identityEEEvT0_T1_T2_T3_T4_T6_E12temp_storage+12];
	add.f32 	%f143, %f418, %f142;
	ld.shared.f32 	%f144, [_ZZN3cub18CUB_300001_SM_10006detail6reduce28DeviceReduceSingleTileKernelINS2_10policy_hubIfyN4cuda3std3__44plusIfEEE10Policy1000EPfSC_iS9_ffNS7_10__identityEEEvT0_T1_T2_T3_T4_T6_E12temp_storage+16];
	add.f32 	%f145, %f143, %f144;
	ld.shared.f32 	%f146, [_ZZN3cub18CUB_300001_SM_10006detail6reduce28DeviceReduceSingleTileKernelINS2_10policy_hubIfyN4cuda3std3__44plusIfEEE10Policy1000EPfSC_iS9_ffNS7_10__identityEEEvT0_T1_T2_T3_T4_T6_E12temp_storage+20];
	add.f32 	%f147, %f145, %f146;
	ld.shared.f32 	%f148, [_ZZN3cub18CUB_300001_SM_10006detail6reduce28DeviceReduceSingleTileKernelINS2_10policy_hubIfyN4cuda3std3__44plusIfEEE10Policy1000EPfSC_iS9_ffNS7_10__identityEEEvT0_T1_T2_T3_T4_T6_E12temp_storage+24];
	add.f32 	%f149, %f147, %f148;
	ld.shared.f32 	%f150, [_ZZN3cub18CUB_300001_SM_10006detail6reduce28DeviceReduceSingleTileKernelINS2_10policy_hubIfyN4cuda3std3__44plusIfEEE10Policy1000EPfSC_iS9_ffNS7_10__identityEEEvT0_T1_T2_T3_T4_T6_E12temp_storage+28];
	add.f32 	%f151, %f149, %f150;
	ld.shared.f32 	%f152, [_ZZN3cub18CUB_300001_SM_10006detail6reduce28DeviceReduceSingleTileKernelINS2_10policy_hubIfyN4cuda3std3__44plusIfEEE10Policy1000EPfSC_iS9_ffNS7_10__identityEEEvT0_T1_T2_T3_T4_T6_E12temp_storage+32];
	add.f32 	%f153, %f151, %f152;
	ld.shared.f32 	%f154, [_ZZN3cub18CUB_300001_SM_10006detail6reduce28DeviceReduceSingleTileKernelINS2_10policy_hubIfyN4cuda3std3__44plusIfEEE10Policy1000EPfSC_iS9_ffNS7_10__identityEEEvT0_T1_T2_T3_T4_T6_E12temp_storage+36];
	add.f32 	%f418, %f153, %f154;
$L__BB10_72:
	mov.u32 	%r379, %tid.x;
	setp.ne.s32 	%p95, %r379, 0;
	@%p95 bra 	$L__BB10_74;
	add.f32 	%f391, %f58, %f418;
	st.global.f32 	[%rd1], %f391;
$L__BB10_74:
	ret;

}


// ===== COMPILED SASS (sm_100) =====

	.target	sm_100

	.elftype	@"ET_EXEC"


//--------------------- .note.nv.tkinfo           --------------------------
	.section	.note.nv.tkinfo,"",@"SHT_NOTE"
	.sectionflags	@"SHF_NOTE_NV_TKINFO"
	.tkinfo
        /*0018*/ 	.word	0x00000002
        /*0030*/ 	.string	""
        /*0030*/ 	.string	"ptxas"
        /*0030*/ 	.string	"Cuda compilation tools, release 13.0, V13.0.88"
        /*0030*/ 	.string	"Build cuda_13.0.r13.0/compiler.36424714_0"
        /*0030*/ 	.string	"-arch sm_100 -m 64 "



//--------------------- .note.nv.cuinfo           --------------------------
	.section	.note.nv.cuinfo,"",@"SHT_NOTE"
	.sectionflags	@"SHF_NOTE_NV_CUINFO"
        /*0018*/ 	.short	0x0002
        /*001a*/ 	.short	0x0064
        /*001c*/ 	.short	0x0082
	.zero		2


//--------------------- .nv.info                  --------------------------
	.section	.nv.info,"",@"SHT_CUDA_INFO"
	.align	4


	//----- nvinfo : EIATTR_REGCOUNT
	.align		4
        /*0000*/ 	.byte	0x04, 0x2f
        /*0002*/ 	.short	(.L_45 - .L_44)
	.align		4
.L_44:
        /*0004*/ 	.word	index@(_ZN3cub18CUB_300001_SM_10006detail11EmptyKernelIvEEvv)
        /*0008*/ 	.word	0x00000004


	//----- nvinfo : EIATTR_FRAME_SIZE
	.align		4
.L_45:
        /*000c*/ 	.byte	0x04, 0x11
        /*000e*/ 	.short	(.L_47 - .L_46)
	.align		4
.L_46:
        /*0010*/ 	.word	index@(_ZN3cub18CUB_300001_SM_10006detail11EmptyKernelIvEEvv)
        /*0014*/ 	.word	0x00000000


	//----- nvinfo : EIATTR_REGCOUNT
	.align		4
.L_47:
        /*0018*/ 	.byte	0x04, 0x2f
        /*001a*/ 	.short	(.L_49 - .L_48)
	.align		4
.L_48:
        /*001c*/ 	.word	index@(_ZN3cub18CUB_300001_SM_10006detail8for_each13static_kernelINS2_12policy_hub_t12policy_500_tEmN6thrust24THRUST_300001_SM_1000_NS8cuda_cub20__uninitialized_fill7functorINS7_10device_ptrIfEEfEEEEvT0_T1_)
        /*0020*/ 	.word	0x00000008


	//----- nvinfo : EIATTR_FRAME_SIZE
	.align		4
.L_49:
        /*0024*/ 	.byte	0x04, 0x11
        /*0026*/ 	.short	(.L_51 - .L_50)
	.align		4
.L_50:
        /*0028*/ 	.word	index@(_ZN3cub18CUB_300001_SM_10006detail8for_each13static_kernelINS2_12policy_hub_t12policy_500_tEmN6thrust24THRUST_300001_SM_1000_NS8cuda_cub20__uninitialized_fill7functorINS7_10device_ptrIfEEfEEEEvT0_T1_)
        /*002c*/ 	.word	0x00000000


	//----- nvinfo : EIATTR_REGCOUNT
	.align		4
.L_51:
        /*0030*/ 	.byte	0x04, 0x2f
        /*0032*/ 	.short	(.L_53 - .L_52)
	.align		4
.L_52:
        /*0034*/ 	.word	index@(_ZN3cub18CUB_300001_SM_10006detail8for_each13static_kernelINS2_12policy_hub_t12policy_500_tElN6thrust24THRUST_300001_SM_1000_NS8cuda_cub10__tabulate7functorINS7_6detail15normal_iteratorINS7_10device_ptrIfEEEENS7_6system6detail7generic6detail22compute_sequence_valueIfvEElEEEEvT0_T1_)
        /*0038*/ 	.word	0x0000000e


	//----- nvinfo : EIATTR_FRAME_SIZE
	.align		4
.L_53:
        /*003c*/ 	.byte	0x04, 0x11
        /*003e*/ 	.short	(.L_55 - .L_54)
	.align		4
.L_54:
        /*0040*/ 	.word	index@(_ZN3cub18CUB_300001_SM_10006detail8for_each13static_kernelINS2_12policy_hub_t12policy_500_tElN6thrust24THRUST_300001_SM_1000_NS8cuda_cub10__tabulate7functorINS7_6detail15normal_iteratorINS7_10device_ptrIfEEEENS7_6system6detail7generic6detail22compute_sequence_valueIfvEElEEEEvT0_T1_)
        /*0044*/ 	.word	0x00000000


	//----- nvinfo : EIATTR_REGCOUNT
	.align		4
.L_55:
        /*0048*/ 	.byte	0x04, 0x2f
        /*004a*/ 	.short	(.L_57 - .L_56)
	.align		4
.L_56:
        /*004c*/ 	.word	index@(_ZN3cub18CUB_300001_SM_10006detail9transform16transform_kernelINS2_10policy_hubILb1EN4cuda3std3__45tupleIJN6thrust24THRUST_300001_SM_1000_NS6detail15normal_iteratorINSA_10device_ptrIfEEEEEEEE10policy1000Ei11sin_functorSF_JPfEEEvT0_iT1_T2_DpNS2_10kernel_argIT3_EE)
        /*0050*/ 	.word	0x0000001c


	//----- nvinfo : EIATTR_FRAME_SIZE
	.align		4
.L_57:
        /*0054*/ 	.byte	0x04, 0x11
        /*0056*/ 	.short	(.L_59 - .L_58)
	.align		4
.L_58:
        /*0058*/ 	.word	index@(_ZN3cub18CUB_300001_SM_10006detail9transform16transform_kernelINS2_10policy_hubILb1EN4cuda3std3__45tupleIJN6thrust24THRUST_300001_SM_1000_NS6detail15normal_iteratorINSA_10device_ptrIfEEEEEEEE10policy1000Ei11sin_functorSF_JPfEEEvT0_iT1_T2_DpNS2_10kernel_argIT3_EE)
        /*005c*/ 	.word	0x00000000


	//----- nvinfo : EIATTR_REGCOUNT
	.align		4
.L_59:
        /*0060*/ 	.byte	0x04, 0x2f
        /*0062*/ 	.short	(.L_61 - .L_60)
	.align		4
.L_60:
        /*0064*/ 	.word	index@(_ZN3cub18CUB_300001_SM_10006detail9transform16transform_kernelINS2_10policy_hubILb1EN4cuda3std3__45tupleIJN6thrust24THRUST_300001_SM_1000_NS6detail15normal_iteratorINSA_10device_ptrIfEEEEEEEE10policy1000El11sin_functorSF_JPfEEEvT0_iT1_T2_DpNS2_10kernel_argIT3_EE)
        /*0068*/ 	.word	0x00000020


	//----- nvinfo : EIATTR_FRAME_SIZE
	.align		4
.L_61:
        /*006c*/ 	.byte	0x04, 0x11
        /*006e*/ 	.short	(.L_63 - .L_62)
	.align		4
.L_62:
        /*0070*/ 	.word	index@(_ZN3cub18CUB_300001_SM_10006detail9transform16transform_kernelINS2_10policy_hubILb1EN4cuda3std3__45tupleIJN6thrust24THRUST_300001_SM_1000_NS6detail15normal_iteratorINSA_10device_ptrIfEEEEEEEE10policy1000El11sin_functorSF_JPfEEEvT0_iT1_T2_DpNS2_10kernel_argIT3_EE)
        /*0074*/ 	.word	0x00000000


	//----- nvinfo : EIATTR_REGCOUNT
	.align		4
.L_63:
        /*0078*/ 	.byte	0x04, 0x2f
        /*007a*/ 	.short	(.L_65 - .L_64)
	.align		4
.L_64:
        /*007c*/ 	.word	index@(_ZN3cub18CUB_300001_SM_10006detail6reduce28DeviceReduceSingleTileKernelINS2_10policy_hubIfjN4cuda3std3__44plusIfEEE10Policy1000EN6thrust24THRUST_300001_SM_1000_NS6detail15normal_iteratorINSD_10device_ptrIfEEEEPfjS9_ffNS7_10__identityEEEvT0_T1_T2_T3_T4_T6_)
        /*0080*/ 	.word	0x00000020


	//----- nvinfo : EIATTR_FRAME_SIZE
	.align		4
.L_65:
        /*0084*/ 	.byte	0x04, 0x11
        /*0086*/ 	.short	(.L_67 - .L_66)
	.align		4
.L_66:
        /*0088*/ 	.word	index@(_ZN3cub18CUB_300001_SM_10006detail6reduce28DeviceReduceSingleTileKernelINS2_10policy_hubIfjN4cuda3std3__44plusIfEEE10Policy1000EN6thrust24THRUST_300001_SM_1000_NS6detail15normal_iteratorINSD_10device_ptrIfEEEEPfjS9_ffNS7_10__identityEEEvT0_T1_T2_T3_T4_T6_)
        /*008c*/ 	.word	0x00000000


	//----- nvinfo : EIATTR_REGCOUNT
	.align		4
.L_67:
        /*0090*/ 	.byte	0x04, 0x2f
        /*0092*/ 	.short	(.L_69 - .L_68)
	.align		4
.L_68:
        /*0094*/ 	.word	index@(_ZN3cub18CUB_300001_SM_10006detail6reduce18DeviceReduceKernelINS2_10policy_hubIfjN4cuda3std3__44plusIfEEE10Policy1000EN6thrust24THRUST_300001_SM_1000_NS6detail15normal_iteratorINSD_10device_ptrIfEEEEjS9_fNS7_10__identityEEEvT0_PT3_T1_NS0_13GridEvenShareISN_EET2_T4_)
        /*0098*/ 	.word	0x00000020


	//----- nvinfo : EIATTR_FRAME_SIZE
	.align		4
.L_69:
        /*009c*/ 	.byte	0x04, 0x11
        /*009e*/ 	.short	(.L_71 - .L_70)
	.align		4
.L_70:
        /*00a0*/ 	.word	index@(_ZN3cub18CUB_300001_SM_10006detail6reduce18DeviceReduceKernelINS2_10policy_hubIfjN4cuda3std3__44plusIfEEE10Policy1000EN6thrust24THRUST_300001_SM_1000_NS6detail15normal_iteratorINSD_10device_ptrIfEEEEjS9_fNS7_10__identityEEEvT0_PT3_T1_NS0_13GridEvenShareISN_EET2_T4_)
        /*00a4*/ 	.word	0x00000000


	//----- nvinfo : EIATTR_REGCOUNT
	.align		4
.L_71:
        /*00a8*/ 	.byte	0x04, 0x2f
        /*00aa*/ 	.short	(.L_73 - .L_72)
	.align		4
.L_72:
        /*00ac*/ 	.word	index@(_ZN3cub18CUB_300001_SM_10006detail6reduce28DeviceReduceSingleTileKernelINS2_10policy_hubIfjN4cuda3std3__44plusIfEEE10Policy1000EPfSC_iS9_ffNS7_10__identityEEEvT0_T1_T2_T3_T4_T6_)
        /*00b0*/ 	.word	0x0000001e


	//----- nvinfo : EIATTR_FRAME_SIZE
	.align		4
.L_73:
        /*00b4*/ 	.byte	0x04, 0x11
        /*00b6*/ 	.short	(.L_75 - .L_74)
	.align		4
.L_74:
        /*00b8*/ 	.word	index@(_ZN3cub18CUB_300001_SM_10006detail6reduce28DeviceReduceSingleTileKernelINS2_10policy_hubIfjN4cuda3std3__44plusIfEEE10Policy1000EPfSC_iS9_ffNS7_10__identityEEEvT0_T1_T2_T3_T4_T6_)
        /*00bc*/ 	.word	0x00000000


	//----- nvinfo : EIATTR_REGCOUNT
	.align		4
.L_75:
        /*00c0*/ 	.byte	0x04, 0x2f
        /*00c2*/ 	.short	(.L_77 - .L_76)
	.align		4
.L_76:
        /*00c4*/ 	.word	index@(_ZN3cub18CUB_300001_SM_10006detail6reduce28DeviceReduceSingleTileKernelINS2_10policy_hubIfyN4cuda3std3__44plusIfEEE10Policy1000EN6thrust24THRUST_300001_SM_1000_NS6detail15normal_iteratorINSD_10device_ptrIfEEEEPfyS9_ffNS7_10__identityEEEvT0_T1_T2_T3_T4_T6_)
        /*00c8*/ 	.word	0x00000020


	//----- nvinfo : EIATTR_FRAME_SIZE
	.align		4
.L_77:
        /*00cc*/ 	.byte	0x04, 0x11
        /*00ce*/ 	.short	(.L_79 - .L_78)
	.align		4
.L_78:
        /*00d0*/ 	.word	index@(_ZN3cub18CUB_300001_SM_10006detail6reduce28DeviceReduceSingleTileKernelINS2_10policy_hubIfyN4cuda3std3__44plusIfEEE10Policy1000EN6thrust24THRUST_300001_SM_1000_NS6detail15normal_iteratorINSD_10device_ptrIfEEEEPfyS9_ffNS7_10__identityEEEvT0_T1_T2_T3_T4_T6_)
        /*00d4*/ 	.word	0x00000000


	//----- nvinfo : EIATTR_REGCOUNT
	.align		4
.L_79:
        /*00d8*/ 	.byte	0x04, 0x2f
        /*00da*/ 	.short	(.L_81 - .L_80)
	.align		4
.L_80:
        /*00dc*/ 	.word	index@(_ZN3cub18CUB_300001_SM_10006detail6reduce18DeviceReduceKernelINS2_10policy_hubIfyN4cuda3std3__44plusIfEEE10Policy1000EN6thrust24THRUST_300001_SM_1000_NS6detail15normal_iteratorINSD_10device_ptrIfEEEEyS9_fNS7_10__identityEEEvT0_PT3_T1_NS0_13GridEvenShareISN_EET2_T4_)
        /*00e0*/ 	.word	0x0000001e


	//----- nvinfo : EIATTR_FRAME_SIZE
	.align		4
.L_81:
        /*00e4*/ 	.byte	0x04, 0x11
        /*00e6*/ 	.short	(.L_83 - .L_82)
	.align		4
.L_82:
        /*00e8*/ 	.word	index@(_ZN3cub18CUB_300001_SM_10006detail6reduce18DeviceReduceKernelINS2_10policy_hubIfyN4cuda3std3__44plusIfEEE10Policy1000EN6thrust24THRUST_300001_SM_1000_NS6detail15normal_iteratorINSD_10device_ptrIfEEEEyS9_fNS7_10__identityEEEvT0_PT3_T1_NS0_13GridEvenShareISN_EET2_T4_)
        /*00ec*/ 	.word	0x00000000


	//----- nvinfo : EIATTR_REGCOUNT
	.align		4
.L_83:
        /*00f0*/ 	.byte	0x04, 0x2f
        /*00f2*/ 	.short	(.L_85 - .L_84)
	.align		4
.L_84:
        /*00f4*/ 	.word	index@(_ZN3cub18CUB_300001_SM_10006detail6reduce28DeviceReduceSingleTileKernelINS2_10policy_hubIfyN4cuda3std3__44plusIfEEE10Policy1000EPfSC_iS9_ffNS7_10__identityEEEvT0_T1_T2_T3_T4_T6_)
        /*00f8*/ 	.word	0x0000001e


	//----- nvinfo : EIATTR_FRAME_SIZE
	.align		4
.L_85:
        /*00fc*/ 	.byte	0x04, 0x11
        /*00fe*/ 	.short	(.L_87 - .L_86)
	.align		4
.L_86:
        /*0100*/ 	.word	index@(_ZN3cub18CUB_300001_SM_10006detail6reduce28DeviceReduceSingleTileKernelINS2_10policy_hubIfyN4cuda3std3__44plusIfEEE10Policy1000EPfSC_iS9_ffNS7_10__identityEEEvT0_T1_T2_T3_T4_T6_)
        /*0104*/ 	.word	0x00000000


	//----- nvinfo : EIATTR_MIN_STACK_SIZE
	.align		4
.L_87:
        /*0108*/ 	.byte	0x04, 0x12
        /*010a*/ 	.short	(.L_89 - .L_88)
	.align		4
.L_88:
        /*010c*/ 	.word	index@(_ZN3cub18CUB_300001_SM_10006detail6reduce28DeviceReduceSingleTileKernelINS2_10policy_hubIfyN4cuda3std3__44plusIfEEE10Policy1000EPfSC_iS9_ffNS7_10__identityEEEvT0_T1_T2_T3_T4_T6_)
        /*0110*/ 	.word	0x00000000


	//----- nvinfo : EIATTR_MIN_STACK_SIZE
	.align		4
.L_89:
        /*0114*/ 	.byte	0x04, 0x12
        /*0116*/ 	.short	(.L_91 - .L_90)
	.align		4
.L_90:
        /*0118*/ 	.word	index@(_ZN3cub18CUB_300001_SM_10006detail6reduce18DeviceReduceKernelINS2_10policy_hubIfyN4cuda3std3__44plusIfEEE10Policy1000EN6thrust24THRUST_300001_SM_1000_NS6detail15normal_iteratorINSD_10device_ptrIfEEEEyS9_fNS7_10__identityEEEvT0_PT3_T1_NS0_13GridEvenShareISN_EET2_T4_)
        /*011c*/ 	.word	0x00000000


	//----- nvinfo : EIATTR_MIN_STACK_SIZE
	.align		4
.L_91:
        /*0120*/ 	.byte	0x04, 0x12
        /*0122*/ 	.short	(.L_93 - .L_92)
	.align		4
.L_92:
        /*0124*/ 	.word	index@(_ZN3cub18CUB_300001_SM_10006detail6reduce28DeviceReduceSingleTileKernelINS2_10policy_hubIfyN4cuda3std3__44plusIfEEE10Policy1000EN6thrust24THRUST_300001_SM_1000_NS6detail15normal_iteratorINSD_10device_ptrIfEEEEPfyS9_ffNS7_10__identityEEEvT0_T1_T2_T3_T4_T6_)
        /*0128*/ 	.word	0x00000000


	//----- nvinfo : EIATTR_MIN_STACK_SIZE
	.align		4
.L_93:
        /*012c*/ 	.byte	0x04, 0x12
        /*012e*/ 	.short	(.L_95 - .L_94)
	.align		4
.L_94:
        /*0130*/ 	.word	index@(_ZN3cub18CUB_300001_SM_10006detail6reduce28DeviceReduceSingleTileKernelINS2_10policy_hubIfjN4cuda3std3__44plusIfEEE10Policy1000EPfSC_iS9_ffNS7_10__identityEEEvT0_T1_T2_T3_T4_T6_)
        /*0134*/ 	.word	0x00000000


	//----- nvinfo : EIATTR_MIN_STACK_SIZE
	.align		4
.L_95:
        /*0138*/ 	.byte	0x04, 0x12
        /*013a*/ 	.short	(.L_97 - .L_96)
	.align		4
.L_96:
        /*013c*/ 	.word	index@(_ZN3cub18CUB_300001_SM_10006detail6reduce18DeviceReduceKernelINS2_10policy_hubIfjN4cuda3std3__44plusIfEEE10Policy1000EN6thrust24THRUST_300001_SM_1000_NS6detail15normal_iteratorINSD_10device_ptrIfEEEEjS9_fNS7_10__identityEEEvT0_PT3_T1_NS0_13GridEvenShareISN_EET2_T4_)
        /*0140*/ 	.word	0x00000000


	//----- nvinfo : EIATTR_MIN_STACK_SIZE
	.align		4
.L_97:
        /*0144*/ 	.byte	0x04, 0x12
        /*0146*/ 	.short	(.L_99 - .L_98)
	.align		4
.L_98:
        /*0148*/ 	.word	index@(_ZN3cub18CUB_300001_SM_10006detail6reduce28DeviceReduceSingleTileKernelINS2_10policy_hubIfjN4cuda3std3__44plusIfEEE10Policy1000EN6thrust24THRUST_300001_SM_1000_NS6detail15normal_iteratorINSD_10device_ptrIfEEEEPfjS9_ffNS7_10__identityEEEvT0_T1_T2_T3_T4_T6_)
        /*014c*/ 	.word	0x00000000


	//----- nvinfo : EIATTR_MIN_STACK_SIZE
	.align		4
.L_99:
        /*0150*/ 	.byte	0x04, 0x12
        /*0152*/ 	.short	(.L_101 - .L_100)
	.align		4
.L_100:
        /*0154*/ 	.word	index@(_ZN3cub18CUB_300001_SM_10006detail9transform16transform_kernelINS2_10policy_hubILb1EN4cuda3std3__45tupleIJN6thrust24THRUST_300001_SM_1000_NS6detail15normal_iteratorINSA_10device_ptrIfEEEEEEEE10policy1000El11sin_functorSF_JPfEEEvT0_iT1_T2_DpNS2_10kernel_argIT3_EE)
        /*0158*/ 	.word	0x00000000


	//----- nvinfo : EIATTR_MIN_STACK_SIZE
	.align		4
.L_101:
        /*015c*/ 	.byte	0x04, 0x12
        /*015e*/ 	.short	(.L_103 - .L_102)
	.align		4
.L_102:
        /*0160*/ 	.word	index@(_ZN3cub18CUB_300001_SM_10006detail9transform16transform_kernelINS2_10policy_hubILb1EN4cuda3std3__45tupleIJN6thrust24THRUST_300001_SM_1000_NS6detail15normal_iteratorINSA_10device_ptrIfEEEEEEEE10policy1000Ei11sin_functorSF_JPfEEEvT0_iT1_T2_DpNS2_10kernel_argIT3_EE)
        /*0164*/ 	.word	0x00000000


	//----- nvinfo : EIATTR_MIN_STACK_SIZE
	.align		4
.L_103:
        /*0168*/ 	.byte	0x04, 0x12
        /*016a*/ 	.short	(.L_105 - .L_104)
	.align		4
.L_104:
        /*016c*/ 	.word	index@(_ZN3cub18CUB_300001_SM_10006detail8for_each13static_kernelINS2_12policy_hub_t12policy_500_tElN6thrust24THRUST_300001_SM_1000_NS8cuda_cub10__tabulate7functorINS7_6detail15normal_iteratorINS7_10device_ptrIfEEEENS7_6system6detail7generic6detail22compute_sequence_valueIfvEElEEEEvT0_T1_)
        /*0170*/ 	.word	0x00000000


	//----- nvinfo : EIATTR_MIN_STACK_SIZE
	.align		4
.L_105:
        /*0174*/ 	.byte	0x04, 0x12
        /*0176*/ 	.short	(.L_107 - .L_106)
	.align		4
.L_106:
        /*0178*/ 	.word	index@(_ZN3cub18CUB_300001_SM_10006detail8for_each13static_kernelINS2_12policy_hub_t12policy_500_tEmN6thrust24THRUST_300001_SM_1000_NS8cuda_cub20__uninitialized_fill7functorINS7_10device_ptrIfEEfEEEEvT0_T1_)
        /*017c*/ 	.word	0x00000000


	//----- nvinfo : EIATTR_MIN_STACK_SIZE
	.align		4
.L_107:
        /*0180*/ 	.byte	0x04, 0x12
        /*0182*/ 	.short	(.L_109 - .L_108)
	.align		4
.L_108:
        /*0184*/ 	.word	index@(_ZN3cub18CUB_300001_SM_10006detail11EmptyKernelIvEEvv)
        /*0188*/ 	.word	0x00000000
.L_109:


//--------------------- .nv.compat                --------------------------
	.section	.nv.compat,"",@"SHT_CUDA_COMPAT_INFO"
	.align	4
        /*0000*/ 	.byte	0x02, 0x09, 0x00, 0x00, 0x02, 0x02, 0x01, 0x00, 0x02, 0x05, 0x05, 0x00, 0x03, 0x07, 0x01, 0x01
        /*0010*/ 	.byte	0x02, 0x03, 0x00, 0x00, 0x02, 0x06, 0x01, 0x00, 0x04, 0x0b, 0x08, 0x00, 0x01, 0x00, 0x00, 0x00
        /*0020*/ 	.byte	0x00, 0x00, 0x00, 0x00


//--------------------- .nv.info._ZN3cub18CUB_300001_SM_10006detail6reduce28DeviceReduceSingleTileKernelINS2_10policy_hubIfyN4cuda3std3__44plusIfEEE10Policy1000EPfSC_iS9_ffNS7_10__identityEEEvT0_T1_T2_T3_T4_T6_ --------------------------
	.section	.nv.info._ZN3cub18CUB_300001_SM_10006detail6reduce28DeviceReduceSingleTileKernelINS2_10policy_hubIfyN4cuda3std3__44plusIfEEE10Policy1000EPfSC_iS9_ffNS7_10__identityEEEvT0_T1_T2_T3_T4_T6_,"",@"SHT_CUDA_INFO"
	.sectionflags	@""
	.align	4


	//----- nvinfo : EIATTR_CUDA_API_VERSION
	.align		4
        /*0000*/ 	.byte	0x04, 0x37
        /*0002*/ 	.short	(.L_111 - .L_110)
.L_110:
        /*0004*/ 	.word	0x00000082


	//----- nvinfo : EIATTR_KPARAM_INFO
	.align		4
.L_111:
        /*0008*/ 	.byte	0x04, 0x17
        /*000a*/ 	.short	(.L_113 - .L_112)
.L_112:
        /*000c*/ 	.word	0x00000000
        /*0010*/ 	.short	0x0005
        /*0012*/ 	.short	0x001c
        /*0014*/ 	.byte	0x00, 0xf0, 0x05, 0x00


	//----- nvinfo : EIATTR_KPARAM_INFO
	.align		4
.L_113:
        /*0018*/ 	.byte	0x04, 0x17
        /*001a*/ 	.short	(.L_115 - .L_114)
.L_114:
        /*001c*/ 	.word	0x00000000
        /*0020*/ 	.short	0x0004
        /*0022*/ 	.short	0x0018
        /*0024*/ 	.byte	0x00, 0xf0, 0x11, 0x00


	//----- nvinfo : EIATTR_KPARAM_INFO
	.align		4
.L_115:
        /*0028*/ 	.byte	0x04, 0x17
        /*002a*/ 	.short	(.L_117 - .L_116)
.L_116:
        /*002c*/ 	.word	0x00000000
        /*0030*/ 	.short	0x0003
        /*0032*/ 	.short	0x0014
        /*0034*/ 	.byte	0x00, 0xf0, 0x05, 0x00


	//----- nvinfo : EIATTR_KPARAM_INFO
	.align		4
.L_117:
        /*0038*/ 	.byte	0x04, 0x17
        /*003a*/ 	.short	(.L_119 - .L_118)
.L_118:
        /*003c*/ 	.word	0x00000000
        /*0040*/ 	.short	0x0002
        /*0042*/ 	.short	0x0010
        /*0044*/ 	.byte	0x00, 0xf0, 0x11, 0x00


	//----- nvinfo : EIATTR_KPARAM_INFO
	.align		4
.L_119:
        /*0048*/ 	.byte	0x04, 0x17
        /*004a*/ 	.short	(.L_121 - .L_120)
.L_120:
        /*004c*/ 	.word	0x00000000
        /*0050*/ 	.short	0x0001
        /*0052*/ 	.short	0x0008
        /*0054*/ 	.byte	0x00, 0xf5, 0x21, 0x00


	//----- nvinfo : EIATTR_KPARAM_INFO
	.align		4
.L_121:
        /*0058*/ 	.byte	0x04, 0x17
        /*005a*/ 	.short	(.L_123 - .L_122)
.L_122:
        /*005c*/ 	.word	0x00000000
        /*0060*/ 	.short	0x0000
        /*0062*/ 	.short	0x0000
        /*0064*/ 	.byte	0x00, 0xf5, 0x21, 0x00


	//----- nvinfo : EIATTR_SPARSE_MMA_MASK
	.align		4
.L_123:
        /*0068*/ 	.byte	0x03, 0x50
        /*006a*/ 	.short	0x0000


	//----- nvinfo : EIATTR_MAXREG_COUNT
	.align		4
        /*006c*/ 	.byte	0x03, 0x1b
        /*006e*/ 	.short	0x00ff


	//----- nvinfo : EIATTR_NUM_BARRIERS
	.align		4
        /*0070*/ 	.byte	0x02, 0x4c
        /*0072*/ 	.byte	0x01
	.zero		1


	//----- nvinfo : EIATTR_MERCURY_ISA_VERSION
	.align		4
        /*0074*/ 	.byte	0x03, 0x5f
        /*0076*/ 	.short	0x0101


	//----- nvinfo : EIATTR_COOP_GROUP_MASK_REGIDS
	.align		4
        /*0078*/ 	.byte	0x04, 0x29
        /*007a*/ 	.short	(.L_125 - .L_124)


	//   ....[0]....
.L_124:
        /*007c*/ 	.word	0xffffffff


	//   ....[1]....
        /*0080*/ 	.word	0xffffffff


	//   ....[2]....
        /*0084*/ 	.word	0xffffffff


	//   ....[3]....
        /*0088*/ 	.word	0xffffffff


	//   ....[4]....
        /*008c*/ 	.word	0xffffffff


	//   ....[5]....
        /*0090*/ 	.word	0xffffffff


	//   ....[6]....
        /*0094*/ 	.word	0xffffffff


	//   ....[7]....
        /*0098*/ 	.word	0xffffffff


	//   ....[8]....
        /*009c*/ 	.word	0xffffffff


	//   ....[9]....
        /*00a0*/ 	.word	0xffffffff


	//   ....[10]....
        /*00a4*/ 	.word	0xffffffff


	//   ....[11]....
        /*00a8*/ 	.word	0xffffffff


	//   ....[12]....
        /*00ac*/ 	.word	0xffffffff


	//   ....[13]....
        /*00b0*/ 	.word	0xffffffff


	//   ....[14]....
        /*00b4*/ 	.word	0xffffffff


	//   ....[15]....
        /*00b8*/ 	.word	0xffffffff


	//   ....[16]....
        /*00bc*/ 	.word	0xffffffff


	//   ....[17]....
        /*00c0*/ 	.word	0xffffffff


	//   ....[18]....
        /*00c4*/ 	.word	0xffffffff


	//   ....[19]....
        /*00c8*/ 	.word	0xffffffff


	//   ....[20]....
        /*00cc*/ 	.word	0xffffffff


	//   ....[21]....
        /*00d0*/ 	.word	0xffffffff


	//   ....[22]....
        /*00d4*/ 	.word	0xffffffff


	//   ....[23]....
        /*00d8*/ 	.word	0xffffffff


	//   ....[24]....
        /*00dc*/ 	.word	0xffffffff


	//   ....[25]....
        /*00e0*/ 	.word	0xffffffff


	//   ....[26]....
        /*00e4*/ 	.word	0xffffffff


	//   ....[27]....
        /*00e8*/ 	.word	0xffffffff


	//   ....[28]....
        /*00ec*/ 	.word	0xffffffff


	//   ....[29]....
        /*00f0*/ 	.word	0xffffffff


	//----- nvinfo : EIATTR_COOP_GROUP_INSTR_OFFSETS
	.align		4
.L_125:
        /*00f4*/ 	.byte	0x04, 0x28
        /*00f6*/ 	.short	(.L_127 - .L_126)


	//   ....[0]....
.L_126:
        /*00f8*/ 	.word	0x00000980


	//   ....[1]....
        /*00fc*/ 	.word	0x000009e0


	//   ....[2]....
        /*0100*/ 	.word	0x00000a50


	//   ....[3]....
        /*0104*/ 	.word	0x00000aa0


	//   ....[4]....
        /*0108*/ 	.word	0x00000ad0


	//   ....[5]....
        /*010c*/ 	.word	0x00000c90


	//   ....[6]....
        /*0110*/ 	.word	0x00000d20


	//   ....[7]....
        /*0114*/ 	.word	0x00000d60


	//   ....[8]....
        /*0118*/ 	.word	0x00000db0


	//   ....[9]....
        /*011c*/ 	.word	0x00000df0


	//   ....[10]....
        /*0120*/ 	.word	0x00001c00


	//   ....[11]....
        /*0124*/ 	.word	0x00001c80


	//   ....[12]....
        /*0128*/ 	.word	0x00001cd0


	//   ....[13]....
        /*012c*/ 	.word	0x00001d10


	//   ....[14]....
        /*0130*/ 	.word	0x00001d40


	//   ....[15]....
        /*0134*/ 	.word	0x00002700


	//   ....[16]....
        /*0138*/ 	.word	0x00002760


	//   ....[17]....
        /*013c*/ 	.word	0x000027d0


	//   ....[18]....
        /*0140*/ 	.word	0x00002820


	//   ....[19]....
        /*0144*/ 	.word	0x00002850


	//   ....[20]....
        /*0148*/ 	.word	0x00002a10


	//   ....[21]....
        /*014c*/ 	.word	0x00002a90


	//   ....[22]....
        /*0150*/ 	.word	0x00002ad0


	//   ....[23]....
        /*0154*/ 	.word	0x00002b10


	//   ....[24]....
        /*0158*/ 	.word	0x00002b70


	//   ....[25]....
        /*015c*/ 	.word	0x00003b00


	//   ....[26]....
        /*0160*/ 	.word	0x00003b80


	//   ....[27]....
        /*0164*/ 	.word	0x00003bd0


	//   ....[28]....
        /*0168*/ 	.word	0x00003c10


	//   ....[29]....
        /*016c*/ 	.word	0x00003c40


	//----- nvinfo : EIATTR_VRC_CTA_INIT_COUNT
	.align		4
.L_127:
        /*0170*/ 	.byte	0x02, 0x4a
	.zero		1
	.zero		1


	//----- nvinfo : EIATTR_EXIT_INSTR_OFFSETS
	.align		4
        /*0174*/ 	.byte	0x04, 0x1c
        /*0176*/ 	.short	(.L_129 - .L_128)


	//   ....[0]....
.L_128:
        /*0178*/ 	.word	0x00000080


	//   ....[1]....
        /*017c*/ 	.word	0x000000c0


	//   ....[2]....
        /*0180*/ 	.word	0x00003d90


	//   ....[3]....
        /*0184*/ 	.word	0x00003de0


	//----- nvinfo : EIATTR_MAX_THREADS
	.align		4
.L_129:
        /*0188*/ 	.byte	0x04, 0x05
        /*018a*/ 	.short	(.L_131 - .L_130)
.L_130:
        /*018c*/ 	.word	0x00000100
        /*0190*/ 	.word	0x00000001
        /*0194*/ 	.word	0x00000001


	//----- nvinfo : EIATTR_CRS_STACK_SIZE
	.align		4
.L_131:
        /*0198*/ 	.byte	0x04, 0x1e
        /*019a*/ 	.short	(.L_133 - .L_132)
.L_132:
        /*019c*/ 	.word	0x00000000


	//----- nvinfo : EIATTR_CBANK_PARAM_SIZE
	.align		4
.L_133:
        /*01a0*/ 	.byte	0x03, 0x19
        /*01a2*/ 	.short	0x001d


	//----- nvinfo : EIATTR_PARAM_CBANK
	.align		4
        /*01a4*/ 	.byte	0x04, 0x0a
        /*01a6*/ 	.short	(.L_135 - .L_134)
	.align		4
.L_134:
        /*01a8*/ 	.word	index@(.nv.constant0._ZN3cub18CUB_300001_SM_10006detail6reduce28DeviceReduceSingleTileKernelINS2_10policy_hubIfyN4cuda3std3__44plusIfEEE10Policy1000EPfSC_iS9_ffNS7_10__identityEEEvT0_T1_T2_T3_T4_T6_)
        /*01ac*/ 	.short	0x0380
        /*01ae*/ 	.short	0x001d


	//----- nvinfo : EIATTR_SW_WAR
	.align		4
.L_135:
        /*01b0*/ 	.byte	0x04, 0x36
        /*01b2*/ 	.short	(.L_137 - .L_136)
.L_136:
        /*01b4*/ 	.word	0x00000008
.L_137:


//--------------------- .nv.info._ZN3cub18CUB_300001_SM_10006detail6reduce18DeviceReduceKernelINS2_10policy_hubIfyN4cuda3std3__44plusIfEEE10Policy1000EN6thrust24THRUST_300001_SM_1000_NS6detail15normal_iteratorINSD_10device_ptrIfEEEEyS9_fNS7_10__identityEEEvT0_PT3_T1_NS0_13GridEvenShareISN_EET2_T4_ --------------------------
	.section	.nv.info._ZN3cub18CUB_300001_SM_10006detail6reduce18DeviceReduceKernelINS2_10policy_hubIfyN4cuda3std3__44plusIfEEE10Policy1000EN6thrust24THRUST_300001_SM_1000_NS6detail15normal_iteratorINSD_10device_ptrIfEEEEyS9_fNS7_10__identityEEEvT0_PT3_T1_NS0_13GridEvenShareISN_EET2_T4_,"",@"SHT_CUDA_INFO"
	.sectionflags	@""
	.align	4


	//----- nvinfo : EIATTR_CUDA_API_VERSION
	.align		4
        /*0000*/ 	.byte	0x04, 0x37
        /*0002*/ 	.short	(.L_139 - .L_138)
.L_138:
        /*0004*/ 	.word	0x00000082


	//----- nvinfo : EIATTR_KPARAM_INFO
	.align		4
.L_139:
        /*0008*/ 	.byte	0x04, 0x17
        /*000a*/ 	.short	(.L_141 - .L_140)
.L_140:
        /*000c*/ 	.word	0x00000000
        /*0010*/ 	.short	0x0005
        /*0012*/ 	.short	0x0061
        /*0014*/ 	.byte	0x00, 0xf0, 0x05, 0x00


	//----- nvinfo : EIATTR_KPARAM_INFO
	.align		4
.L_141:
        /*0018*/ 	.byte	0x04, 0x17
        /*001a*/ 	.short	(.L_143 - .L_142)
.L_142:
        /*001c*/ 	.word	0x00000000
        /*0020*/ 	.short	0x0004
        /*0022*/ 	.short	0x0060
        /*0024*/ 	.byte	0x00, 0xf0, 0x05, 0x00


	//----- nvinfo : EIATTR_KPARAM_INFO
	.align		4
.L_143:
        /*0028*/ 	.byte	0x04, 0x17
        /*002a*/ 	.short	(.L_145 - .L_144)
.L_144:
        /*002c*/ 	.word	0x00000000
        /*0030*/ 	.short	0x0003
        /*0032*/ 	.short	0x0018
        /*0034*/ 	.byte	0x00, 0xf0, 0x21, 0x01


	//----- nvinfo : EIATTR_KPARAM_INFO
	.align		4
.L_145:
        /*0038*/ 	.byte	0x04, 0x17
        /*003a*/ 	.short	(.L_147 - .L_146)
.L_146:
        /*003c*/ 	.word	0x00000000
        /*0040*/ 	.short	0x0002
        /*0042*/ 	.short	0x0010
        /*0044*/ 	.byte	0x00, 0xf0, 0x21, 0x00


	//----- nvinfo : EIATTR_KPARAM_INFO
	.align		4
.L_147:
        /*0048*/ 	.byte	0x04, 0x17
        /*004a*/ 	.short	(.L_149 - .L_148)
.L_148:
        /*004c*/ 	.word	0x00000000
        /*0050*/ 	.short	0x0001
        /*0052*/ 	.short	0x0008
        /*0054*/ 	.byte	0x00, 0xf5, 0x21, 0x00


	//----- nvinfo : EIATTR_KPARAM_INFO
	.align		4
.L_149:
        /*0058*/ 	.byte	0x04, 0x17
        /*005a*/ 	.short	(.L_151 - .L_150)
.L_150:
        /*005c*/ 	.word	0x00000000
        /*0060*/ 	.short	0x0000
        /*0062*/ 	.short	0x0000
        /*0064*/ 	.byte	0x00, 0xf0, 0x21, 0x00


	//----- nvinfo : EIATTR_SPARSE_MMA_MASK
	.align		4
.L_151:
        /*0068*/ 	.byte	0x03, 0x50
        /*006a*/ 	.short	0x0000


	//----- nvinfo : EIATTR_MAXREG_COUNT
	.align		4
        /*006c*/ 	.byte	0x03, 0x1b
        /*006e*/ 	.short	0x00ff


	//----- nvinfo : EIATTR_NUM_BARRIERS
	.align		4
        /*0070*/ 	.byte	0x02, 0x4c
        /*0072*/ 	.byte	0x01
	.zero		1


	//----- nvinfo : EIATTR_MERCURY_ISA_VERSION
	.align		4
        /*0074*/ 	.byte	0x03, 0x5f
        /*0076*/ 	.short	0x0101


	//----- nvinfo : EIATTR_COOP_GROUP_MASK_REGIDS
	.align		4
        /*0078*/ 	.byte	0x04, 0x29
        /*007a*/ 	.short	(.L_153 - .L_152)


	//   ....[0]....
.L_152:
        /*007c*/ 	.word	0xffffffff


	//   ....[1]....
        /*0080*/ 	.word	0xffffffff


	//   ....[2]....
        /*0084*/ 	.word	0xffffffff


	//   ....[3]....
        /*0088*/ 	.word	0xffffffff


	//   ....[4]....
        /*008c*/ 	.word	0xffffffff


	//   ....[5]....
        /*0090*/ 	.word	0xffffffff


	//   ....[6]....
        /*0094*/ 	.word	0xffffffff


	//   ....[7]....
        /*0098*/ 	.word	0xffffffff


	//   ....[8]....
        /*009c*/ 	.word	0xffffffff


	//   ....[9]....
        /*00a0*/ 	.word	0xffffffff


	//   ....[10]....
        /*00a4*/ 	.word	0xffffffff


	//   ....[11]....
        /*00a8*/ 	.word	0xffffffff


	//   ....[12]....
        /*00ac*/ 	.word	0xffffffff


	//   ....[13]....
        /*00b0*/ 	.word	0xffffffff


	//   ....[14]....
        /*00b4*/ 	.word	0xffffffff


	//----- nvinfo : EIATTR_COOP_GROUP_INSTR_OFFSETS
	.align		4
.L_153:
        /*00b8*/ 	.byte	0x04, 0x28
        /*00ba*/ 	.short	(.L_155 - .L_154)


	//   ....[0]....
.L_154:
        /*00bc*/ 	.word	0x000009c0


	//   ....[1]....
        /*00c0*/ 	.word	0x00000a20


	//   ....[2]....
        /*00c4*/ 	.word	0x00000a90


	//   ....[3]....
        /*00c8*/ 	.word	0x00000ae0


	//   ....[4]....
        /*00cc*/ 	.word	0x00000b10


	//   ....[5]....
        /*00d0*/ 	.word	0x00000cd0


	//   ....[6]....
        /*00d4*/ 	.word	0x00000d60


	//   ....[7]....
        /*00d8*/ 	.word	0x00000dd0


	//   ....[8]....
        /*00dc*/ 	.word	0x00000e20


	//   ....[9]....
        /*00e0*/ 	.word	0x00000e50


	//   ....[10]....
        /*00e4*/ 	.word	0x00002030


	//   ....[11]....
        /*00e8*/ 	.word	0x000020c0


	//   ....[12]....
        /*00ec*/ 	.word	0x00002110


	//   ....[13]....
        /*00f0*/ 	.word	0x00002150


	//   ....[14]....
        /*00f4*/ 	.word	0x00002180


	//----- nvinfo : EIATTR_VRC_CTA_INIT_COUNT
	.align		4
.L_155:
        /*00f8*/ 	.byte	0x02, 0x4a
	.zero		1
	.zero		1


	//----- nvinfo : EIATTR_EXIT_INSTR_OFFSETS
	.align		4
        /*00fc*/ 	.byte	0x04, 0x1c
        /*00fe*/ 	.short	(.L_157 - .L_156)


	//   ....[0]....
.L_156:
        /*0100*/ 	.word	0x000022d0


	//   ....[1]....
        /*0104*/ 	.word	0x00002330


	//----- nvinfo : EIATTR_MAX_THREADS
	.align		4
.L_157:
        /*0108*/ 	.byte	0x04, 0x05
        /*010a*/ 	.short	(.L_159 - .L_158)
.L_158:
        /*010c*/ 	.word	0x00000100
        /*0110*/ 	.word	0x00000001
        /*0114*/ 	.word	0x00000001


	//----- nvinfo : EIATTR_CRS_STACK_SIZE
	.align		4
.L_159:
        /*0118*/ 	.byte	0x04, 0x1e
        /*011a*/ 	.short	(.L_161 - .L_160)
.L_160:
        /*011c*/ 	.word	0x00000000


	//----- nvinfo : EIATTR_CBANK_PARAM_SIZE
	.align		4
.L_161:
        /*0120*/ 	.byte	0x03, 0x19
        /*0122*/ 	.short	0x0062


	//----- nvinfo : EIATTR_PARAM_CBANK
	.align		4
        /*0124*/ 	.byte	0x04, 0x0a
        /*0126*/ 	.short	(.L_163 - .L_162)
	.align		4
.L_162:
        /*0128*/ 	.word	index@(.nv.constant0._ZN3cub18CUB_300001_SM_10006detail6reduce18DeviceReduceKernelINS2_10policy_hubIfyN4cuda3std3__44plusIfEEE10Policy1000EN6thrust24THRUST_300001_SM_1000_NS6detail15normal_iteratorINSD_10device_ptrIfEEEEyS9_fNS7_10__identityEEEvT0_PT3_T1_NS0_13GridEvenShareISN_EET2_T4_)
        /*012c*/ 	.short	0x0380
        /*012e*/ 	.short	0x0062


	//----- nvinfo : EIATTR_SW_WAR
	.align		4
.L_163:
        /*0130*/ 	.byte	0x04, 0x36
        /*0132*/ 	.short	(.L_165 - .L_164)
.L_164:
        /*0134*/ 	.word	0x00000008
.L_165:


//--------------------- .nv.info._ZN3cub18CUB_300001_SM_10006detail6reduce28DeviceReduceSingleTileKernelINS2_10policy_hubIfyN4cuda3std3__44plusIfEEE10Policy1000EN6thrust24THRUST_300001_SM_1000_NS6detail15normal_iteratorINSD_10device_ptrIfEEEEPfyS9_ffNS7_10__identityEEEvT0_T1_T2_T3_T4_T6_ --------------------------
	.section	.nv.info._ZN3cub18CUB_300001_SM_10006detail6reduce28DeviceReduceSingleTileKernelINS2_10policy_hubIfyN4cuda3std3__44plusIfEEE10Policy1000EN6thrust24THRUST_300001_SM_1000_NS6detail15normal_iteratorINSD_10device_ptrIfEEEEPfyS9_ffNS7_10__identityEEEvT0_T1_T2_T3_T4_T6_,"",@"SHT_CUDA_INFO"
	.sectionflags	@""
	.align	4


	//----- nvinfo : EIATTR_CUDA_API_VERSION
	.align		4
        /*0000*/ 	.byte	0x04, 0x37
        /*0002*/ 	.short	(.L_167 - .L_166)
.L_166:
        /*0004*/ 	.word	0x00000082


	//----- nvinfo : EIATTR_KPARAM_INFO
	.align		4
.L_167:
        /*0008*/ 	.byte	0x04, 0x17
        /*000a*/ 	.short	(.L_169 - .L_168)
.L_168:
        /*000c*/ 	.word	0x00000000
        /*0010*/ 	.short	0x0005
        /*0012*/ 	.short	0x0020
        /*0014*/ 	.byte	0x00, 0xf0, 0x05, 0x00


	//----- nvinfo : EIATTR_KPARAM_INFO
	.align		4
.L_169:
        /*0018*/ 	.byte	0x04, 0x17
        /*001a*/ 	.short	(.L_171 - .L_170)
.L_170:
        /*001c*/ 	.word	0x00000000
        /*0020*/ 	.short	0x0004
        /*0022*/ 	.short	0x001c
        /*0024*/ 	.byte	0x00, 0xf0, 0x11, 0x00


	//----- nvinfo : EIATTR_KPARAM_INFO
	.align		4
.L_171:
        /*0028*/ 	.byte	0x04, 0x17
        /*002a*/ 	.short	(.L_173 - .L_172)
.L_172:
        /*002c*/ 	.word	0x00000000
        /*0030*/ 	.short	0x0003
        /*0032*/ 	.short	0x0018
        /*0034*/ 	.byte	0x00, 0xf0, 0x05, 0x00


	//----- nvinfo : EIATTR_KPARAM_INFO
	.align		4
.L_173:
        /*0038*/ 	.byte	0x04, 0x17
        /*003a*/ 	.short	(.L_175 - .L_174)
.L_174:
        /*003c*/ 	.word	0x00000000
        /*0040*/ 	.short	0x0002
        /*0042*/ 	.short	0x0010
        /*0044*/ 	.byte	0x00, 0xf0, 0x21, 0x00


	//----- nvinfo : EIATTR_KPARAM_INFO
	.align		4
.L_175:
        /*0048*/ 	.byte	0x04, 0x17
        /*004a*/ 	.short	(.L_177 - .L_176)
.L_176:
        /*004c*/ 	.word	0x00000000
        /*0050*/ 	.short	0x0001
        /*0052*/ 	.short	0x0008
        /*0054*/ 	.byte	0x00, 0xf5, 0x21, 0x00


	//----- nvinfo : EIATTR_KPARAM_INFO
	.align		4
.L_177:
        /*0058*/ 	.byte	0x04, 0x17
        /*005a*/ 	.short	(.L_179 - .L_178)
.L_178:
        /*005c*/ 	.word	0x00000000
        /*0060*/ 	.short	0x0000
        /*0062*/ 	.short	0x0000
        /*0064*/ 	.byte	0x00, 0xf0, 0x21, 0x00


	//----- nvinfo : EIATTR_SPARSE_MMA_MASK
	.align		4
.L_179:
        /*0068*/ 	.byte	0x03, 0x50
        /*006a*/ 	.short	0x0000


	//----- nvinfo : EIATTR_MAXREG_COUNT
	.align		4
        /*006c*/ 	.byte	0x03, 0x1b
        /*006e*/ 	.short	0x00ff


	//----- nvinfo : EIATTR_NUM_BARRIERS
	.align		4
        /*0070*/ 	.byte	0x02, 0x4c
        /*0072*/ 	.byte	0x01
	.zero		1


	//----- nvinfo : EIATTR_MERCURY_ISA_VERSION
	.align		4
        /*0074*/ 	.byte	0x03, 0x5f
        /*0076*/ 	.short	0x0101


	//----- nvinfo : EIATTR_COOP_GROUP_MASK_REGIDS
	.align		4
        /*0078*/ 	.byte	0x04, 0x29
        /*007a*/ 	.short	(.L_181 - .L_180)


	//   ....[0]....
.L_180:
        /*007c*/ 	.word	0xffffffff


	//   ....[1]....
        /*0080*/ 	.word	0xffffffff


	//   ....[2]....
        /*0084*/ 	.word	0xffffffff


	//   ....[3]....
        /*0088*/ 	.word	0xffffffff


	//   ....[4]....
        /*008c*/ 	.word	0xffffffff


	//   ....[5]....
        /*0090*/ 	.word	0xffffffff


	//   ....[6]....
        /*0094*/ 	.word	0xffffffff


	//   ....[7]....
        /*0098*/ 	.word	0xffffffff


	//   ....[8]....
        /*009c*/ 	.word	0xffffffff


	//   ....[9]....
        /*00a0*/ 	.word	0xffffffff


	//   ....[10]....
        /*00a4*/ 	.word	0xffffffff


	//   ....[11]....
        /*00a8*/ 	.word	0xffffffff


	//   ....[12]....
        /*00ac*/ 	.word	0xffffffff


	//   ....[13]....
        /*00b0*/ 	.word	0xffffffff


	//   ....[14]....
        /*00b4*/ 	.word	0xffffffff


	//----- nvinfo : EIATTR_COOP_GROUP_INSTR_OFFSETS
	.align		4
.L_181:
        /*00b8*/ 	.byte	0x04, 0x28
        /*00ba*/ 	.short	(.L_183 - .L_182)


	//   ....[0]....
.L_182:
        /*00bc*/ 	.word	0x00000930


	//   ....[1]....
        /*00c0*/ 	.word	0x00000990


	//   ....[2]....
        /*00c4*/ 	.word	0x00000a00


	//   ....[3]....
        /*00c8*/ 	.word	0x00000a50


	//   ....[4]....
        /*00cc*/ 	.word	0x00000a80


	//   ....[5]....
        /*00d0*/ 	.word	0x00000c40


	//   ....[6]....
        /*00d4*/ 	.word	0x00000cd0


	//   ....[7]....
        /*00d8*/ 	.word	0x00000d20


	//   ....[8]....
        /*00dc*/ 	.word	0x00000d60


	//   ....[9]....
        /*00e0*/ 	.word	0x00000da0


	//   ....[10]....
        /*00e4*/ 	.word	0x00001dc0


	//   ....[11]....
        /*00e8*/ 	.word	0x00001e40


	//   ....[12]....
        /*00ec*/ 	.word	0x00001e90


	//   ....[13]....
        /*00f0*/ 	.word	0x00001ed0


	//   ....[14]....
        /*00f4*/ 	.word	0x00001f00


	//----- nvinfo : EIATTR_VRC_CTA_INIT_COUNT
	.align		4
.L_183:
        /*00f8*/ 	.byte	0x02, 0x4a
	.zero		1
	.zero		1


	//----- nvinfo : EIATTR_EXIT_INSTR_OFFSETS
	.align		4
        /*00fc*/ 	.byte	0x04, 0x1c
        /*00fe*/ 	.short	(.L_185 - .L_184)


	//   ....[0]....
.L_184:
        /*0100*/ 	.word	0x000000a0


	//   ....[1]....
        /*0104*/ 	.word	0x000000e0


	//   ....[2]....
        /*0108*/ 	.word	0x00002040


	//   ....[3]....
        /*010c*/ 	.word	0x00002090


	//----- nvinfo : EIATTR_MAX_THREADS
	.align		4
.L_185:
        /*0110*/ 	.byte	0x04, 0x05
        /*0112*/ 	.short	(.L_187 - .L_186)
.L_186:
        /*0114*/ 	.word	0x00000100
        /*0118*/ 	.word	0x00000001
        /*011c*/ 	.word	0x00000001


	//----- nvinfo : EIATTR_CRS_STACK_SIZE
	.align		4
.L_187:
        /*0120*/ 	.byte	0x04, 0x1e
        /*0122*/ 	.short	(.L_189 - .L_188)
.L_188:
        /*0124*/ 	.word	0x00000000


	//----- nvinfo : EIATTR_CBANK_PARAM_SIZE
	.align		4
.L_189:
        /*0128*/ 	.byte	0x03, 0x19
        /*012a*/ 	.short	0x0021


	//----- nvinfo : EIATTR_PARAM_CBANK
	.align		4
        /*012c*/ 	.byte	0x04, 0x0a
        /*012e*/ 	.short	(.L_191 - .L_190)
	.align		4
.L_190:
        /*0130*/ 	.word	index@(.nv.constant0._ZN3cub18CUB_300001_SM_10006detail6reduce28DeviceReduceSingleTileKernelINS2_10policy_hubIfyN4cuda3std3__44plusIfEEE10Policy1000EN6thrust24THRUST_300001_SM_1000_NS6detail15normal_iteratorINSD_10device_ptrIfEEEEPfyS9_ffNS7_10__identityEEEvT0_T1_T2_T3_T4_T6_)
        /*0134*/ 	.short	0x0380
        /*0136*/ 	.short	0x0021


	//----- nvinfo : EIATTR_SW_WAR
	.align		4
.L_191:
        /*0138*/ 	.byte	0x04, 0x36
        /*013a*/ 	.short	(.L_193 - .L_192)
.L_192:
        /*013c*/ 	.word	0x00000008
.L_193:


//--------------------- .nv.info._ZN3cub18CUB_300001_SM_10006detail6reduce28DeviceReduceSingleTileKernelINS2_10policy_hubIfjN4cuda3std3__44plusIfEEE10Policy1000EPfSC_iS9_ffNS7_10__identityEEEvT0_T1_T2_T3_T4_T6_ --------------------------
	.section	.nv.info._ZN3cub18CUB_300001_SM_10006detail6reduce28DeviceReduceSingleTileKernelINS2_10policy_hubIfjN4cuda3std3__44plusIfEEE10Policy1000EPfSC_iS9_ffNS7_10__identityEEEvT0_T1_T2_T3_T4_T6_,"",@"SHT_CUDA_INFO"
	.sectionflags	@""
	.align	4


	//----- nvinfo : EIATTR_CUDA_API_VERSION
	.align		4
        /*0000*/ 	.byte	0x04, 0x37
        /*0002*/ 	.short	(.L_195 - .L_194)
.L_194:
        /*0004*/ 	.word	0x00000082


	//----- nvinfo : EIATTR_KPARAM_INFO
	.align		4
.L_195:
        /*0008*/ 	.byte	0x04, 0x17
        /*000a*/ 	.short	(.L_197 - .L_196)
.L_196:
        /*000c*/ 	.word	0x00000000
        /*0010*/ 	.short	0x0005
        /*0012*/ 	.short	0x001c
        /*0014*/ 	.byte	0x00, 0xf0, 0x05, 0x00


	//----- nvinfo : EIATTR_KPARAM_INFO
	.align		4
.L_197:
        /*0018*/ 	.byte	0x04, 0x17
        /*001a*/ 	.short	(.L_199 - .L_198)
.L_198:
        /*001c*/ 	.word	0x00000000
        /*0020*/ 	.short	0x0004
        /*0022*/ 	.short	0x0018
        /*0024*/ 	.byte	0x00, 0xf0, 0x11, 0x00


	//----- nvinfo : EIATTR_KPARAM_INFO
	.align		4
.L_199:
        /*0028*/ 	.byte	0x04, 0x17
        /*002a*/ 	.short	(.L_201 - .L_200)
.L_200:
        /*002c*/ 	.word	0x00000000
        /*0030*/ 	.short	0x0003
        /*0032*/ 	.short	0x0014
        /*0034*/ 	.byte	0x00, 0xf0, 0x05, 0x00


	//----- nvinfo : EIATTR_KPARAM_INFO
	.align		4
.L_201:
        /*0038*/ 	.byte	0x04, 0x17
        /*003a*/ 	.short	(.L_203 - .L_202)
.L_202:
        /*003c*/ 	.word	0x00000000
        /*0040*/ 	.short	0x0002
        /*0042*/ 	.short	0x0010
        /*0044*/ 	.byte	0x00, 0xf0, 0x11, 0x00


	//----- nvinfo : EIATTR_KPARAM_INFO
	.align		4
.L_203:
        /*0048*/ 	.byte	0x04, 0x17
        /*004a*/ 	.short	(.L_205 - .L_204)
.L_204:
        /*004c*/ 	.word	0x00000000
        /*0050*/ 	.short	0x0001
        /*0052*/ 	.short	0x0008
        /*0054*/ 	.byte	0x00, 0xf5, 0x21, 0x00


	//----- nvinfo : EIATTR_KPARAM_INFO
	.align		4
.L_205:
        /*0058*/ 	.byte	0x04, 0x17
        /*005a*/ 	.short	(.L_207 - .L_206)
.L_206:
        /*005c*/ 	.word	0x00000000
        /*0060*/ 	.short	0x0000
        /*0062*/ 	.short	0x0000
        /*0064*/ 	.byte	0x00, 0xf5, 0x21, 0x00


	//----- nvinfo : EIATTR_SPARSE_MMA_MASK
	.align		4
.L_207:
        /*0068*/ 	.byte	0x03, 0x50
        /*006a*/ 	.short	0x0000


	//----- nvinfo : EIATTR_MAXREG_COUNT
	.align		4
        /*006c*/ 	.byte	0x03, 0x1b
        /*006e*/ 	.short	0x0080


	//----- nvinfo : EIATTR_NUM_BARRIERS
	.align		4
        /*0070*/ 	.byte	0x02, 0x4c
        /*0072*/ 	.byte	0x01
	.zero		1


	//----- nvinfo : EIATTR_MERCURY_ISA_VERSION
	.align		4
        /*0074*/ 	.byte	0x03, 0x5f
        /*0076*/ 	.short	0x0101


	//----- nvinfo : EIATTR_UNUSED_LOAD_BYTE_OFFSET
	.align		4
        /*0078*/ 	.byte	0x04, 0x44
        /*007a*/ 	.short	(.L_209 - .L_208)


	//   ....[0]....
.L_208:
        /*007c*/ 	.word	0x00000b70
        /*0080*/ 	.word	0x0000fff0


	//   ....[1]....
        /*0084*/ 	.word	0x00000f80
        /*0088*/ 	.word	0x0000fff0


	//   ....[2]....
        /*008c*/ 	.word	0x00002010
        /*0090*/ 	.word	0x0000fff0


	//   ....[3]....
        /*0094*/ 	.word	0x00002bb0
        /*0098*/ 	.word	0x0000fff0


	//   ....[4]....
        /*009c*/ 	.word	0x00002fc0
        /*00a0*/ 	.word	0x0000fff0


	//   ....[5]....
        /*00a4*/ 	.word	0x00004140
        /*00a8*/ 	.word	0x0000fff0


	//----- nvinfo : EIATTR_COOP_GROUP_MASK_REGIDS
	.align		4
.L_209:
        /*00ac*/ 	.byte	0x04, 0x29
        /*00ae*/ 	.short	(.L_211 - .L_210)


	//   ....[0]....
.L_210:
        /*00b0*/ 	.word	0xffffffff


	//   ....[1]....
        /*00b4*/ 	.word	0xffffffff


	//   ....[2]....
        /*00b8*/ 	.word	0xffffffff


	//   ....[3]....
        /*00bc*/ 	.word	0xffffffff


	//   ....[4]....
        /*00c0*/ 	.word	0xffffffff


	//   ....[5]....
        /*00c4*/ 	.word	0xffffffff


	//   ....[6]....
        /*00c8*/ 	.word	0xffffffff


	//   ....[7]....
        /*00cc*/ 	.word	0xffffffff


	//   ....[8]....
        /*00d0*/ 	.word	0xffffffff


	//   ....[9]....
        /*00d4*/ 	.word	0xffffffff


	//   ....[10]....
        /*00d8*/ 	.word	0xffffffff


	//   ....[11]....
        /*00dc*/ 	.word	0xffffffff


	//   ....[12]....
        /*00e0*/ 	.word	0xffffffff


	//   ....[13]....
        /*00e4*/ 	.word	0xffffffff


	//   ....[14]....
        /*00e8*/ 	.word	0xffffffff


	//   ....[15]....
        /*00ec*/ 	.word	0xffffffff


	//   ....[16]....
        /*00f0*/ 	.word	0xffffffff


	//   ....[17]....
        /*00f4*/ 	.word	0xffffffff


	//   ....[18]....
        /*00f8*/ 	.word	0xffffffff


	//   ....[19]....
        /*00fc*/ 	.word	0xffffffff


	//   ....[20]....
        /*0100*/ 	.word	0xffffffff


	//   ....[21]....
        /*0104*/ 	.word	0xffffffff


	//   ....[22]....
        /*0108*/ 	.word	0xffffffff


	//   ....[23]....
        /*010c*/ 	.word	0xffffffff


	//   ....[24]....
        /*0110*/ 	.word	0xffffffff


	//   ....[25]....
        /*0114*/ 	.word	0xffffffff


	//   ....[26]....
        /*0118*/ 	.word	0xffffffff


	//   ....[27]....
        /*011c*/ 	.word	0xffffffff


	//   ....[28]....
        /*0120*/ 	.word	0xffffffff


	//   ....[29]....
        /*0124*/ 	.word	0xffffffff


	//----- nvinfo : EIATTR_COOP_GROUP_INSTR_OFFSETS
	.align		4
.L_211:
        /*0128*/ 	.byte	0x04, 0x28
        /*012a*/ 	.short	(.L_213 - .L_212)


	//   ....[0]....
.L_212:
        /*012c*/ 	.word	0x00000980


	//   ....[1]....
        /*0130*/ 	.word	0x000009e0


	//   ....[2]....
        /*0134*/ 	.word	0x00000a50


	//   ....[3]....
        /*0138*/ 	.word	0x00000aa0


	//   ....[4]....
        /*013c*/ 	.word	0x00000ad0


	//   ....[5]....
        /*0140*/ 	.word	0x00000d20


	//   ....[6]....
        /*0144*/ 	.word	0x00000db0


	//   ....[7]....
        /*0148*/ 	.word	0x00000df0


	//   ....[8]....
        /*014c*/ 	.word	0x00000e40


	//   ....[9]....
        /*0150*/ 	.word	0x00000e80


	//   ....[10]....
        /*0154*/ 	.word	0x00001e30


	//   ....[11]....
        /*0158*/ 	.word	0x00001eb0


	//   ....[12]....
        /*015c*/ 	.word	0x00001f00


	//   ....[13]....
        /*0160*/ 	.word	0x00001f40


	//   ....[14]....
        /*0164*/ 	.word	0x00001f70


	//   ....[15]....
        /*0168*/ 	.word	0x000029c0


	//   ....[16]....
        /*016c*/ 	.word	0x00002a20


	//   ....[17]....
        /*0170*/ 	.word	0x00002a90


	//   ....[18]....
        /*0174*/ 	.word	0x00002ae0


	//   ....[19]....
        /*0178*/ 	.word	0x00002b10


	//   ....[20]....
        /*017c*/ 	.word	0x00002d60


	//   ....[21]....
        /*0180*/ 	.word	0x00002de0


	//   ....[22]....
        /*0184*/ 	.word	0x00002e20


	//   ....[23]....
        /*0188*/ 	.word	0x00002e60


	//   ....[24]....
        /*018c*/ 	.word	0x00002ec0


	//   ....[25]....
        /*0190*/ 	.word	0x00003f60


	//   ....[26]....
        /*0194*/ 	.word	0x00003fe0


	//   ....[27]....
        /*0198*/ 	.word	0x00004030


	//   ....[28]....
        /*019c*/ 	.word	0x00004070


	//   ....[29]....
        /*01a0*/ 	.word	0x000040a0


	//----- nvinfo : EIATTR_VRC_CTA_INIT_COUNT
	.align		4
.L_213:
        /*01a4*/ 	.byte	0x02, 0x4a
	.zero		1
	.zero		1


	//----- nvinfo : EIATTR_EXIT_INSTR_OFFSETS
	.align		4
        /*01a8*/ 	.byte	0x04, 0x1c
        /*01aa*/ 	.short	(.L_215 - .L_214)


	//   ....[0]....
.L_214:
        /*01ac*/ 	.word	0x00000080


	//   ....[1]....
        /*01b0*/ 	.word	0x000000c0


	//   ....[2]....
        /*01b4*/ 	.word	0x00004280


	//   ....[3]....
        /*01b8*/ 	.word	0x000042d0


	//----- nvinfo : EIATTR_MAX_THREADS
	.align		4
.L_215:
        /*01bc*/ 	.byte	0x04, 0x05
        /*01be*/ 	.short	(.L_217 - .L_216)
.L_216:
        /*01c0*/ 	.word	0x00000200
        /*01c4*/ 	.word	0x00000001
        /*01c8*/ 	.word	0x00000001


	//----- nvinfo : EIATTR_CRS_STACK_SIZE
	.align		4
.L_217:
        /*01cc*/ 	.byte	0x04, 0x1e
        /*01ce*/ 	.short	(.L_219 - .L_218)
.L_218:
        /*01d0*/ 	.word	0x00000000


	//----- nvinfo : EIATTR_CBANK_PARAM_SIZE
	.align		4
.L_219:
        /*01d4*/ 	.byte	0x03, 0x19
        /*01d6*/ 	.short	0x001d


	//----- nvinfo : EIATTR_PARAM_CBANK
	.align		4
        /*01d8*/ 	.byte	0x04, 0x0a
        /*01da*/ 	.short	(.L_221 - .L_220)
	.align		4
.L_220:
        /*01dc*/ 	.word	index@(.nv.constant0._ZN3cub18CUB_300001_SM_10006detail6reduce28DeviceReduceSingleTileKernelINS2_10policy_hubIfjN4cuda3std3__44plusIfEEE10Policy1000EPfSC_iS9_ffNS7_10__identityEEEvT0_T1_T2_T3_T4_T6_)
        /*01e0*/ 	.short	0x0380
        /*01e2*/ 	.short	0x001d


	//----- nvinfo : EIATTR_SW_WAR
	.align		4
.L_221:
        /*01e4*/ 	.byte	0x04, 0x36
        /*01e6*/ 	.short	(.L_223 - .L_222)
.L_222:
        /*01e8*/ 	.word	0x00000008
.L_223:


//--------------------- .nv.info._ZN3cub18CUB_300001_SM_10006detail6reduce18DeviceReduceKernelINS2_10policy_hubIfjN4cuda3std3__44plusIfEEE10Policy1000EN6thrust24THRUST_300001_SM_1000_NS6detail15normal_iteratorINSD_10device_ptrIfEEEEjS9_fNS7_10__identityEEEvT0_PT3_T1_NS0_13GridEvenShareISN_EET2_T4_ --------------------------
	.section	.nv.info._ZN3cub18CUB_300001_SM_10006detail6reduce18DeviceReduceKernelINS2_10policy_hubIfjN4cuda3std3__44plusIfEEE10Policy1000EN6thrust24THRUST_300001_SM_1000_NS6detail15normal_iteratorINSD_10device_ptrIfEEEEjS9_fNS7_10__identityEEEvT0_PT3_T1_NS0_13GridEvenShareISN_EET2_T4_,"",@"SHT_CUDA_INFO"
	.sectionflags	@""
	.align	4


	//----- nvinfo : EIATTR_CUDA_API_VERSION
	.align		4
        /*0000*/ 	.byte	0x04, 0x37
        /*0002*/ 	.short	(.L_225 - .L_224)
.L_224:
        /*0004*/ 	.word	0x00000082


	//----- nvinfo : EIATTR_KPARAM_INFO
	.align		4
.L_225:
        /*0008*/ 	.byte	0x04, 0x17
        /*000a*/ 	.short	(.L_227 - .L_226)
.L_226:
        /*000c*/ 	.word	0x00000000
        /*0010*/ 	.short	0x0005
        /*0012*/ 	.short	0x003d
        /*0014*/ 	.byte	0x00, 0xf0, 0x05, 0x00


	//----- nvinfo : EIATTR_KPARAM_INFO
	.align		4
.L_227:
        /*0018*/ 	.byte	0x04, 0x17
        /*001a*/ 	.short	(.L_229 - .L_228)
.L_228:
        /*001c*/ 	.word	0x00000000
        /*0020*/ 	.short	0x0004
        /*0022*/ 	.short	0x003c
        /*0024*/ 	.byte	0x00, 0xf0, 0x05, 0x00


	//----- nvinfo : EIATTR_KPARAM_INFO
	.align		4
.L_229:
        /*0028*/ 	.byte	0x04, 0x17
        /*002a*/ 	.short	(.L_231 - .L_230)
.L_230:
        /*002c*/ 	.word	0x00000000
        /*0030*/ 	.short	0x0003
        /*0032*/ 	.short	0x0014
        /*0034*/ 	.byte	0x00, 0xf0, 0xa1, 0x00


	//----- nvinfo : EIATTR_KPARAM_INFO
	.align		4
.L_231:
        /*0038*/ 	.byte	0x04, 0x17
        /*003a*/ 	.short	(.L_233 - .L_232)
.L_232:
        /*003c*/ 	.word	0x00000000
        /*0040*/ 	.short	0x0002
        /*0042*/ 	.short	0x0010
        /*0044*/ 	.byte	0x00, 0xf0, 0x11, 0x00


	//----- nvinfo : EIATTR_KPARAM_INFO
	.align		4
.L_233:
        /*0048*/ 	.byte	0x04, 0x17
        /*004a*/ 	.short	(.L_235 - .L_234)
.L_234:
        /*004c*/ 	.word	0x00000000
        /*0050*/ 	.short	0x0001
        /*0052*/ 	.short	0x0008
        /*0054*/ 	.byte	0x00, 0xf5, 0x21, 0x00


	//----- nvinfo : EIATTR_KPARAM_INFO
	.align		4
.L_235:
        /*0058*/ 	.byte	0x04, 0x17
        /*005a*/ 	.short	(.L_237 - .L_236)
.L_236:
        /*005c*/ 	.word	0x00000000
        /*0060*/ 	.short	0x0000
        /*0062*/ 	.short	0x0000
        /*0064*/ 	.byte	0x00, 0xf0, 0x21, 0x00


	//----- nvinfo : EIATTR_SPARSE_MMA_MASK
	.align		4
.L_237:
        /*0068*/ 	.byte	0x03, 0x50
        /*006a*/ 	.short	0x0000


	//----- nvinfo : EIATTR_MAXREG_COUNT
	.align		4
        /*006c*/ 	.byte	0x03, 0x1b
        /*006e*/ 	.short	0x0080


	//----- nvinfo : EIATTR_NUM_BARRIERS
	.align		4
        /*0070*/ 	.byte	0x02, 0x4c
        /*0072*/ 	.byte	0x01
	.zero		1


	//----- nvinfo : EIATTR_MERCURY_ISA_VERSION
	.align		4
        /*0074*/ 	.byte	0x03, 0x5f
        /*0076*/ 	.short	0x0101


	//----- nvinfo : EIATTR_UNUSED_LOAD_BYTE_OFFSET
	.align		4
        /*0078*/ 	.byte	0x04, 0x44
        /*007a*/ 	.short	(.L_239 - .L_238)


	//   ....[0]....
.L_238:
        /*007c*/ 	.word	0x00000de0
        /*0080*/ 	.word	0x0000fff0


	//   ....[1]....
        /*0084*/ 	.word	0x000011f0
        /*0088*/ 	.word	0x0000fff0


	//   ....[2]....
        /*008c*/ 	.word	0x000026b0
        /*0090*/ 	.word	0x0000fff0


	//----- nvinfo : EIATTR_COOP_GROUP_MASK_REGIDS
	.align		4
.L_239:
        /*0094*/ 	.byte	0x04, 0x29
        /*0096*/ 	.short	(.L_241 - .L_240)


	//   ....[0]....
.L_240:
        /*0098*/ 	.word	0xffffffff


	//   ....[1]....
        /*009c*/ 	.word	0xffffffff


	//   ....[2]....
        /*00a0*/ 	.word	0xffffffff


	//   ....[3]....
        /*00a4*/ 	.word	0xffffffff


	//   ....[4]....
        /*00a8*/ 	.word	0xffffffff


	//   ....[5]....
        /*00ac*/ 	.word	0xffffffff


	//   ....[6]....
        /*00b0*/ 	.word	0xffffffff


	//   ....[7]....
        /*00b4*/ 	.word	0xffffffff


	//   ....[8]....
        /*00b8*/ 	.word	0xffffffff


	//   ....[9]....
        /*00bc*/ 	.word	0xffffffff


	//   ....[10]....
        /*00c0*/ 	.word	0xffffffff


	//   ....[11]....
        /*00c4*/ 	.word	0xffffffff


	//   ....[12]....
        /*00c8*/ 	.word	0xffffffff


	//   ....[13]....
        /*00cc*/ 	.word	0xffffffff


	//   ....[14]....
        /*00d0*/ 	.word	0xffffffff


	//----- nvinfo : EIATTR_COOP_GROUP_INSTR_OFFSETS
	.align		4
.L_241:
        /*00d4*/ 	.byte	0x04, 0x28
        /*00d6*/ 	.short	(.L_243 - .L_242)


	//   ....[0]....
.L_242:
        /*00d8*/ 	.word	0x00000bf0


	//   ....[1]....
        /*00dc*/ 	.word	0x00000c50


	//   ....[2]....
        /*00e0*/ 	.word	0x00000cc0


	//   ....[3]....
        /*00e4*/ 	.word	0x00000d10


	//   ....[4]....
        /*00e8*/ 	.word	0x00000d40


	//   ....[5]....
        /*00ec*/ 	.word	0x00000f90


	//   ....[6]....
        /*00f0*/ 	.word	0x00001020


	//   ....[7]....
        /*00f4*/ 	.word	0x00001070


	//   ....[8]....
        /*00f8*/ 	.word	0x000010b0


	//   ....[9]....
        /*00fc*/ 	.word	0x000010f0


	//   ....[10]....
        /*0100*/ 	.word	0x000024c0


	//   ....[11]....
        /*0104*/ 	.word	0x00002550


	//   ....[12]....
        /*0108*/ 	.word	0x000025a0


	//   ....[13]....
        /*010c*/ 	.word	0x000025e0


	//   ....[14]....
        /*0110*/ 	.word	0x00002610


	//----- nvinfo : EIATTR_VRC_CTA_INIT_COUNT
	.align		4
.L_243:
        /*0114*/ 	.byte	0x02, 0x4a
	.zero		1
	.zero		1


	//----- nvinfo : EIATTR_EXIT_INSTR_OFFSETS
	.align		4
        /*0118*/ 	.byte	0x04, 0x1c
        /*011a*/ 	.short	(.L_245 - .L_244)


	//   ....[0]....
.L_244:
        /*011c*/ 	.word	0x000027f0


	//   ....[1]....
        /*0120*/ 	.word	0x00002830


	//----- nvinfo : EIATTR_MAX_THREADS
	.align		4
.L_245:
        /*0124*/ 	.byte	0x04, 0x05
        /*0126*/ 	.short	(.L_247 - .L_246)
.L_246:
        /*0128*/ 	.word	0x00000200
        /*012c*/ 	.word	0x00000001
        /*0130*/ 	.word	0x00000001


	//----- nvinfo : EIATTR_CRS_STACK_SIZE
	.align		4
.L_247:
        /*0134*/ 	.byte	0x04, 0x1e
        /*0136*/ 	.short	(.L_249 - .L_248)
.L_248:
        /*0138*/ 	.word	0x00000000


	//----- nvinfo : EIATTR_CBANK_PARAM_SIZE
	.align		4
.L_249:
        /*013c*/ 	.byte	0x03, 0x19
        /*013e*/ 	.short	0x003e


	//----- nvinfo : EIATTR_PARAM_CBANK
	.align		4
        /*0140*/ 	.byte	0x04, 0x0a
        /*0142*/ 	.short	(.L_251 - .L_250)
	.align		4
.L_250:
        /*0144*/ 	.word	index@(.nv.constant0._ZN3cub18CUB_300001_SM_10006detail6reduce18DeviceReduceKernelINS2_10policy_hubIfjN4cuda3std3__44plusIfEEE10Policy1000EN6thrust24THRUST_300001_SM_1000_NS6detail15normal_iteratorINSD_10device_ptrIfEEEEjS9_fNS7_10__identityEEEvT0_PT3_T1_NS0_13GridEvenShareISN_EET2_T4_)
        /*0148*/ 	.short	0x0380
        /*014a*/ 	.short	0x003e


	//----- nvinfo : EIATTR_SW_WAR
	.align		4
.L_251:
        /*014c*/ 	.byte	0x04, 0x36
        /*014e*/ 	.short	(.L_253 - .L_252)
.L_252:
        /*0150*/ 	.word	0x00000008
.L_253:


//--------------------- .nv.info._ZN3cub18CUB_300001_SM_10006detail6reduce28DeviceReduceSingleTileKernelINS2_10policy_hubIfjN4cuda3std3__44plusIfEEE10Policy1000EN6thrust24THRUST_300001_SM_1000_NS6detail15normal_iteratorINSD_10device_ptrIfEEEEPfjS9_ffNS7_10__identityEEEvT0_T1_T2_T3_T4_T6_ --------------------------
	.section	.nv.info._ZN3cub18CUB_300001_SM_10006detail6reduce28DeviceReduceSingleTileKernelINS2_10policy_hubIfjN4cuda3std3__44plusIfEEE10Policy1000EN6thrust24THRUST_300001_SM_1000_NS6detail15normal_iteratorINSD_10device_ptrIfEEEEPfjS9_ffNS7_10__identityEEEvT0_T1_T2_T3_T4_T6_,"",@"SHT_CUDA_INFO"
	.sectionflags	@""
	.align	4


	//----- nvinfo : EIATTR_CUDA_API_VERSION
	.align		4
        /*0000*/ 	.byte	0x04, 0x37
        /*0002*/ 	.short	(.L_255 - .L_254)
.L_254:
        /*0004*/ 	.word	0x00000082


	//----- nvinfo : EIATTR_KPARAM_INFO
	.align		4
.L_255:
        /*0008*/ 	.byte	0x04, 0x17
        /*000a*/ 	.short	(.L_257 - .L_256)
.L_256:
        /*000c*/ 	.word	0x00000000
        /*0010*/ 	.short	0x0005
        /*0012*/ 	.short	0x001c
        /*0014*/ 	.byte	0x00, 0xf0, 0x05, 0x00


	//----- nvinfo : EIATTR_KPARAM_INFO
	.align		4
.L_257:
        /*0018*/ 	.byte	0x04, 0x17
        /*001a*/ 	.short	(.L_259 - .L_258)
.L_258:
        /*001c*/ 	.word	0x00000000
        /*0020*/ 	.short	0x0004
        /*0022*/ 	.short	0x0018
        /*0024*/ 	.byte	0x00, 0xf0, 0x11, 0x00


	//----- nvinfo : EIATTR_KPARAM_INFO
	.align		4
.L_259:
        /*0028*/ 	.byte	0x04, 0x17
        /*002a*/ 	.short	(.L_261 - .L_260)
.L_260:
        /*002c*/ 	.word	0x00000000
        /*0030*/ 	.short	0x0003
        /*0032*/ 	.short	0x0014
        /*0034*/ 	.byte	0x00, 0xf0, 0x05, 0x00


	//----- nvinfo : EIATTR_KPARAM_INFO
	.align		4
.L_261:
        /*0038*/ 	.byte	0x04, 0x17
        /*003a*/ 	.short	(.L_263 - .L_262)
.L_262:
        /*003c*/ 	.word	0x00000000
        /*0040*/ 	.short	0x0002
        /*0042*/ 	.short	0x0010
        /*0044*/ 	.byte	0x00, 0xf0, 0x11, 0x00


	//----- nvinfo : EIATTR_KPARAM_INFO
	.align		4
.L_263:
        /*0048*/ 	.byte	0x04, 0x17
        /*004a*/ 	.short	(.L_265 - .L_264)
.L_264:
        /*004c*/ 	.word	0x00000000
        /*0050*/ 	.short	0x0001
        /*0052*/ 	.short	0x0008
        /*0054*/ 	.byte	0x00, 0xf5, 0x21, 0x00


	//----- nvinfo : EIATTR_KPARAM_INFO
	.align		4
.L_265:
        /*0058*/ 	.byte	0x04, 0x17
        /*005a*/ 	.short	(.L_267 - .L_266)
.L_266:
        /*005c*/ 	.word	0x00000000
        /*0060*/ 	.short	0x0000
        /*0062*/ 	.short	0x0000
        /*0064*/ 	.byte	0x00, 0xf0, 0x21, 0x00


	//----- nvinfo : EIATTR_SPARSE_MMA_MASK
	.align		4
.L_267:
        /*0068*/ 	.byte	0x03, 0x50
        /*006a*/ 	.short	0x0000


	//----- nvinfo : EIATTR_MAXREG_COUNT
	.align		4
        /*006c*/ 	.byte	0x03, 0x1b
        /*006e*/ 	.short	0x0080


	//----- nvinfo : EIATTR_NUM_BARRIERS
	.align		4
        /*0070*/ 	.byte	0x02, 0x4c
        /*0072*/ 	.byte	0x01
	.zero		1


	//----- nvinfo : EIATTR_MERCURY_ISA_VERSION
	.align		4
        /*0074*/ 	.byte	0x03, 0x5f
        /*0076*/ 	.short	0x0101


	//----- nvinfo : EIATTR_UNUSED_LOAD_BYTE_OFFSET
	.align		4
        /*0078*/ 	.byte	0x04, 0x44
        /*007a*/ 	.short	(.L_269 - .L_268)


	//   ....[0]....
.L_268:
        /*007c*/ 	.word	0x00000b00
        /*0080*/ 	.word	0x0000fff0


	//   ....[1]....
        /*0084*/ 	.word	0x00000f10
        /*0088*/ 	.word	0x0000fff0


	//   ....[2]....
        /*008c*/ 	.word	0x00002270
        /*0090*/ 	.word	0x0000fff0


	//----- nvinfo : EIATTR_COOP_GROUP_MASK_REGIDS
	.align		4
.L_269:
        /*0094*/ 	.byte	0x04, 0x29
        /*0096*/ 	.short	(.L_271 - .L_270)


	//   ....[0]....
.L_270:
        /*0098*/ 	.word	0xffffffff


	//   ....[1]....
        /*009c*/ 	.word	0xffffffff


	//   ....[2]....
        /*00a0*/ 	.word	0xffffffff


	//   ....[3]....
        /*00a4*/ 	.word	0xffffffff


	//   ....[4]....
        /*00a8*/ 	.word	0xffffffff


	//   ....[5]....
        /*00ac*/ 	.word	0xffffffff


	//   ....[6]....
        /*00b0*/ 	.word	0xffffffff


	//   ....[7]....
        /*00b4*/ 	.word	0xffffffff


	//   ....[8]....
        /*00b8*/ 	.word	0xffffffff


	//   ....[9]....
        /*00bc*/ 	.word	0xffffffff


	//   ....[10]....
        /*00c0*/ 	.word	0xffffffff


	//   ....[11]....
        /*00c4*/ 	.word	0xffffffff


	//   ....[12]....
        /*00c8*/ 	.word	0xffffffff


	//   ....[13]....
        /*00cc*/ 	.word	0xffffffff


	//   ....[14]....
        /*00d0*/ 	.word	0xffffffff


	//----- nvinfo : EIATTR_COOP_GROUP_INSTR_OFFSETS
	.align		4
.L_271:
        /*00d4*/ 	.byte	0x04, 0x28
        /*00d6*/ 	.short	(.L_273 - .L_272)


	//   ....[0]....
.L_272:
        /*00d8*/ 	.word	0x00000910


	//   ....[1]....
        /*00dc*/ 	.word	0x00000970


	//   ....[2]....
        /*00e0*/ 	.word	0x000009e0


	//   ....[3]....
        /*00e4*/ 	.word	0x00000a30


	//   ....[4]....
        /*00e8*/ 	.word	0x00000a60


	//   ....[5]....
        /*00ec*/ 	.word	0x00000cb0


	//   ....[6]....
        /*00f0*/ 	.word	0x00000d40


	//   ....[7]....
        /*00f4*/ 	.word	0x00000d80


	//   ....[8]....
        /*00f8*/ 	.word	0x00000dd0


	//   ....[9]....
        /*00fc*/ 	.word	0x00000e10


	//   ....[10]....
        /*0100*/ 	.word	0x00002090


	//   ....[11]....
        /*0104*/ 	.word	0x00002110


	//   ....[12]....
        /*0108*/ 	.word	0x00002160


	//   ....[13]....
        /*010c*/ 	.word	0x000021a0


	//   ....[14]....
        /*0110*/ 	.word	0x000021d0


	//----- nvinfo : EIATTR_VRC_CTA_INIT_COUNT
	.align		4
.L_273:
        /*0114*/ 	.byte	0x02, 0x4a
	.zero		1
	.zero		1


	//----- nvinfo : EIATTR_EXIT_INSTR_OFFSETS
	.align		4
        /*0118*/ 	.byte	0x04, 0x1c
        /*011a*/ 	.short	(.L_275 - .L_274)


	//   ....[0]....
.L_274:
        /*011c*/ 	.word	0x00000080


	//   ....[1]....
        /*0120*/ 	.word	0x000000c0


	//   ....[2]....
        /*0124*/ 	.word	0x000023b0


	//   ....[3]....
        /*0128*/ 	.word	0x00002400


	//----- nvinfo : EIATTR_MAX_THREADS
	.align		4
.L_275:
        /*012c*/ 	.byte	0x04, 0x05
        /*012e*/ 	.short	(.L_277 - .L_276)
.L_276:
        /*0130*/ 	.word	0x00000200
        /*0134*/ 	.word	0x00000001
        /*0138*/ 	.word	0x00000001


	//----- nvinfo : EIATTR_CRS_STACK_SIZE
	.align		4
.L_277:
        /*013c*/ 	.byte	0x04, 0x1e
        /*013e*/ 	.short	(.L_279 - .L_278)
.L_278:
        /*0140*/ 	.word	0x00000000


	//----- nvinfo : EIATTR_CBANK_PARAM_SIZE
	.align		4
.L_279:
        /*0144*/ 	.byte	0x03, 0x19
        /*0146*/ 	.short	0x001d


	//----- nvinfo : EIATTR_PARAM_CBANK
	.align		4
        /*0148*/ 	.byte	0x04, 0x0a
        /*014a*/ 	.short	(.L_281 - .L_280)
	.align		4
.L_280:
        /*014c*/ 	.word	index@(.nv.constant0._ZN3cub18CUB_300001_SM_10006detail6reduce28DeviceReduceSingleTileKernelINS2_10policy_hubIfjN4cuda3std3__44plusIfEEE10Policy1000EN6thrust24THRUST_300001_SM_1000_NS6detail15normal_iteratorINSD_10device_ptrIfEEEEPfjS9_ffNS7_10__identityEEEvT0_T1_T2_T3_T4_T6_)
        /*0150*/ 	.short	0x0380
        /*0152*/ 	.short	0x001d


	//----- nvinfo : EIATTR_SW_WAR
	.align		4
.L_281:
        /*0154*/ 	.byte	0x04, 0x36
        /*0156*/ 	.short	(.L_283 - .L_282)
.L_282:
        /*0158*/ 	.word	0x00000008
.L_283:


//--------------------- .nv.info._ZN3cub18CUB_300001_SM_10006detail9transform16transform_kernelINS2_10policy_hubILb1EN4cuda3std3__45tupleIJN6thrust24THRUST_300001_SM_1000_NS6detail15normal_iteratorINSA_10device_ptrIfEEEEEEEE10policy1000El11sin_functorSF_JPfEEEvT0_iT1_T2_DpNS2_10kernel_argIT3_EE --------------------------
	.section	.nv.info._ZN3cub18CUB_300001_SM_10006detail9transform16transform_kernelINS2_10policy_hubILb1EN4cuda3std3__45tupleIJN6thrust24THRUST_300001_SM_1000_NS6detail15normal_iteratorINSA_10device_ptrIfEEEEEEEE10policy1000El11sin_functorSF_JPfEEEvT0_iT1_T2_DpNS2_10kernel_argIT3_EE,"",@"SHT_CUDA_INFO"
	.sectionflags	@""
	.align	4


	//----- nvinfo : EIATTR_CUDA_API_VERSION
	.align		4
        /*0000*/ 	.byte	0x04, 0x37
        /*0002*/ 	.short	(.L_285 - .L_284)
.L_284:
        /*0004*/ 	.word	0x00000082


	//----- nvinfo : EIATTR_KPARAM_INFO
	.align		4
.L_285:
        /*0008*/ 	.byte	0x04, 0x17
        /*000a*/ 	.short	(.L_287 - .L_286)
.L_286:
        /*000c*/ 	.word	0x00000000
        /*0010*/ 	.short	0x0004
        /*0012*/ 	.short	0x0018
        /*0014*/ 	.byte	0x00, 0xf0, 0x41, 0x00


	//----- nvinfo : EIATTR_KPARAM_INFO
	.align		4
.L_287:
        /*0018*/ 	.byte	0x04, 0x17
        /*001a*/ 	.short	(.L_289 - .L_288)
.L_288:
        /*001c*/ 	.word	0x00000000
        /*0020*/ 	.short	0x0003
        /*0022*/ 	.short	0x0010
        /*0024*/ 	.byte	0x00, 0xf0, 0x21, 0x00


	//----- nvinfo : EIATTR_KPARAM_INFO
	.align		4
.L_289:
        /*0028*/ 	.byte	0x04, 0x17
        /*002a*/ 	.short	(.L_291 - .L_290)
.L_290:
        /*002c*/ 	.word	0x00000000
        /*0030*/ 	.short	0x0002
        /*0032*/ 	.short	0x000c
        /*0034*/ 	.byte	0x00, 0xf0, 0x05, 0x00


	//----- nvinfo : EIATTR_KPARAM_INFO
	.align		4
.L_291:
        /*0038*/ 	.byte	0x04, 0x17
        /*003a*/ 	.short	(.L_293 - .L_292)
.L_292:
        /*003c*/ 	.word	0x00000000
        /*0040*/ 	.short	0x0001
        /*0042*/ 	.short	0x0008
        /*0044*/ 	.byte	0x00, 0xf0, 0x11, 0x00


	//----- nvinfo : EIATTR_KPARAM_INFO
	.align		4
.L_293:
        /*0048*/ 	.byte	0x04, 0x17
        /*004a*/ 	.short	(.L_295 - .L_294)
.L_294:
        /*004c*/ 	.word	0x00000000
        /*0050*/ 	.short	0x0000
        /*0052*/ 	.short	0x0000
        /*0054*/ 	.byte	0x00, 0xf0, 0x21, 0x00


	//----- nvinfo : EIATTR_SPARSE_MMA_MASK
	.align		4
.L_295:
        /*0058*/ 	.byte	0x03, 0x50
        /*005a*/ 	.short	0x0000


	//----- nvinfo : EIATTR_MAXREG_COUNT
	.align		4
        /*005c*/ 	.byte	0x03, 0x1b
        /*005e*/ 	.short	0x00ff


	//----- nvinfo : EIATTR_MERCURY_ISA_VERSION
	.align		4
        /*0060*/ 	.byte	0x03, 0x5f
        /*0062*/ 	.short	0x0101


	//----- nvinfo : EIATTR_VRC_CTA_INIT_COUNT
	.align		4
        /*0064*/ 	.byte	0x02, 0x4a
	.zero		1
	.zero		1


	//----- nvinfo : EIATTR_EXIT_INSTR_OFFSETS
	.align		4
        /*0068*/ 	.byte	0x04, 0x1c
        /*006a*/ 	.short	(.L_297 - .L_296)


	//   ....[0]....
.L_296:
        /*006c*/ 	.word	0x00000260


	//   ....[1]....
        /*0070*/ 	.word	0x00000ae0


	//   ....[2]....
        /*0074*/ 	.word	0x00000b00


	//   ....[3]....
        /*0078*/ 	.word	0x00001370


	//----- nvinfo : EIATTR_MAX_THREADS
	.align		4
.L_297:
        /*007c*/ 	.byte	0x04, 0x05
        /*007e*/ 	.short	(.L_299 - .L_298)
.L_298:
        /*0080*/ 	.word	0x00000080
        /*0084*/ 	.word	0x00000001
        /*0088*/ 	.word	0x00000001


	//----- nvinfo : EIATTR_CRS_STACK_SIZE
	.align		4
.L_299:
        /*008c*/ 	.byte	0x04, 0x1e
        /*008e*/ 	.short	(.L_301 - .L_300)
.L_300:
        /*0090*/ 	.word	0x00000000


	//----- nvinfo : EIATTR_CBANK_PARAM_SIZE
	.align		4
.L_301:
        /*0094*/ 	.byte	0x03, 0x19
        /*0096*/ 	.short	0x0028


	//----- nvinfo : EIATTR_PARAM_CBANK
	.align		4
        /*0098*/ 	.byte	0x04, 0x0a
        /*009a*/ 	.short	(.L_303 - .L_302)
	.align		4
.L_302:
        /*009c*/ 	.word	index@(.nv.constant0._ZN3cub18CUB_300001_SM_10006detail9transform16transform_kernelINS2_10policy_hubILb1EN4cuda3std3__45tupleIJN6thrust24THRUST_300001_SM_1000_NS6detail15normal_iteratorINSA_10device_ptrIfEEEEEEEE10policy1000El11sin_functorSF_JPfEEEvT0_iT1_T2_DpNS2_10kernel_argIT3_EE)
        /*00a0*/ 	.short	0x0380
        /*00a2*/ 	.short	0x0028


	//----- nvinfo : EIATTR_SW_WAR
	.align		4
.L_303:
        /*00a4*/ 	.byte	0x04, 0x36
        /*00a6*/ 	.short	(.L_305 - .L_304)
.L_304:
        /*00a8*/ 	.word	0x00000008
.L_305:


//--------------------- .nv.info._ZN3cub18CUB_300001_SM_10006detail9transform16transform_kernelINS2_10policy_hubILb1EN4cuda3std3__45tupleIJN6thrust24THRUST_300001_SM_1000_NS6detail15normal_iteratorINSA_10device_ptrIfEEEEEEEE10policy1000Ei11sin_functorSF_JPfEEEvT0_iT1_T2_DpNS2_10kernel_argIT3_EE --------------------------
	.section	.nv.info._ZN3cub18CUB_300001_SM_10006detail9transform16transform_kernelINS2_10policy_hubILb1EN4cuda3std3__45tupleIJN6thrust24THRUST_300001_SM_1000_NS6detail15normal_iteratorINSA_10device_ptrIfEEEEEEEE10policy1000Ei11sin_functorSF_JPfEEEvT0_iT1_T2_DpNS2_10kernel_argIT3_EE,"",@"SHT_CUDA_INFO"
	.sectionflags	@""
	.align	4


	//----- nvinfo : EIATTR_CUDA_API_VERSION
	.align		4
        /*0000*/ 	.byte	0x04, 0x37
        /*0002*/ 	.short	(.L_307 - .L_306)
.L_306:
        /*0004*/ 	.word	0x00000082


	//----- nvinfo : EIATTR_KPARAM_INFO
	.align		4
.L_307:
        /*0008*/ 	.byte	0x04, 0x17
        /*000a*/ 	.short	(.L_309 - .L_308)
.L_308:
        /*000c*/ 	.word	0x00000000
        /*0010*/ 	.short	0x0004
        /*0012*/ 	.short	0x0018
        /*0014*/ 	.byte	0x00, 0xf0, 0x41, 0x00


	//----- nvinfo : EIATTR_KPARAM_INFO
	.align		4
.L_309:
        /*0018*/ 	.byte	0x04, 0x17
        /*001a*/ 	.short	(.L_311 - .L_310)
.L_310:
        /*001c*/ 	.word	0x00000000
        /*0020*/ 	.short	0x0003
        /*0022*/ 	.short	0x0010
        /*0024*/ 	.byte	0x00, 0xf0, 0x21, 0x00


	//----- nvinfo : EIATTR_KPARAM_INFO
	.align		4
.L_311:
        /*0028*/ 	.byte	0x04, 0x17
        /*002a*/ 	.short	(.L_313 - .L_312)
.L_312:
        /*002c*/ 	.word	0x00000000
        /*0030*/ 	.short	0x0002
        /*0032*/ 	.short	0x0008
        /*0034*/ 	.byte	0x00, 0xf0, 0x05, 0x00


	//----- nvinfo : EIATTR_KPARAM_INFO
	.align		4
.L_313:
        /*0038*/ 	.byte	0x04, 0x17
        /*003a*/ 	.short	(.L_315 - .L_314)
.L_314:
        /*003c*/ 	.word	0x00000000
        /*0040*/ 	.short	0x0001
        /*0042*/ 	.short	0x0004
        /*0044*/ 	.byte	0x00, 0xf0, 0x11, 0x00


	//----- nvinfo : EIATTR_KPARAM_INFO
	.align		4
.L_315:
        /*0048*/ 	.byte	0x04, 0x17
        /*004a*/ 	.short	(.L_317 - .L_316)
.L_316:
        /*004c*/ 	.word	0x00000000
        /*0050*/ 	.short	0x0000
        /*0052*/ 	.short	0x0000
        /*0054*/ 	.byte	0x00, 0xf0, 0x11, 0x00


	//----- nvinfo : EIATTR_SPARSE_MMA_MASK
	.align		4
.L_317:
        /*0058*/ 	.byte	0x03, 0x50
        /*005a*/ 	.short	0x0000


	//----- nvinfo : EIATTR_MAXREG_COUNT
	.align		4
        /*005c*/ 	.byte	0x03, 0x1b
        /*005e*/ 	.short	0x00ff


	//----- nvinfo : EIATTR_MERCURY_ISA_VERSION
	.align		4
        /*0060*/ 	.byte	0x03, 0x5f
        /*0062*/ 	.short	0x0101


	//----- nvinfo : EIATTR_VRC_CTA_INIT_COUNT
	.align		4
        /*0064*/ 	.byte	0x02, 0x4a
	.zero		1
	.zero		1


	//----- nvinfo : EIATTR_EXIT_INSTR_OFFSETS
	.align		4
        /*0068*/ 	.byte	0x04, 0x1c
        /*006a*/ 	.short	(.L_319 - .L_318)


	//   ....[0]....
.L_318:
        /*006c*/ 	.word	0x000001c0


	//   ....[1]....
        /*0070*/ 	.word	0x000009d0


	//   ....[2]....
        /*0074*/ 	.word	0x00000a00


	//   ....[3]....
        /*0078*/ 	.word	0x000012c0


	//----- nvinfo : EIATTR_MAX_THREADS
	.align		4
.L_319:
        /*007c*/ 	.byte	0x04, 0x05
        /*007e*/ 	.short	(.L_321 - .L_320)
.L_320:
        /*0080*/ 	.word	0x00000080
        /*0084*/ 	.word	0x00000001
        /*0088*/ 	.word	0x00000001


	//----- nvinfo : EIATTR_CRS_STACK_SIZE
	.align		4
.L_321:
        /*008c*/ 	.byte	0x04, 0x1e
        /*008e*/ 	.short	(.L_323 - .L_322)
.L_322:
        /*0090*/ 	.word	0x00000000


	//----- nvinfo : EIATTR_CBANK_PARAM_SIZE
	.align		4
.L_323:
        /*0094*/ 	.byte	0x03, 0x19
        /*0096*/ 	.short	0x0028


	//----- nvinfo : EIATTR_PARAM_CBANK
	.align		4
        /*0098*/ 	.byte	0x04, 0x0a
        /*009a*/ 	.short	(.L_325 - .L_324)
	.align		4
.L_324:
        /*009c*/ 	.word	index@(.nv.constant0._ZN3cub18CUB_300001_SM_10006detail9transform16transform_kernelINS2_10policy_hubILb1EN4cuda3std3__45tupleIJN6thrust24THRUST_300001_SM_1000_NS6detail15normal_iteratorINSA_10device_ptrIfEEEEEEEE10policy1000Ei11sin_functorSF_JPfEEEvT0_iT1_T2_DpNS2_10kernel_argIT3_EE)
        /*00a0*/ 	.short	0x0380
        /*00a2*/ 	.short	0x0028


	//----- nvinfo : EIATTR_SW_WAR
	.align		4
.L_325:
        /*00a4*/ 	.byte	0x04, 0x36
        /*00a6*/ 	.short	(.L_327 - .L_326)
.L_326:
        /*00a8*/ 	.word	0x00000008
.L_327:


//--------------------- .nv.info._ZN3cub18CUB_300001_SM_10006detail8for_each13static_kernelINS2_12policy_hub_t12policy_500_tElN6thrust24THRUST_300001_SM_1000_NS8cuda_cub10__tabulate7functorINS7_6detail15normal_iteratorINS7_10device_ptrIfEEEENS7_6system6detail7generic6detail22compute_sequence_valueIfvEElEEEEvT0_T1_ --------------------------
	.section	.nv.info._ZN3cub18CUB_300001_SM_10006detail8for_each13static_kernelINS2_12policy_hub_t12policy_500_tElN6thrust24THRUST_300001_SM_1000_NS8cuda_cub10__tabulate7functorINS7_6detail15normal_iteratorINS7_10device_ptrIfEEEENS7_6system6detail7generic6detail22compute_sequence_valueIfvEElEEEEvT0_T1_,"",@"SHT_CUDA_INFO"
	.sectionflags	@""
	.align	4


	//----- nvinfo : EIATTR_CUDA_API_VERSION
	.align		4
        /*0000*/ 	.byte	0x04, 0x37
        /*0002*/ 	.short	(.L_329 - .L_328)
.L_328:
        /*0004*/ 	.word	0x00000082


	//----- nvinfo : EIATTR_KPARAM_INFO
	.align		4
.L_329:
        /*0008*/ 	.byte	0x04, 0x17
        /*000a*/ 	.short	(.L_331 - .L_330)
.L_330:
        /*000c*/ 	.word	0x00000000
        /*0010*/ 	.short	0x0001
        /*0012*/ 	.short	0x0008
        /*0014*/ 	.byte	0x00, 0xf0, 0x41, 0x00


	//----- nvinfo : EIATTR_KPARAM_INFO
	.align		4
.L_331:
        /*0018*/ 	.byte	0x04, 0x17
        /*001a*/ 	.short	(.L_333 - .L_332)
.L_332:
        /*001c*/ 	.word	0x00000000
        /*0020*/ 	.short	0x0000
        /*0022*/ 	.short	0x0000
        /*0024*/ 	.byte	0x00, 0xf0, 0x21, 0x00


	//----- nvinfo : EIATTR_SPARSE_MMA_MASK
	.align		4
.L_333:
        /*0028*/ 	.byte	0x03, 0x50
        /*002a*/ 	.short	0x0000


	//----- nvinfo : EIATTR_MAXREG_COUNT
	.align		4
        /*002c*/ 	.byte	0x03, 0x1b
        /*002e*/ 	.short	0x00ff


	//----- nvinfo : EIATTR_MERCURY_ISA_VERSION
	.align		4
        /*0030*/ 	.byte	0x03, 0x5f
        /*0032*/ 	.short	0x0101


	//----- nvinfo : EIATTR_VRC_CTA_INIT_COUNT
	.align		4
        /*0034*/ 	.byte	0x02, 0x4a
	.zero		1
	.zero		1


	//----- nvinfo : EIATTR_EXIT_INSTR_OFFSETS
	.align		4
        /*0038*/ 	.byte	0x04, 0x1c
        /*003a*/ 	.short	(.L_335 - .L_334)


	//   ....[0]....
.L_334:
        /*003c*/ 	.word	0x00000190


	//   ....[1]....
        /*0040*/ 	.word	0x000002f0


	//   ....[2]....
        /*0044*/ 	.word	0x00000390


	//----- nvinfo : EIATTR_MAX_THREADS
	.align		4
.L_335:
        /*0048*/ 	.byte	0x04, 0x05
        /*004a*/ 	.short	(.L_337 - .L_336)
.L_336:
        /*004c*/ 	.word	0x00000100
        /*0050*/ 	.word	0x00000001
        /*0054*/ 	.word	0x00000001


	//----- nvinfo : EIATTR_CRS_STACK_SIZE
	.align		4
.L_337:
        /*0058*/ 	.byte	0x04, 0x1e
        /*005a*/ 	.short	(.L_339 - .L_338)
.L_338:
        /*005c*/ 	.word	0x00000000


	//----- nvinfo : EIATTR_CBANK_PARAM_SIZE
	.align		4
.L_339:
        /*0060*/ 	.byte	0x03, 0x19
        /*0062*/ 	.short	0x0018


	//----- nvinfo : EIATTR_PARAM_CBANK
	.align		4
        /*0064*/ 	.byte	0x04, 0x0a
        /*0066*/ 	.short	(.L_341 - .L_340)
	.align		4
.L_340:
        /*0068*/ 	.word	index@(.nv.constant0._ZN3cub18CUB_300001_SM_10006detail8for_each13static_kernelINS2_12policy_hub_t12policy_500_tElN6thrust24THRUST_300001_SM_1000_NS8cuda_cub10__tabulate7functorINS7_6detail15normal_iteratorINS7_10device_ptrIfEEEENS7_6system6detail7generic6detail22compute_sequence_valueIfvEElEEEEvT0_T1_)
        /*006c*/ 	.short	0x0380
        /*006e*/ 	.short	0x0018


	//----- nvinfo : EIATTR_SW_WAR
	.align		4
.L_341:
        /*0070*/ 	.byte	0x04, 0x36
        /*0072*/ 	.short	(.L_343 - .L_342)
.L_342:
        /*0074*/ 	.word	0x00000008
.L_343:


//--------------------- .nv.info._ZN3cub18CUB_300001_SM_10006detail8for_each13static_kernelINS2_12policy_hub_t12policy_500_tEmN6thrust24THRUST_300001_SM_1000_NS8cuda_cub20__uninitialized_fill7functorINS7_10device_ptrIfEEfEEEEvT0_T1_ --------------------------
	.section	.nv.info._ZN3cub18CUB_300001_SM_10006detail8for_each13static_kernelINS2_12policy_hub_t12policy_500_tEmN6thrust24THRUST_300001_SM_1000_NS8cuda_cub20__uninitialized_fill7functorINS7_10device_ptrIfEEfEEEEvT0_T1_,"",@"SHT_CUDA_INFO"
	.sectionflags	@""
	.align	4


	//----- nvinfo : EIATTR_CUDA_API_VERSION
	.align		4
        /*0000*/ 	.byte	0x04, 0x37
        /*0002*/ 	.short	(.L_345 - .L_344)
.L_344:
        /*0004*/ 	.word	0x00000082


	//----- nvinfo : EIATTR_KPARAM_INFO
	.align		4
.L_345:
        /*0008*/ 	.byte	0x04, 0x17
        /*000a*/ 	.short	(.L_347 - .L_346)
.L_346:
        /*000c*/ 	.word	0x00000000
        /*0010*/ 	.short	0x0001
        /*0012*/ 	.short	0x0008
        /*0014*/ 	.byte	0x00, 0xf0, 0x41, 0x00


	//----- nvinfo : EIATTR_KPARAM_INFO
	.align		4
.L_347:
        /*0018*/ 	.byte	0x04, 0x17
        /*001a*/ 	.short	(.L_349 - .L_348)
.L_348:
        /*001c*/ 	.word	0x00000000
        /*0020*/ 	.short	0x0000
        /*0022*/ 	.short	0x0000
        /*0024*/ 	.byte	0x00, 0xf0, 0x21, 0x00


	//----- nvinfo : EIATTR_SPARSE_MMA_MASK
	.align		4
.L_349:
        /*0028*/ 	.byte	0x03, 0x50
        /*002a*/ 	.short	0x0000


	//----- nvinfo : EIATTR_MAXREG_COUNT
	.align		4
        /*002c*/ 	.byte	0x03, 0x1b
        /*002e*/ 	.short	0x00ff


	//----- nvinfo : EIATTR_MERCURY_ISA_VERSION
	.align		4
        /*0030*/ 	.byte	0x03, 0x5f
        /*0032*/ 	.short	0x0101


	//----- nvinfo : EIATTR_VRC_CTA_INIT_COUNT
	.align		4
        /*0034*/ 	.byte	0x02, 0x4a
	.zero		1
	.zero		1


	//----- nvinfo : EIATTR_EXIT_INSTR_OFFSETS
	.align		4
        /*0038*/ 	.byte	0x04, 0x1c
        /*003a*/ 	.short	(.L_351 - .L_350)


	//   ....[0]....
.L_350:
        /*003c*/ 	.word	0x00000130


	//   ....[1]....
        /*0040*/ 	.word	0x00000230


	//   ....[2]....
        /*0044*/ 	.word	0x00000260


	//----- nvinfo : EIATTR_MAX_THREADS
	.align		4
.L_351:
        /*0048*/ 	.byte	0x04, 0x05
        /*004a*/ 	.short	(.L_353 - .L_352)
.L_352:
        /*004c*/ 	.word	0x00000100
        /*0050*/ 	.word	0x00000001
        /*0054*/ 	.word	0x00000001


	//----- nvinfo : EIATTR_CBANK_PARAM_SIZE
	.align		4
.L_353:
        /*0058*/ 	.byte	0x03, 0x19
        /*005a*/ 	.short	0x0018


	//----- nvinfo : EIATTR_PARAM_CBANK
	.align		4
        /*005c*/ 	.byte	0x04, 0x0a
        /*005e*/ 	.short	(.L_355 - .L_354)
	.align		4
.L_354:
        /*0060*/ 	.word	index@(.nv.constant0._ZN3cub18CUB_300001_SM_10006detail8for_each13static_kernelINS2_12policy_hub_t12policy_500_tEmN6thrust24THRUST_300001_SM_1000_NS8cuda_cub20__uninitialized_fill7functorINS7_10device_ptrIfEEfEEEEvT0_T1_)
        /*0064*/ 	.short	0x0380
        /*0066*/ 	.short	0x0018


	//----- nvinfo : EIATTR_SW_WAR
	.align		4
.L_355:
        /*0068*/ 	.byte	0x04, 0x36
        /*006a*/ 	.short	(.L_357 - .L_356)
.L_356:
        /*006c*/ 	.word	0x00000008
.L_357:


//--------------------- .nv.info._ZN3cub18CUB_300001_SM_10006detail11EmptyKernelIvEEvv --------------------------
	.section	.nv.info._ZN3cub18CUB_300001_SM_10006detail11EmptyKernelIvEEvv,"",@"SHT_CUDA_INFO"
	.sectionflags	@""
	.align	4


	//----- nvinfo : EIATTR_CUDA_API_VERSION
	.align		4
        /*0000*/ 	.byte	0x04, 0x37
        /*0002*/ 	.short	(.L_359 - .L_358)
.L_358:
        /*0004*/ 	.word	0x00000082


	//----- nvinfo : EIATTR_SPARSE_MMA_MASK
	.align		4
.L_359:
        /*0008*/ 	.byte	0x03, 0x50
        /*000a*/ 	.short	0x0000


	//----- nvinfo : EIATTR_MAXREG_COUNT
	.align		4
        /*000c*/ 	.byte	0x03, 0x1b
        /*000e*/ 	.short	0x00ff


	//----- nvinfo : EIATTR_MERCURY_ISA_VERSION
	.align		4
        /*0010*/ 	.byte	0x03, 0x5f
        /*0012*/ 	.short	0x0101


	//----- nvinfo : EIATTR_VRC_CTA_INIT_COUNT
	.align		4
        /*0014*/ 	.byte	0x02, 0x4a
	.zero		1
	.zero		1


	//----- nvinfo : EIATTR_EXIT_INSTR_OFFSETS
	.align		4
        /*0018*/ 	.byte	0x04, 0x1c
        /*001a*/ 	.short	(.L_361 - .L_360)


	//   ....[0]....
.L_360:
        /*001c*/ 	.word	0x00000010


	//----- nvinfo : EIATTR_SW_WAR
	.align		4
.L_361:
        /*0020*/ 	.byte	0x04, 0x36
        /*0022*/ 	.short	(.L_363 - .L_362)
.L_362:
        /*0024*/ 	.word	0x00000008
.L_363:


//--------------------- .nv.callgraph             --------------------------
	.section	.nv.callgraph,"",@"SHT_CUDA_CALLGRAPH"
	.align	4
	.sectionentsize	8
	.align		4
        /*0000*/ 	.word	0x00000000
	.align		4
        /*0004*/ 	.word	0xffffffff
	.align		4
        /*0008*/ 	.word	0x00000000
	.align		4
        /*000c*/ 	.word	0xfffffffe
	.align		4
        /*0010*/ 	.word	0x00000000
	.align		4
        /*0014*/ 	.word	0xfffffffd
	.align		4
        /*0018*/ 	.word	0x00000000
	.align		4
        /*001c*/ 	.word	0xfffffffc


//--------------------- .nv.constant4             --------------------------
	.section	.nv.constant4,"a",@progbits
	.align	8
	.align		8
.nv.constant4:
        /*0000*/ 	.dword	_ZN30_INTERNAL_f85e392b_4_k_cu_main4cuda3std3__45__cpo5beginE
	.align		8
        /*0008*/ 	.dword	_ZN30_INTERNAL_f85e392b_4_k_cu_main4cuda3std3__45__cpo3endE
	.align		8
        /*0010*/ 	.dword	_ZN30_INTERNAL_f85e392b_4_k_cu_main4cuda3std3__45__cpo6cbeginE
	.align		8
        /*0018*/ 	.dword	_ZN30_INTERNAL_f85e392b_4_k_cu_main4cuda3std3__45__cpo4cendE
	.align		8
        /*0020*/ 	.dword	_ZN30_INTERNAL_f85e392b_4_k_cu_main4cuda3std3__45__cpo6rbeginE
	.align		8
        /*0028*/ 	.dword	_ZN30_INTERNAL_f85e392b_4_k_cu_main4cuda3std3__45__cpo4rendE
	.align		8
        /*0030*/ 	.dword	_ZN30_INTERNAL_f85e392b_4_k_cu_main4cuda3std3__45__cpo7crbeginE
	.align		8
        /*0038*/ 	.dword	_ZN30_INTERNAL_f85e392b_4_k_cu_main4cuda3std3__45__cpo5crendE
	.align		8
        /*0040*/ 	.dword	_ZN30_INTERNAL_f85e392b_4_k_cu_main4cuda3std3__432_GLOBAL__N__f85e392b_4_k_cu_main6ignoreE
	.align		8
        /*0048*/ 	.dword	_ZN30_INTERNAL_f85e392b_4_k_cu_main4cuda3std3__419piecewise_constructE
	.align		8
        /*0050*/ 	.dword	_ZN30_INTERNAL_f85e392b_4_k_cu_main4cuda3std3__48in_placeE
	.align		8
        /*0058*/ 	.dword	_ZN30_INTERNAL_f85e392b_4_k_cu_main4cuda3std3__420unreachable_sentinelE
	.align		8
        /*0060*/ 	.dword	_ZN30_INTERNAL_f85e392b_4_k_cu_main4cuda3std3__47nulloptE
	.align		8
        /*0068*/ 	.dword	_ZN30_INTERNAL_f85e392b_4_k_cu_main4cuda3std3__48unexpectE
	.align		8
        /*0070*/ 	.dword	_ZN30_INTERNAL_f85e392b_4_k_cu_main4cuda3std6ranges3__45__cpo4swapE
	.align		8
        /*0078*/ 	.dword	_ZN30_INTERNAL_f85e392b_4_k_cu_main4cuda3std6ranges3__45__cpo9iter_moveE
	.align		8
        /*0080*/ 	.dword	_ZN30_INTERNAL_f85e392b_4_k_cu_main4cuda3std6ranges3__45__cpo5beginE
	.align		8
        /*0088*/ 	.dword	_ZN30_INTERNAL_f85e392b_4_k_cu_main4cuda3std6ranges3__45__cpo3endE
	.align		8
        /*0090*/ 	.dword	_ZN30_INTERNAL_f85e392b_4_k_cu_main4cuda3std6ranges3__45__cpo6cbeginE
	.align		8
        /*0098*/ 	.dword	_ZN30_INTERNAL_f85e392b_4_k_cu_main4cuda3std6ranges3__45__cpo4cendE
	.align		8
        /*00a0*/ 	.dword	_ZN30_INTERNAL_f85e392b_4_k_cu_main4cuda3std6ranges3__45__cpo7advanceE
	.align		8
        /*00a8*/ 	.dword	_ZN30_INTERNAL_f85e392b_4_k_cu_main4cuda3std6ranges3__45__cpo9iter_swapE
	.align		8
        /*00b0*/ 	.dword	_ZN30_INTERNAL_f85e392b_4_k_cu_main4cuda3std6ranges3__45__cpo4nextE
	.align		8
        /*00b8*/ 	.dword	_ZN30_INTERNAL_f85e392b_4_k_cu_main4cuda3std6ranges3__45__cpo4prevE
	.align		8
        /*00c0*/ 	.dword	_ZN30_INTERNAL_f85e392b_4_k_cu_main4cuda3std6ranges3__45__cpo4dataE
	.align		8
        /*00c8*/ 	.dword	_ZN30_INTERNAL_f85e392b_4_k_cu_main4cuda3std6ranges3__45__cpo5cdataE
	.align		8
        /*00d0*/ 	.dword	_ZN30_INTERNAL_f85e392b_4_k_cu_main4cuda3std6ranges3__45__cpo4sizeE
	.align		8
        /*00d8*/ 	.dword	_ZN30_INTERNAL_f85e392b_4_k_cu_main4cuda3std6ranges3__45__cpo5ssizeE
	.align		8
        /*00e0*/ 	.dword	_ZN30_INTERNAL_f85e392b_4_k_cu_main4cuda3std6ranges3__45__cpo8distanceE
	.align		8
        /*00e8*/ 	.dword	_ZN30_INTERNAL_f85e392b_4_k_cu_main6thrust24THRUST_300001_SM_1000_NS8cuda_cub3parE
	.align		8
        /*00f0*/ 	.dword	_ZN30_INTERNAL_f85e392b_4_k_cu_main6thrust24THRUST_300001_SM_1000_NS8cuda_cub10par_nosyncE
	.align		8
        /*00f8*/ 	.dword	_ZN30_INTERNAL_f85e392b_4_k_cu_main6thrust24THRUST_300001_SM_1000_NS6system6detail10sequential3seqE
	.align		8
        /*0100*/ 	.dword	_ZN30_INTERNAL_f85e392b_4_k_cu_main6thrust24THRUST_300001_SM_1000_NS12placeholders2_1E
	.align		8
        /*0108*/ 	.dword	_ZN30_INTERNAL_f85e392b_4_k_cu_main6thrust24THRUST_300001_SM_1000_NS12placeholders2_2E
	.align		8
        /*0110*/ 	.dword	_ZN30_INTERNAL_f85e392b_4_k_cu_main6thrust24THRUST_300001_SM_1000_NS12placeholders2_3E
	.align		8
        /*0118*/ 	.dword	_ZN30_INTERNAL_f85e392b_4_k_cu_main6thrust24THRUST_300001_SM_1000_NS12placeholders2_4E
	.align		8
        /*0120*/ 	.dword	_ZN30_INTERNAL_f85e392b_4_k_cu_main6thrust24THRUST_300001_SM_1000_NS12placeholders2_5E
	.align		8
        /*0128*/ 	.dword	_ZN30_INTERNAL_f85e392b_4_k_cu_main6thrust24THRUST_300001_SM_1000_NS12placeholders2_6E
	.align		8
        /*0130*/ 	.dword	_ZN30_INTERNAL_f85e392b_4_k_cu_main6thrust24THRUST_300001_SM_1000_NS12placeholders2_7E
	.align		8
        /*0138*/ 	.dword	_ZN30_INTERNAL_f85e392b_4_k_cu_main6thrust24THRUST_300001_SM_1000_NS12placeholders2_8E
	.align		8
        /*0140*/ 	.dword	_ZN30_INTERNAL_f85e392b_4_k_cu_main6thrust24THRUST_300001_SM_1000_NS12placeholders2_9E
	.align		8
        /*0148*/ 	.dword	_ZN30_INTERNAL_f85e392b_4_k_cu_main6thrust24THRUST_300001_SM_1000_NS12placeholders3_10E
	.align		8
        /*0150*/ 	.dword	_ZN30_INTERNAL_f85e392b_4_k_cu_main6thrust24THRUST_300001_SM_1000_NS3seqE
	.align		8
        /*0158*/ 	.dword	__cudart_i2opi_f


//--------------------- .text._ZN3cub18CUB_300001_SM_10006detail6reduce28DeviceReduceSingleTileKernelINS2_10policy_hubIfyN4cuda3std3__44plusIfEEE10Policy1000EPfSC_iS9_ffNS7_10__identityEEEvT0_T1_T2_T3_T4_T6_ --------------------------
	.section	.text._ZN3cub18CUB_300001_SM_10006detail6reduce28DeviceReduceSingleTileKernelINS2_10policy_hubIfyN4cuda3std3__44plusIfEEE10Policy1000EPfSC_iS9_ffNS7_10__identityEEEvT0_T1_T2_T3_T4_T6_,"ax",@progbits
	.align	128
        .global         _ZN3cub18CUB_300001_SM_10006detail6reduce28DeviceReduceSingleTileKernelINS2_10policy_hubIfyN4cuda3std3__44plusIfEEE10Policy1000EPfSC_iS9_ffNS7_10__identityEEEvT0_T1_T2_T3_T4_T6_
        .type           _ZN3cub18CUB_300001_SM_10006detail6reduce28DeviceReduceSingleTileKernelINS2_10policy_hubIfyN4cuda3std3__44plusIfEEE10Policy1000EPfSC_iS9_ffNS7_10__identityEEEvT0_T1_T2_T3_T4_T6_,@function
        .size           _ZN3cub18CUB_300001_SM_10006detail6reduce28DeviceReduceSingleTileKernelINS2_10policy_hubIfyN4cuda3std3__44plusIfEEE10Policy1000EPfSC_iS9_ffNS7_10__identityEEEvT0_T1_T2_T3_T4_T6_,(.L_x_280 - _ZN3cub18CUB_300001_SM_10006detail6reduce28DeviceReduceSingleTileKernelINS2_10policy_hubIfyN4cuda3std3__44plusIfEEE10Policy1000EPfSC_iS9_ffNS7_10__identityEEEvT0_T1_T2_T3_T4_T6_)
        .other          _ZN3cub18CUB_300001_SM_10006detail6reduce28DeviceReduceSingleTileKernelINS2_10policy_hubIfyN4cuda3std3__44plusIfEEE10Policy1000EPfSC_iS9_ffNS7_10__identityEEEvT0_T1_T2_T3_T4_T6_,@"STO_CUDA_ENTRY STV_DEFAULT"
_ZN3cub18CUB_300001_SM_10006detail6reduce28DeviceReduceSingleTileKernelINS2_10policy_hubIfyN4cuda3std3__44plusIfEEE10Policy1000EPfSC_iS9_ffNS7_10__identityEEEvT0_T1_T2_T3_T4_T6_:
.text._ZN3cub18CUB_300001_SM_10006detail6reduce28DeviceReduceSingleTileKernelINS2_10policy_hubIfyN4cuda3std3__44plusIfEEE10Policy1000EPfSC_iS9_ffNS7_10__identityEEEvT0_T1_T2_T3_T4_T6_:
[----:B------:R-:W-:Y:S01]  /*0000*/  LDC R1, c[0x0][0x37c] ;  /* 0x0000df00ff017b82 */ /* 0x000fe20000000800 */
[----:B------:R-:W0:Y:S01]  /*0010*/  LDCU UR4, c[0x0][0x390] ;  /* 0x00007200ff0477ac */ /* 0x000e220008000800 */
[----:B------:R-:W1:Y:S01]  /*0020*/  LDCU.64 UR6, c[0x0][0x358] ;  /* 0x00006b00ff0677ac */ /* 0x000e620008000a00 */
[----:B0-----:R-:W-:-:S04]  /*0030*/  MOV R20, UR4 ;  /* 0x0000000400147c02 */ /* 0x001fc80008000f00 */
[----:B------:R-:W-:-:S13]  /*0040*/  ISETP.NE.AND P0, PT, R20, RZ, PT ;  /* 0x000000ff1400720c */ /* 0x000fda0003f05270 */
[----:B-1----:R-:W-:Y:S05]  /*0050*/  @P0 BRA `(.L_x_0) ;  /* 0x00000000001c0947 */ /* 0x002fea0003800000 */
[----:B------:R-:W0:Y:S02]  /*0060*/  S2R R0, SR_TID.X ;  /* 0x0000000000007919 */ /* 0x000e240000002100 */
[----:B0-----:R-:W-:-:S13]  /*0070*/  ISETP.NE.AND P0, PT, R0, RZ, PT ;  /* 0x000000ff0000720c */ /* 0x001fda0003f05270 */
[----:B------:R-:W-:Y:S05]  /*0080*/  @P0 EXIT ;  /* 0x000000000000094d */ /* 0x000fea0003800000 */
[----:B------:R-:W0:Y:S08]  /*0090*/  LDC R5, c[0x0][0x398] ;  /* 0x0000e600ff057b82 */ /* 0x000e300000000800 */
[----:B------:R-:W0:Y:S02]  /*00a0*/  LDC.64 R2, c[0x0][0x388] ;  /* 0x0000e200ff027b82 */ /* 0x000e240000000a00 */
[----:B0-----:R-:W-:Y:S01]  /*00b0*/  STG.E desc[UR6][R2.64], R5 ;  /* 0x0000000502007986 */ /* 0x001fe2000c101906 */
[----:B------:R-:W-:Y:S05]  /*00c0*/  EXIT ;  /* 0x000000000000794d */ /* 0x000fea0003800000 */
.L_x_0:
[----:B------:R-:W0:Y:S01]  /*00d0*/  LDCU UR4, c[0x0][0x380] ;  /* 0x00007000ff0477ac */ /* 0x000e220008000800 */
[----:B------:R-:W-:Y:S01]  /*00e0*/  BSSY.RECONVERGENT B0, `(.L_x_1) ;  /* 0x00003ca000007945 */ /* 0x000fe20003800200 */
[----:B0-----:R-:W-:-:S09]  /*00f0*/  ULOP3.LUT UP0, URZ, UR4, 0xf, URZ, 0xc0, !UPT ;  /* 0x0000000f04ff7892 */ /* 0x001fd2000f80c0ff */
[----:B------:R-:W-:Y:S05]  /*0100*/  BRA.U UP0, `(.L_x_2) ;  /* 0x0000001d00607547 */ /* 0x000fea000b800000 */
[----:B------:R-:W-:-:S13]  /*0110*/  ISETP.GT.AND P0, PT, R20, 0xfff, PT ;  /* 0x00000fff1400780c */ /* 0x000fda0003f04270 */
[----:B------:R-:W-:Y:S05]  /*0120*/  @P0 BRA `(.L_x_3) ;  /* 0x0000000c00a80947 */ /* 0x000fea0003800000 */
[----:B------:R-:W0:Y:S01]  /*0130*/  S2R R9, SR_TID.X ;  /* 0x0000000000097919 */ /* 0x000e220000002100 */
[----:B------:R-:W-:Y:S01]  /*0140*/  BSSY.RECONVERGENT B1, `(.L_x_4) ;  /* 0x0000009000017945 */ /* 0x000fe20003800200 */
[----:B------:R-:W-:Y:S01]  /*0150*/  HFMA2 R0, -RZ, RZ, 0, 0 ;  /* 0x00000000ff007431 */ /* 0x000fe200000001ff */
[----:B0-----:R-:W-:Y:S02]  /*0160*/  ISETP.GE.AND P0, PT, R9, R20, PT ;  /* 0x000000140900720c */ /* 0x001fe40003f06270 */
[----:B------:R-:W-:-:S11]  /*0170*/  MOV R11, R9 ;  /* 0x00000009000b7202 */ /* 0x000fd60000000f00 */
[----:B------:R-:W-:Y:S05]  /*0180*/  @P0 BRA `(.L_x_5) ;  /* 0x0000000000100947 */ /* 0x000fea0003800000 */
[----:B------:R-:W0:Y:S02]  /*0190*/  LDC.64 R2, c[0x0][0x380] ;  /* 0x0000e000ff027b82 */ /* 0x000e240000000a00 */
[----:B0-----:R-:W-:-:S05]  /*01a0*/  IMAD.WIDE.U32 R2, R9, 0x4, R2 ;  /* 0x0000000409027825 */ /* 0x001fca00078e0002 */
[----:B------:R0:W5:Y:S01]  /*01b0*/  LDG.E.CONSTANT R0, desc[UR6][R2.64] ;  /* 0x0000000602007981 */ /* 0x000162000c1e9900 */
[----:B------:R-:W-:-:S07]  /*01c0*/  IADD3 R11, PT, PT, R9, 0x100, RZ ;  /* 0x00000100090b7810 */ /* 0x000fce0007ffe0ff */
.L_x_5:
[----:B------:R-:W-:Y:S05]  /*01d0*/  BSYNC.RECONVERGENT B1 ;  /* 0x0000000000017941 */ /* 0x000fea0003800200 */
.L_x_4:
[----:B------:R-:W-:Y:S01]  /*01e0*/  ISETP.GE.AND P0, PT, R11, R20, PT ;  /* 0x000000140b00720c */ /* 0x000fe20003f06270 */
[----:B------:R-:W-:-:S12]  /*01f0*/  BSSY.RECONVERGENT B1, `(.L_x_6) ;  /* 0x0000074000017945 */ /* 0x000fd80003800200 */
[----:B------:R-:W-:Y:S05]  /*0200*/  @P0 BRA `(.L_x_7) ;  /* 0x0000000400c80947 */ /* 0x000fea0003800000 */
[----:B0-----:R-:W-:Y:S01]  /*0210*/  LOP3.LUT R3, RZ, R11, RZ, 0x33, !PT ;  /* 0x0000000bff037212 */ /* 0x001fe200078e33ff */
[----:B------:R-:W-:Y:S03]  /*0220*/  BSSY.RECONVERGENT B2, `(.L_x_8) ;  /* 0x0000015000027945 */ /* 0x000fe60003800200 */
[----:B------:R-:W-:-:S04]  /*0230*/  IADD3 R4, PT, PT, R3, R20, RZ ;  /* 0x0000001403047210 */ /* 0x000fc80007ffe0ff */
[C---:B------:R-:W-:Y:S02]  /*0240*/  LOP3.LUT R2, R4.reuse, 0x300, RZ, 0xc0, !PT ;  /* 0x0000030004027812 */ /* 0x040fe400078ec0ff */
[----:B------:R-:W-:Y:S02]  /*0250*/  ISETP.GE.U32.AND P1, PT, R4, 0x300, PT ;  /* 0x000003000400780c */ /* 0x000fe40003f26070 */
[----:B------:R-:W-:-:S13]  /*0260*/  ISETP.NE.AND P0, PT, R2, 0x300, PT ;  /* 0x000003000200780c */ /* 0x000fda0003f05270 */
[----:B------:R-:W-:Y:S05]  /*0270*/  @!P0 BRA `(.L_x_9) ;  /* 0x00000000003c8947 */ /* 0x000fea0003800000 */
[----:B------:R-:W0:Y:S01]  /*0280*/  LDC.64 R2, c[0x0][0x380] ;  /* 0x0000e000ff027b82 */ /* 0x000e220000000a00 */
[----:B------:R-:W-:-:S04]  /*0290*/  LEA.HI R4, R4, 0x1, RZ, 0x18 ;  /* 0x0000000104047811 */ /* 0x000fc800078fc0ff */
[----:B------:R-:W-:-:S04]  /*02a0*/  LOP3.LUT R4, R4, 0x3, RZ, 0xc0, !PT ;  /* 0x0000000304047812 */ /* 0x000fc800078ec0ff */
[----:B------:R-:W-:Y:S01]  /*02b0*/  IADD3 R4, PT, PT, -R4, RZ, RZ ;  /* 0x000000ff04047210 */ /* 0x000fe20007ffe1ff */
[----:B0-----:R-:W-:-:S05]  /*02c0*/  IMAD.WIDE.U32 R2, R11, 0x4, R2 ;  /* 0x000000040b027825 */ /* 0x001fca00078e0002 */
[----:B------:R-:W-:-:S07]  /*02d0*/  MOV R5, R3 ;  /* 0x0000000300057202 */ /* 0x000fce0000000f00 */
.L_x_10:
[----:B------:R-:W-:-:S06]  /*02e0*/  MOV R3, R5 ;  /* 0x0000000500037202 */ /* 0x000fcc0000000f00 */
[----:B------:R0:W2:Y:S01]  /*02f0*/  LDG.E.CONSTANT R3, desc[UR6][R2.64] ;  /* 0x0000000602037981 */ /* 0x0000a2000c1e9900 */
[----:B------:R-:W-:Y:S01]  /*0300*/  IADD3 R4, PT, PT, R4, 0x1, RZ ;  /* 0x0000000104047810 */ /* 0x000fe20007ffe0ff */
[----:B------:R-:W-:-:S03]  /*0310*/  VIADD R11, R11, 0x100 ;  /* 0x000001000b0b7836 */ /* 0x000fc60000000000 */
[----:B------:R-:W-:Y:S02]  /*0320*/  ISETP.NE.AND P0, PT, R4, RZ, PT ;  /* 0x000000ff0400720c */ /* 0x000fe40003f05270 */
[----:B0-----:R-:W-:-:S04]  /*0330*/  IADD3 R2, P2, PT, R2, 0x400, RZ ;  /* 0x0000040002027810 */ /* 0x001fc80007f5e0ff */
[----:B------:R-:W-:Y:S01]  /*0340*/  IADD3.X R5, PT, PT, RZ, R5, RZ, P2, !PT ;  /* 0x00000005ff057210 */ /* 0x000fe200017fe4ff */
[----:B--2--5:R-:W-:-:S06]  /*0350*/  FADD R0, R3, R0 ;  /* 0x0000000003007221 */ /* 0x024fcc0000000000 */
[----:B------:R-:W-:Y:S05]  /*0360*/  @P0 BRA `(.L_x_10) ;  /* 0xfffffffc00dc0947 */ /* 0x000fea000383ffff */
.L_x_9:
[----:B------:R-:W-:Y:S05]  /*0370*/  BSYNC.RECONVERGENT B2 ;  /* 0x0000000000027941 */ /* 0x000fea0003800200 */
.L_x_8:
[----:B------:R-:W-:Y:S05]  /*0380*/  @!P1 BRA `(.L_x_7) ;  /* 0x0000000400689947 */ /* 0x000fea0003800000 */
[----:B------:R-:W-:Y:S01]  /*0390*/  IADD3 R2, PT, PT, -R11, R20, RZ ;  /* 0x000000140b027210 */ /* 0x000fe20007ffe1ff */
[----:B------:R-:W-:Y:S01]  /*03a0*/  BSSY.RECONVERGENT B2, `(.L_x_11) ;  /* 0x0000031000027945 */ /* 0x000fe20003800200 */
[----:B------:R-:W-:Y:S02]  /*03b0*/  PLOP3.LUT P0, PT, PT, PT, PT, 0x80, 0x8 ;  /* 0x000000000008781c */ /* 0x000fe40003f0f070 */
[----:B------:R-:W-:-:S13]  /*03c0*/  ISETP.GT.AND P1, PT, R2, 0xc00, PT ;  /* 0x00000c000200780c */ /* 0x000fda0003f24270 */
[----:B------:R-:W-:Y:S05]  /*03d0*/  @!P1 BRA `(.L_x_12) ;  /* 0x0000000000b49947 */ /* 0x000fea0003800000 */
[----:B------:R-:W-:Y:S02]  /*03e0*/  PLOP3.LUT P0, PT, PT, PT, PT, 0x8, 0x80 ;  /* 0x000000000080781c */ /* 0x000fe40003f0e170 */
[----:B------:R-:W-:-:S11]  /*03f0*/  IADD3 R8, PT, PT, R20, -0xc00, RZ ;  /* 0xfffff40014087810 */ /* 0x000fd60007ffe0ff */
.L_x_13:
[----:B------:R-:W0:Y:S01]  /*0400*/  LDC.64 R6, c[0x0][0x380] ;  /* 0x0000e000ff067b82 */ /* 0x000e220000000a00 */
[C---:B------:R-:W-:Y:S01]  /*0410*/  IADD3 R5, PT, PT, R11.reuse, 0x400, RZ ;  /* 0x000004000b057810 */ /* 0x040fe20007ffe0ff */
[----:B0-----:R-:W-:-:S05]  /*0420*/  IMAD.WIDE R24, R11, 0x4, R6 ;  /* 0x000000040b187825 */ /* 0x001fca00078e0206 */
[----:B------:R-:W2:Y:S04]  /*0430*/  LDG.E.CONSTANT R13, desc[UR6][R24.64] ;  /* 0x00000006180d7981 */ /* 0x000ea8000c1e9900 */
[----:B------:R-:W3:Y:S01]  /*0440*/  LDG.E.CONSTANT R10, desc[UR6][R24.64+0x400] ;  /* 0x00040006180a7981 */ /* 0x000ee2000c1e9900 */
[----:B------:R-:W-:-:S03]  /*0450*/  IMAD.WIDE R4, R5, 0x4, R6 ;  /* 0x0000000405047825 */ /* 0x000fc600078e0206 */
[----:B------:R-:W4:Y:S04]  /*0460*/  LDG.E.CONSTANT R12, desc[UR6][R24.64+0x800] ;  /* 0x00080006180c7981 */ /* 0x000f28000c1e9900 */
[----:B------:R-:W4:Y:S04]  /*0470*/  LDG.E.CONSTANT R17, desc[UR6][R24.64+0xc00] ;  /* 0x000c000618117981 */ /* 0x000f28000c1e9900 */
[----:B------:R-:W4:Y:S01]  /*0480*/  LDG.E.CONSTANT R16, desc[UR6][R4.64] ;  /* 0x0000000604107981 */ /* 0x000f22000c1e9900 */
[----:B------:R-:W-:-:S03]  /*0490*/  IADD3 R3, PT, PT, R11, 0x800, RZ ;  /* 0x000008000b037810 */ /* 0x000fc60007ffe0ff */
[----:B------:R-:W4:Y:S04]  /*04a0*/  LDG.E.CONSTANT R15, desc[UR6][R4.64+0x400] ;  /* 0x00040006040f7981 */ /* 0x000f28000c1e9900 */
[----:B------:R-:W4:Y:S01]  /*04b0*/  LDG.E.CONSTANT R14, desc[UR6][R4.64+0x800] ;  /* 0x00080006040e7981 */ /* 0x000f22000c1e9900 */
[----:B------:R-:W-:-:S03]  /*04c0*/  IMAD.WIDE R2, R3, 0x4, R6 ;  /* 0x0000000403027825 */ /* 0x000fc600078e0206 */
[----:B------:R-:W4:Y:S04]  /*04d0*/  LDG.E.CONSTANT R22, desc[UR6][R4.64+0xc00] ;  /* 0x000c000604167981 */ /* 0x000f28000c1e9900 */
[----:B------:R-:W4:Y:S01]  /*04e0*/  LDG.E.CONSTANT R21, desc[UR6][R2.64] ;  /* 0x0000000602157981 */ /* 0x000f22000c1e9900 */
[----:B------:R-:W-:-:S03]  /*04f0*/  IADD3 R23, PT, PT, R11, 0xc00, RZ ;  /* 0x00000c000b177810 */ /* 0x000fc60007ffe0ff */
[----:B------:R-:W4:Y:S04]  /*0500*/  LDG.E.CONSTANT R19, desc[UR6][R2.64+0x400] ;  /* 0x0004000602137981 */ /* 0x000f28000c1e9900 */
[----:B------:R-:W4:Y:S01]  /*0510*/  LDG.E.CONSTANT R18, desc[UR6][R2.64+0x800] ;  /* 0x0008000602127981 */ /* 0x000f22000c1e9900 */
[----:B------:R-:W-:-:S03]  /*0520*/  IMAD.WIDE R6, R23, 0x4, R6 ;  /* 0x0000000417067825 */ /* 0x000fc600078e0206 */
[----:B------:R-:W4:Y:S04]  /*0530*/  LDG.E.CONSTANT R26, desc[UR6][R2.64+0xc00] ;  /* 0x000c0006021a7981 */ /* 0x000f28000c1e9900 */
[----:B------:R-:W4:Y:S04]  /*0540*/  LDG.E.CONSTANT R25, desc[UR6][R6.64] ;  /* 0x0000000606197981 */ /* 0x000f28000c1e9900 */
[----:B------:R-:W4:Y:S04]  /*0550*/  LDG.E.CONSTANT R23, desc[UR6][R6.64+0x400] ;  /* 0x0004000606177981 */ /* 0x000f28000c1e9900 */
[----:B------:R-:W4:Y:S04]  /*0560*/  LDG.E.CONSTANT R24, desc[UR6][R6.64+0x800] ;  /* 0x0008000606187981 */ /* 0x000f28000c1e9900 */
[----:B------:R-:W4:Y:S01]  /*0570*/  LDG.E.CONSTANT R27, desc[UR6][R6.64+0xc00] ;  /* 0x000c0006061b7981 */ /* 0x000f22000c1e9900 */
[----:B------:R-:W-:-:S04]  /*0580*/  IADD3 R11, PT, PT, R11, 0x1000, RZ ;  /* 0x000010000b0b7810 */ /* 0x000fc80007ffe0ff */
[----:B------:R-:W-:Y:S01]  /*0590*/  ISETP.GE.AND P1, PT, R11, R8, PT ;  /* 0x000000080b00720c */ /* 0x000fe20003f26270 */
[----:B--2--5:R-:W-:-:S04]  /*05a0*/  FADD R13, R13, R0 ;  /* 0x000000000d0d7221 */ /* 0x024fc80000000000 */
[----:B---3--:R-:W-:-:S04]  /*05b0*/  FADD R13, R13, R10 ;  /* 0x0000000a0d0d7221 */ /* 0x008fc80000000000 */
[----:B----4-:R-:W-:-:S04]  /*05c0*/  FADD R12, R13, R12 ;  /* 0x0000000c0d0c7221 */ /* 0x010fc80000000000 */
[----:B------:R-:W-:-:S04]  /*05d0*/  FADD R17, R12, R17 ;  /* 0x000000110c117221 */ /* 0x000fc80000000000 */
        /* <DEDUP_REMOVED lines=11> */
[----:B------:R-:W-:Y:S01]  /*0690*/  FADD R0, R24, R27 ;  /* 0x0000001b18007221 */ /* 0x000fe20000000000 */
[----:B------:R-:W-:Y:S06]  /*06a0*/  @!P1 BRA `(.L_x_13) ;  /* 0xfffffffc00549947 */ /* 0x000fec000383ffff */
.L_x_12:
[----:B------:R-:W-:Y:S05]  /*06b0*/  BSYNC.RECONVERGENT B2 ;  /* 0x0000000000027941 */ /* 0x000fea0003800200 */
.L_x_11:
[----:B------:R-:W-:Y:S01]  /*06c0*/  IADD3 R2, PT, PT, -R11, R20, RZ ;  /* 0x000000140b027210 */ /* 0x000fe20007ffe1ff */
[----:B------:R-:W-:Y:S03]  /*06d0*/  BSSY.RECONVERGENT B2, `(.L_x_14) ;  /* 0x0000019000027945 */ /* 0x000fe60003800200 */
[----:B------:R-:W-:-:S13]  /*06e0*/  ISETP.GT.AND P1, PT, R2, 0x400, PT ;  /* 0x000004000200780c */ /* 0x000fda0003f24270 */
[----:B------:R-:W-:Y:S05]  /*06f0*/  @!P1 BRA `(.L_x_15) ;  /* 0x0000000000589947 */ /* 0x000fea0003800000 */
[----:B------:R-:W0:Y:S01]  /*0700*/  LDC.64 R4, c[0x0][0x380] ;  /* 0x0000e000ff047b82 */ /* 0x000e220000000a00 */
[C---:B------:R-:W-:Y:S02]  /*0710*/  VIADD R15, R11.reuse, 0x400 ;  /* 0x000004000b0f7836 */ /* 0x040fe40000000000 */
[----:B0-----:R-:W-:-:S05]  /*0720*/  IMAD.WIDE R2, R11, 0x4, R4 ;  /* 0x000000040b027825 */ /* 0x001fca00078e0204 */
[----:B------:R-:W2:Y:S04]  /*0730*/  LDG.E.CONSTANT R7, desc[UR6][R2.64] ;  /* 0x0000000602077981 */ /* 0x000ea8000c1e9900 */
[----:B------:R-:W3:Y:S01]  /*0740*/  LDG.E.CONSTANT R6, desc[UR6][R2.64+0x400] ;  /* 0x0004000602067981 */ /* 0x000ee2000c1e9900 */
[----:B------:R-:W-:-:S03]  /*0750*/  IMAD.WIDE R4, R15, 0x4, R4 ;  /* 0x000000040f047825 */ /* 0x000fc600078e0204 */
[----:B------:R-:W4:Y:S04]  /*0760*/  LDG.E.CONSTANT R13, desc[UR6][R2.64+0x800] ;  /* 0x00080006020d7981 */ /* 0x000f28000c1e9900 */
[----:B------:R-:W4:Y:S04]  /*0770*/  LDG.E.CONSTANT R15, desc[UR6][R2.64+0xc00] ;  /* 0x000c0006020f7981 */ /* 0x000f28000c1e9900 */
[----:B------:R-:W4:Y:S04]  /*0780*/  LDG.E.CONSTANT R17, desc[UR6][R4.64] ;  /* 0x0000000604117981 */ /* 0x000f28000c1e9900 */
[----:B------:R-:W4:Y:S04]  /*0790*/  LDG.E.CONSTANT R19, desc[UR6][R4.64+0x400] ;  /* 0x0004000604137981 */ /* 0x000f28000c1e9900 */
[----:B------:R-:W4:Y:S04]  /*07a0*/  LDG.E.CONSTANT R21, desc[UR6][R4.64+0x800] ;  /* 0x0008000604157981 */ /* 0x000f28000c1e9900 */
[----:B------:R-:W4:Y:S01]  /*07b0*/  LDG.E.CONSTANT R23, desc[UR6][R4.64+0xc00] ;  /* 0x000c000604177981 */ /* 0x000f22000c1e9900 */
[----:B------:R-:W-:-:S02]  /*07c0*/  PLOP3.LUT P0, PT, PT, PT, PT, 0x8, 0x80 ;  /* 0x000000000080781c */ /* 0x000fc40003f0e170 */
[----:B------:R-:W-:Y:S01]  /*07d0*/  IADD3 R11, PT, PT, R11, 0x800, RZ ;  /* 0x000008000b0b7810 */ /* 0x000fe20007ffe0ff */
[----:B--2--5:R-:W-:-:S04]  /*07e0*/  FADD R7, R0, R7 ;  /* 0x0000000700077221 */ /* 0x024fc80000000000 */
[----:B---3--:R-:W-:-:S04]  /*07f0*/  FADD R6, R7, R6 ;  /* 0x0000000607067221 */ /* 0x008fc80000000000 */
[----:B----4-:R-:W-:-:S04]  /*0800*/  FADD R6, R6, R13 ;  /* 0x0000000d06067221 */ /* 0x010fc80000000000 */
[----:B------:R-:W-:-:S04]  /*0810*/  FADD R6, R6, R15 ;  /* 0x0000000f06067221 */ /* 0x000fc80000000000 */
[----:B------:R-:W-:-:S04]  /*0820*/  FADD R6, R6, R17 ;  /* 0x0000001106067221 */ /* 0x000fc80000000000 */
[----:B------:R-:W-:-:S04]  /*0830*/  FADD R6, R6, R19 ;  /* 0x0000001306067221 */ /* 0x000fc80000000000 */
[----:B------:R-:W-:-:S04]  /*0840*/  FADD R6, R6, R21 ;  /* 0x0000001506067221 */ /* 0x000fc80000000000 */
[----:B------:R-:W-:-:S07]  /*0850*/  FADD R0, R6, R23 ;  /* 0x0000001706007221 */ /* 0x000fce0000000000 */
.L_x_15:
[----:B------:R-:W-:Y:S05]  /*0860*/  BSYNC.RECONVERGENT B2 ;  /* 0x0000000000027941 */ /* 0x000fea0003800200 */
.L_x_14:
[----:B------:R-:W-:-:S13]  /*0870*/  ISETP.LT.OR P0, PT, R11, R20, P0 ;  /* 0x000000140b00720c */ /* 0x000fda0000701670 */
[----:B------:R-:W-:Y:S05]  /*0880*/  @!P0 BRA `(.L_x_7) ;  /* 0x0000000000288947 */ /* 0x000fea0003800000 */
[----:B------:R-:W0:Y:S02]  /*0890*/  LDC.64 R2, c[0x0][0x380] ;  /* 0x0000e000ff027b82 */ /* 0x000e240000000a00 */
[----:B0-----:R-:W-:-:S05]  /*08a0*/  IMAD.WIDE R2, R11, 0x4, R2 ;  /* 0x000000040b027825 */ /* 0x001fca00078e0202 */
[----:B------:R-:W2:Y:S04]  /*08b0*/  LDG.E.CONSTANT R5, desc[UR6][R2.64] ;  /* 0x0000000602057981 */ /* 0x000ea8000c1e9900 */
[----:B------:R-:W3:Y:S04]  /*08c0*/  LDG.E.CONSTANT R4, desc[UR6][R2.64+0x400] ;  /* 0x0004000602047981 */ /* 0x000ee8000c1e9900 */
[----:B------:R-:W4:Y:S04]  /*08d0*/  LDG.E.CONSTANT R7, desc[UR6][R2.64+0x800] ;  /* 0x0008000602077981 */ /* 0x000f28000c1e9900 */
[----:B------:R-:W4:Y:S01]  /*08e0*/  LDG.E.CONSTANT R11, desc[UR6][R2.64+0xc00] ;  /* 0x000c0006020b7981 */ /* 0x000f22000c1e9900 */
[----:B--2--5:R-:W-:-:S04]  /*08f0*/  FADD R5, R0, R5 ;  /* 0x0000000500057221 */ /* 0x024fc80000000000 */
[----:B---3--:R-:W-:-:S04]  /*0900*/  FADD R4, R5, R4 ;  /* 0x0000000405047221 */ /* 0x008fc80000000000 */
[----:B----4-:R-:W-:-:S04]  /*0910*/  FADD R4, R4, R7 ;  /* 0x0000000704047221 */ /* 0x010fc80000000000 */
[----:B------:R-:W-:-:S07]  /*0920*/  FADD R0, R4, R11 ;  /* 0x0000000b04007221 */ /* 0x000fce0000000000 */
.L_x_7:
[----:B------:R-:W-:Y:S05]  /*0930*/  BSYNC.RECONVERGENT B1 ;  /* 0x0000000000017941 */ /* 0x000fea0003800200 */
.L_x_6:
[----:B------:R-:W-:Y:S02]  /*0940*/  ISETP.GE.AND P0, PT, R20, 0x100, PT ;  /* 0x000001001400780c */ /* 0x000fe40003f06270 */
[----:B-----5:R-:W-:-:S11]  /*0950*/  MOV R7, R0 ;  /* 0x0000000000077202 */ /* 0x020fd60000000f00 */
[----:B------:R-:W-:Y:S05]  /*0960*/  @!P0 BRA `(.L_x_16) ;  /* 0x0000000000ac8947 */ /* 0x000fea0003800000 */
[----:B------:R-:W1:Y:S01]  /*0970*/  S2R R6, SR_LANEID ;  /* 0x0000000000067919 */ /* 0x000e620000000000 */
[----:B------:R-:W2:Y:S02]  /*0980*/  SHFL.DOWN PT, R0, R7, 0x1, 0x1f ;  /* 0x08201f0007007f89 */ /* 0x000ea400000e0000 */
[----:B--2---:R-:W-:Y:S01]  /*0990*/  FADD R0, R0, R7 ;  /* 0x0000000700007221 */ /* 0x004fe20000000000 */
[C---:B-1----:R-:W-:Y:S02]  /*09a0*/  ISETP.GT.AND P0, PT, R6.reuse, 0x1e, PT ;  /* 0x0000001e0600780c */ /* 0x042fe40003f04270 */
[C---:B------:R-:W-:Y:S02]  /*09b0*/  ISETP.NE.AND P1, PT, R6.reuse, RZ, PT ;  /* 0x000000ff0600720c */ /* 0x040fe40003f25270 */
[----:B------:R-:W-:Y:S02]  /*09c0*/  FSEL R0, R7, R0, P0 ;  /* 0x0000000007007208 */ /* 0x000fe40000000000 */
[----:B------:R-:W-:-:S03]  /*09d0*/  ISETP.GT.AND P0, PT, R6, 0x1d, PT ;  /* 0x0000001d0600780c */ /* 0x000fc60003f04270 */
[----:B0-----:R-:W0:Y:S06]  /*09e0*/  SHFL.DOWN PT, R3, R0, 0x2, 0x1f ;  /* 0x08401f0000037f89 */ /* 0x001e2c00000e0000 */
[----:B------:R-:W1:Y:S01]  /*09f0*/  @!P1 S2R R5, SR_CgaCtaId ;  /* 0x0000000000059919 */ /* 0x000e620000008800 */
[----:B------:R-:W-:Y:S02]  /*0a00*/  @!P1 MOV R4, 0x400 ;  /* 0x0000040000049802 */ /* 0x000fe40000000f00 */
[----:B------:R-:W-:-:S04]  /*0a10*/  @!P1 SHF.R.U32.HI R2, RZ, 0x3, R9 ;  /* 0x00000003ff029819 */ /* 0x000fc80000011609 */
[----:B------:R-:W-:Y:S01]  /*0a20*/  @!P1 LOP3.LUT R2, R2, 0x7c, RZ, 0xc0, !PT ;  /* 0x0000007c02029812 */ /* 0x000fe200078ec0ff */
[----:B0-----:R-:W-:Y:S01]  /*0a30*/  @!P0 FADD R0, R0, R3 ;  /* 0x0000000300008221 */ /* 0x001fe20000000000 */
[----:B------:R-:W-:-:S04]  /*0a40*/  ISETP.GT.AND P0, PT, R6, 0x1b, PT ;  /* 0x0000001b0600780c */ /* 0x000fc80003f04270 */
[----:B------:R-:W0:Y:S01]  /*0a50*/  SHFL.DOWN PT, R3, R0, 0x4, 0x1f ;  /* 0x08801f0000037f89 */ /* 0x000e2200000e0000 */
[----:B-1----:R-:W-:-:S04]  /*0a60*/  @!P1 LEA R5, R5, R4, 0x18 ;  /* 0x0000000405059211 */ /* 0x002fc800078ec0ff */
[----:B------:R-:W-:-:S04]  /*0a70*/  @!P1 IADD3 R2, PT, PT, R2, R5, RZ ;  /* 0x0000000502029210 */ /* 0x000fc80007ffe0ff */
[----:B0-----:R-:W-:Y:S01]  /*0a80*/  @!P0 FADD R0, R0, R3 ;  /* 0x0000000300008221 */ /* 0x001fe20000000000 */
[----:B------:R-:W-:-:S04]  /*0a90*/  ISETP.GT.AND P0, PT, R6, 0x17, PT ;  /* 0x000000170600780c */ /* 0x000fc80003f04270 */
[----:B------:R-:W0:Y:S09]  /*0aa0*/  SHFL.DOWN PT, R3, R0, 0x8, 0x1f ;  /* 0x09001f0000037f89 */ /* 0x000e3200000e0000 */
[----:B0-----:R-:W-:Y:S01]  /*0ab0*/  @!P0 FADD R0, R0, R3 ;  /* 0x0000000300008221 */ /* 0x001fe20000000000 */
[----:B------:R-:W-:-:S04]  /*0ac0*/  ISETP.NE.AND P0, PT, R9, RZ, PT ;  /* 0x000000ff0900720c */ /* 0x000fc80003f05270 */
[----:B------:R-:W0:Y:S02]  /*0ad0*/  SHFL.DOWN PT, R3, R0, 0x10, 0x1f ;  /* 0x0a001f0000037f89 */ /* 0x000e2400000e0000 */
[----:B0-----:R-:W-:-:S05]  /*0ae0*/  FADD R3, R0, R3 ;  /* 0x0000000300037221 */ /* 0x001fca0000000000 */
[----:B------:R0:W-:Y:S01]  /*0af0*/  @!P1 STS [R2+0x8], R3 ;  /* 0x0000080302009388 */ /* 0x0001e20000000800 */
[----:B------:R-:W-:Y:S01]  /*0b00*/  BAR.SYNC.DEFER_BLOCKING 0x0 ;  /* 0x0000000000007b1d */ /* 0x000fe20000010000 */
[----:B------:R-:W-:-:S04]  /*0b10*/  ISETP.GT.AND P1, PT, R6, 0xf, PT ;  /* 0x0000000f0600780c */ /* 0x000fc80003f24270 */
[----:B------:R-:W-:Y:S01]  /*0b20*/  FSEL R0, R0, R3, P1 ;  /* 0x0000000300007208 */ /* 0x000fe20000800000 */
[----:B------:R-:W-:Y:S08]  /*0b30*/  @P0 BRA `(.L_x_17) ;  /* 0x0000003000900947 */ /* 0x000ff00003800000 */
[----:B------:R-:W1:Y:S01]  /*0b40*/  S2UR UR5, SR_CgaCtaId ;  /* 0x00000000000579c3 */ /* 0x000e620000008800 */
[----:B------:R-:W-:Y:S02]  /*0b50*/  UMOV UR4, 0x400 ;  /* 0x0000040000047882 */ /* 0x000fe40000000000 */
[----:B-1----:R-:W-:-:S09]  /*0b60*/  ULEA UR4, UR5, UR4, 0x18 ;  /* 0x0000000405047291 */ /* 0x002fd2000f8ec0ff */
[----:B0-----:R-:W0:Y:S04]  /*0b70*/  LDS R3, [UR4+0xc] ;  /* 0x00000c04ff037984 */ /* 0x001e280008000800 */
[----:B------:R-:W1:Y:S04]  /*0b80*/  LDS.128 R4, [UR4+0x10] ;  /* 0x00001004ff047984 */ /* 0x000e680008000c00 */
[----:B------:R-:W2:Y:S01]  /*0b90*/  LDS.64 R8, [UR4+0x20] ;  /* 0x00002004ff087984 */ /* 0x000ea20008000a00 */
[----:B0-----:R-:W-:-:S04]  /*0ba0*/  FADD R3, R0, R3 ;  /* 0x0000000300037221 */ /* 0x001fc80000000000 */
[----:B-1----:R-:W-:-:S04]  /*0bb0*/  FADD R4, R3, R4 ;  /* 0x0000000403047221 */ /* 0x002fc80000000000 */
[----:B------:R-:W-:-:S04]  /*0bc0*/  FADD R5, R4, R5 ;  /* 0x0000000504057221 */ /* 0x000fc80000000000 */
[----:B------:R-:W-:-:S04]  /*0bd0*/  FADD R6, R5, R6 ;  /* 0x0000000605067221 */ /* 0x000fc80000000000 */
[----:B------:R-:W-:-:S04]  /*0be0*/  FADD R7, R6, R7 ;  /* 0x0000000706077221 */ /* 0x000fc80000000000 */
[----:B--2---:R-:W-:-:S04]  /*0bf0*/  FADD R8, R7, R8 ;  /* 0x0000000807087221 */ /* 0x004fc80000000000 */
[----:B------:R-:W-:Y:S01]  /*0c00*/  FADD R0, R8, R9 ;  /* 0x0000000908007221 */ /* 0x000fe20000000000 */
[----:B------:R-:W-:Y:S06]  /*0c10*/  BRA `(.L_x_17) ;  /* 0x0000003000587947 */ /* 0x000fec0003800000 */
.L_x_16:
[----:B------:R-:W1:Y:S01]  /*0c20*/  S2R R4, SR_LANEID ;  /* 0x0000000000047919 */ /* 0x000e620000000000 */
[----:B------:R-:W-:-:S04]  /*0c30*/  LOP3.LUT R0, R9, 0x3e0, RZ, 0xc0, !PT ;  /* 0x000003e009007812 */ /* 0x000fc800078ec0ff */
[----:B0-----:R-:W-:Y:S02]  /*0c40*/  IADD3 R3, PT, PT, R0, 0x20, RZ ;  /* 0x0000002000037810 */ /* 0x001fe40007ffe0ff */
[----:B------:R-:W-:Y:S02]  /*0c50*/  LOP3.LUT R5, RZ, R0, RZ, 0x33, !PT ;  /* 0x00000000ff057212 */ /* 0x000fe400078e33ff */
[-C--:B------:R-:W-:Y:S02]  /*0c60*/  ISETP.GT.AND P0, PT, R3, R20.reuse, PT ;  /* 0x000000140300720c */ /* 0x080fe40003f04270 */
[----:B------:R-:W-:-:S04]  /*0c70*/  IADD3 R5, PT, PT, R5, R20, RZ ;  /* 0x0000001405057210 */ /* 0x000fc80007ffe0ff */
[----:B------:R-:W-:-:S05]  /*0c80*/  SEL R5, R5, 0x1f, P0 ;  /* 0x0000001f05057807 */ /* 0x000fca0000000000 */
[----:B------:R-:W0:Y:S01]  /*0c90*/  SHFL.DOWN PT, R0, R7, 0x1, R5 ;  /* 0x0820000007007989 */ /* 0x000e2200000e0005 */
[C---:B-1----:R-:W-:Y:S02]  /*0ca0*/  ISETP.GE.AND P0, PT, R4.reuse, R5, PT ;  /* 0x000000050400720c */ /* 0x042fe40003f06270 */
[C---:B------:R-:W-:Y:S02]  /*0cb0*/  IADD3 R2, PT, PT, R4.reuse, 0x2, RZ ;  /* 0x0000000204027810 */ /* 0x040fe40007ffe0ff */
[----:B------:R-:W-:-:S09]  /*0cc0*/  ISETP.NE.AND P1, PT, R4, RZ, PT ;  /* 0x000000ff0400720c */ /* 0x000fd20003f25270 */
[----:B0-----:R-:W-:Y:S01]  /*0cd0*/  @!P0 FADD R7, R0, R7 ;  /* 0x0000000700078221 */ /* 0x001fe20000000000 */
[-C--:B------:R-:W-:Y:S02]  /*0ce0*/  ISETP.GT.AND P0, PT, R2, R5.reuse, PT ;  /* 0x000000050200720c */ /* 0x080fe40003f04270 */
[----:B------:R-:W-:Y:S01]  /*0cf0*/  IADD3 R2, PT, PT, R4, 0x4, RZ ;  /* 0x0000000404027810 */ /* 0x000fe20007ffe0ff */
[----:B------:R-:W0:Y:S01]  /*0d00*/  @!P1 S2R R6, SR_CgaCtaId ;  /* 0x0000000000069919 */ /* 0x000e220000008800 */
[----:B------:R-:W-:Y:S01]  /*0d10*/  @!P1 MOV R3, 0x400 ;  /* 0x0000040000039802 */ /* 0x000fe20000000f00 */
[----:B------:R-:W1:Y:S08]  /*0d20*/  SHFL.DOWN PT, R0, R7, 0x2, R5 ;  /* 0x0840000007007989 */ /* 0x000e7000000e0005 */
[----:B-1----:R-:W-:Y:S01]  /*0d30*/  @!P0 FADD R7, R7, R0 ;  /* 0x0000000007078221 */ /* 0x002fe20000000000 */
[----:B------:R-:W-:-:S02]  /*0d40*/  ISETP.GT.AND P0, PT, R2, R5, PT ;  /* 0x000000050200720c */ /* 0x000fc40003f04270 */
[----:B------:R-:W-:Y:S02]  /*0d50*/  IADD3 R2, PT, PT, R4, 0x8, RZ ;  /* 0x0000000804027810 */ /* 0x000fe40007ffe0ff */
[----:B------:R-:W1:Y:S01]  /*0d60*/  SHFL.DOWN PT, R0, R7, 0x4, R5 ;  /* 0x0880000007007989 */ /* 0x000e6200000e0005 */
[----:B0-----:R-:W-:-:S08]  /*0d70*/  @!P1 LEA R3, R6, R3, 0x18 ;  /* 0x0000000306039211 */ /* 0x001fd000078ec0ff */
[----:B-1----:R-:W-:Y:S01]  /*0d80*/  @!P0 FADD R7, R7, R0 ;  /* 0x0000000007078221 */ /* 0x002fe20000000000 */
[----:B------:R-:W-:Y:S01]  /*0d90*/  ISETP.GT.AND P0, PT, R2, R5, PT ;  /* 0x000000050200720c */ /* 0x000fe20003f04270 */
[----:B------:R-:W-:-:S03]  /*0da0*/  VIADD R2, R4, 0x10 ;  /* 0x0000001004027836 */ /* 0x000fc60000000000 */
[----:B------:R-:W0:Y:S09]  /*0db0*/  SHFL.DOWN PT, R0, R7, 0x8, R5 ;  /* 0x0900000007007989 */ /* 0x000e3200000e0005 */
[----:B0-----:R-:W-:Y:S01]  /*0dc0*/  @!P0 FADD R7, R7, R0 ;  /* 0x0000000007078221 */ /* 0x001fe20000000000 */
[----:B------:R-:W-:-:S02]  /*0dd0*/  ISETP.GT.AND P0, PT, R2, R5, PT ;  /* 0x000000050200720c */ /* 0x000fc40003f04270 */
[----:B------:R-:W-:Y:S02]  /*0de0*/  @!P1 SHF.R.U32.HI R2, RZ, 0x3, R9 ;  /* 0x00000003ff029819 */ /* 0x000fe40000011609 */
[----:B------:R-:W0:Y:S02]  /*0df0*/  SHFL.DOWN PT, R0, R7, 0x10, R5 ;  /* 0x0a00000007007989 */ /* 0x000e2400000e0005 */
[----:B------:R-:W-:-:S04]  /*0e00*/  @!P1 LOP3.LUT R2, R2, 0x7c, RZ, 0xc0, !PT ;  /* 0x0000007c02029812 */ /* 0x000fc800078ec0ff */
[----:B------:R-:W-:-:S03]  /*0e10*/  @!P1 IADD3 R3, PT, PT, R2, R3, RZ ;  /* 0x0000000302039210 */ /* 0x000fc60007ffe0ff */
[----:B0-----:R-:W-:Y:S01]  /*0e20*/  @!P0 FADD R7, R7, R0 ;  /* 0x0000000007078221 */ /* 0x001fe20000000000 */
[----:B------:R-:W-:-:S04]  /*0e30*/  ISETP.NE.AND P0, PT, R9, RZ, PT ;  /* 0x000000ff0900720c */ /* 0x000fc80003f05270 */
[----:B------:R-:W-:-:S05]  /*0e40*/  MOV R0, R7 ;  /* 0x0000000700007202 */ /* 0x000fca0000000f00 */
[----:B------:R4:W-:Y:S01]  /*0e50*/  @!P1 STS [R3+0x8], R0 ;  /* 0x0000080003009388 */ /* 0x0009e20000000800 */
[----:B------:R-:W-:Y:S06]  /*0e60*/  BAR.SYNC.DEFER_BLOCKING 0x0 ;  /* 0x0000000000007b1d */ /* 0x000fec0000010000 */
[----:B------:R-:W-:Y:S05]  /*0e70*/  @P0 BRA `(.L_x_17) ;  /* 0x0000002c00c00947 */ /* 0x000fea0003800000 */
[----:B------:R-:W0:Y:S01]  /*0e80*/  S2UR UR5, SR_CgaCtaId ;  /* 0x00000000000579c3 */ /* 0x000e220000008800 */
[----:B------:R-:W-:Y:S01]  /*0e90*/  UMOV UR4, 0x400 ;  /* 0x0000040000047882 */ /* 0x000fe20000000000 */
[C---:B------:R-:W-:Y:S02]  /*0ea0*/  ISETP.GT.AND P2, PT, R20.reuse, 0x20, PT ;  /* 0x000000201400780c */ /* 0x040fe40003f44270 */
[C---:B------:R-:W-:Y:S02]  /*0eb0*/  ISETP.GT.AND P4, PT, R20.reuse, 0x40, PT ;  /* 0x000000401400780c */ /* 0x040fe40003f84270 */
[C---:B------:R-:W-:Y:S02]  /*0ec0*/  ISETP.GT.AND P3, PT, R20.reuse, 0x60, PT ;  /* 0x000000601400780c */ /* 0x040fe40003f64270 */
[----:B------:R-:W-:Y:S01]  /*0ed0*/  ISETP.GT.AND P1, PT, R20, 0x80, PT ;  /* 0x000000801400780c */ /* 0x000fe20003f24270 */
[----:B0-----:R-:W-:-:S09]  /*0ee0*/  ULEA UR4, UR5, UR4, 0x18 ;  /* 0x0000000405047291 */ /* 0x001fd2000f8ec0ff */
[----:B----4-:R-:W0:Y:S04]  /*0ef0*/  LDS R3, [UR4+0xc] ;  /* 0x00000c04ff037984 */ /* 0x010e280008000800 */
[----:B------:R-:W1:Y:S04]  /*0f00*/  LDS.128 R4, [UR4+0x10] ;  /* 0x00001004ff047984 */ /* 0x000e680008000c00 */
[----:B------:R-:W2:Y:S01]  /*0f10*/  LDS.64 R8, [UR4+0x20] ;  /* 0x00002004ff087984 */ /* 0x000ea20008000a00 */
[----:B0-----:R-:W-:Y:S01]  /*0f20*/  @P2 FADD R0, R0, R3 ;  /* 0x0000000300002221 */ /* 0x001fe20000000000 */
[----:B------:R-:W-:-:S03]  /*0f30*/  ISETP.GT.AND P2, PT, R20, 0xa0, PT ;  /* 0x000000a01400780c */ /* 0x000fc60003f44270 */
[----:B-1----:R-:W-:Y:S01]  /*0f40*/  @P4 FADD R0, R0, R4 ;  /* 0x0000000400004221 */ /* 0x002fe20000000000 */
[----:B------:R-:W-:-:S03]  /*0f50*/  ISETP.GT.AND P4, PT, R20, 0xc0, PT ;  /* 0x000000c01400780c */ /* 0x000fc60003f84270 */
[----:B------:R-:W-:Y:S01]  /*0f60*/  @P3 FADD R0, R0, R5 ;  /* 0x0000000500003221 */ /* 0x000fe20000000000 */
[----:B------:R-:W-:-:S03]  /*0f70*/  ISETP.GT.AND P3, PT, R20, 0xe0, PT ;  /* 0x000000e01400780c */ /* 0x000fc60003f64270 */
[----:B------:R-:W-:-:S04]  /*0f80*/  @P1 FADD R0, R0, R6 ;  /* 0x0000000600001221 */ /* 0x000fc80000000000 */
[----:B------:R-:W-:-:S04]  /*0f90*/  @P2 FADD R0, R0, R7 ;  /* 0x0000000700002221 */ /* 0x000fc80000000000 */
[----:B--2---:R-:W-:-:S04]  /*0fa0*/  @P4 FADD R0, R0, R8 ;  /* 0x0000000800004221 */ /* 0x004fc80000000000 */
[----:B------:R-:W-:Y:S01]  /*0fb0*/  @P3 FADD R0, R0, R9 ;  /* 0x0000000900003221 */ /* 0x000fe20000000000 */
[----:B------:R-:W-:Y:S06]  /*0fc0*/  BRA `(.L_x_17) ;  /* 0x0000002c006c7947 */ /* 0x000fec0003800000 */
.L_x_3:
[----:B------:R-:W0:Y:S01]  /*0fd0*/  S2R R0, SR_TID.X ;  /* 0x0000000000007919 */ /* 0x000e220000002100 */
[----:B------:R-:W1:Y:S01]  /*0fe0*/  LDC.64 R2, c[0x0][0x380] ;  /* 0x0000e000ff027b82 */ /* 0x000e620000000a00 */
[----:B0-----:R-:W-:-:S05]  /*0ff0*/  SHF.L.U32 R5, R0, 0x2, RZ ;  /* 0x0000000200057819 */ /* 0x001fca00000006ff */
[----:B-1----:R-:W-:-:S05]  /*1000*/  IMAD.WIDE.U32 R2, R5, 0x4, R2 ;  /* 0x0000000405027825 */ /* 0x002fca00078e0002 */
[----:B------:R-:W2:Y:S04]  /*1010*/  LDG.E.128.CONSTANT R4, desc[UR6][R2.64] ;  /* 0x0000000602047981 */ /* 0x000ea8000c1e9d00 */
[----:B------:R-:W3:Y:S04]  /*1020*/  LDG.E.128.CONSTANT R8, desc[UR6][R2.64+0x1000] ;  /* 0x0010000602087981 */ /* 0x000ee8000c1e9d00 */
[----:B------:R-:W4:Y:S04]  /*1030*/  LDG.E.128.CONSTANT R12, desc[UR6][R2.64+0x2000] ;  /* 0x00200006020c7981 */ /* 0x000f28000c1e9d00 */
[----:B------:R-:W5:Y:S01]  /*1040*/  LDG.E.128.CONSTANT R16, desc[UR6][R2.64+0x3000] ;  /* 0x0030000602107981 */ /* 0x000f62000c1e9d00 */
[----:B------:R-:W-:Y:S01]  /*1050*/  ISETP.GE.U32.AND P0, PT, R20, 0x2000, PT ;  /* 0x000020001400780c */ /* 0x000fe20003f06070 */
[----:B------:R-:W-:-:S02]  /*1060*/  HFMA2 R23, -RZ, RZ, 0, 0.00048828125 ;  /* 0x00001000ff177431 */ /* 0x000fc400000001ff */
[----:B--2---:R-:W-:Y:S01]  /*1070*/  FADD R4, R4, R5 ;  /* 0x0000000504047221 */ /* 0x004fe20000000000 */
[----:B------:R-:W-:Y:S01]  /*1080*/  FADD R7, R6, R7 ;  /* 0x0000000706077221 */ /* 0x000fe20000000000 */
[----:B---3--:R-:W-:Y:S01]  /*1090*/  FADD R8, R8, R9 ;  /* 0x0000000908087221 */ /* 0x008fe20000000000 */
[----:B------:R-:W-:Y:S02]  /*10a0*/  FADD R11, R10, R11 ;  /* 0x0000000b0a0b7221 */ /* 0x000fe40000000000 */
[----:B------:R-:W-:Y:S01]  /*10b0*/  FADD R4, R4, R7 ;  /* 0x0000000704047221 */ /* 0x000fe20000000000 */
[----:B----4-:R-:W-:Y:S01]  /*10c0*/  FADD R12, R12, R13 ;  /* 0x0000000d0c0c7221 */ /* 0x010fe20000000000 */
[----:B------:R-:W-:Y:S01]  /*10d0*/  FADD R15, R14, R15 ;  /* 0x0000000f0e0f7221 */ /* 0x000fe20000000000 */
[----:B------:R-:W-:Y:S01]  /*10e0*/  FADD R11, R8, R11 ;  /* 0x0000000b080b7221 */ /* 0x000fe20000000000 */
[----:B-----5:R-:W-:Y:S01]  /*10f0*/  FADD R16, R16, R17 ;  /* 0x0000001110107221 */ /* 0x020fe20000000000 */
[----:B------:R-:W-:Y:S01]  /*1100*/  FADD R19, R18, R19 ;  /* 0x0000001312137221 */ /* 0x000fe20000000000 */
[----:B------:R-:W-:Y:S01]  /*1110*/  FADD R12, R12, R15 ;  /* 0x0000000f0c0c7221 */ /* 0x000fe20000000000 */
[----:B------:R-:W-:-:S02]  /*1120*/  FADD R4, R4, R11 ;  /* 0x0000000b04047221 */ /* 0x000fc40000000000 */
[----:B------:R-:W-:-:S04]  /*1130*/  FADD R19, R16, R19 ;  /* 0x0000001310137221 */ /* 0x000fc80000000000 */
[----:B------:R-:W-:-:S04]  /*1140*/  FADD R19, R12, R19 ;  /* 0x000000130c137221 */ /* 0x000fc80000000000 */
[----:B------:R-:W-:Y:S01]  /*1150*/  FADD R21, R4, R19 ;  /* 0x0000001304157221 */ /* 0x000fe20000000000 */
[----:B------:R-:W-:Y:S06]  /*1160*/  @!P0 BRA `(.L_x_18) ;  /* 0x00000000007c8947 */ /* 0x000fec0003800000 */
[----:B------:R-:W0:Y:S01]  /*1170*/  LDC R24, c[0x0][0x390] ;  /* 0x0000e400ff187b82 */ /* 0x000e220000000800 */
[----:B------:R-:W-:Y:S02]  /*1180*/  IADD3 R22, PT, PT, R20, -0x1000, RZ ;  /* 0xfffff00014167810 */ /* 0x000fe40007ffe0ff */
[----:B------:R-:W-:-:S07]  /*1190*/  MOV R23, 0x1000 ;  /* 0x0000100000177802 */ /* 0x000fce0000000f00 */
.L_x_20:
[----:B------:R-:W-:-:S05]  /*11a0*/  IMAD.WIDE R26, R23, 0x4, R2 ;  /* 0x00000004171a7825 */ /* 0x000fca00078e0202 */
[----:B------:R-:W2:Y:S04]  /*11b0*/  LDG.E.128.CONSTANT R16, desc[UR6][R26.64+0x2000] ;  /* 0x002000061a107981 */ /* 0x000ea8000c1e9d00 */
[----:B------:R-:W3:Y:S04]  /*11c0*/  LDG.E.128.CONSTANT R4, desc[UR6][R26.64+0x3000] ;  /* 0x003000061a047981 */ /* 0x000ee8000c1e9d00 */
[----:B------:R-:W4:Y:S04]  /*11d0*/  LDG.E.128.CONSTANT R8, desc[UR6][R26.64] ;  /* 0x000000061a087981 */ /* 0x000f28000c1e9d00 */
[----:B------:R-:W5:Y:S01]  /*11e0*/  LDG.E.128.CONSTANT R12, desc[UR6][R26.64+0x1000] ;  /* 0x001000061a0c7981 */ /* 0x000f62000c1e9d00 */
[----:B0-----:R-:W-:Y:S01]  /*11f0*/  MOV R20, R24 ;  /* 0x0000001800147202 */ /* 0x001fe20000000f00 */
[----:B--2---:R-:W-:Y:S01]  /*1200*/  FADD R17, R17, R18 ;  /* 0x0000001211117221 */ /* 0x004fe20000000000 */
[----:B---3--:R-:W-:-:S02]  /*1210*/  FADD R18, R19, R4 ;  /* 0x0000000413127221 */ /* 0x008fc40000000000 */
[----:B------:R-:W-:Y:S01]  /*1220*/  IADD3 R4, PT, PT, -R23, R20, RZ ;  /* 0x0000001417047210 */ /* 0x000fe20007ffe1ff */
[----:B------:R-:W-:Y:S01]  /*1230*/  FADD R5, R5, R6 ;  /* 0x0000000605057221 */ /* 0x000fe20000000000 */
[----:B----4-:R-:W-:Y:S01]  /*1240*/  FADD R9, R9, R10 ;  /* 0x0000000a09097221 */ /* 0x010fe20000000000 */
[----:B------:R-:W-:Y:S01]  /*1250*/  FADD R8, R8, R21 ;  /* 0x0000001508087221 */ /* 0x000fe20000000000 */
[----:B------:R-:W-:Y:S01]  /*1260*/  ISETP.GE.AND P0, PT, R4, 0x1000, PT ;  /* 0x000010000400780c */ /* 0x000fe20003f06270 */
[----:B-----5:R-:W-:Y:S01]  /*1270*/  FADD R13, R13, R14 ;  /* 0x0000000e0d0d7221 */ /* 0x020fe20000000000 */
[----:B------:R-:W-:Y:S01]  /*1280*/  FADD R10, R11, R12 ;  /* 0x0000000c0b0a7221 */ /* 0x000fe20000000000 */
[----:B------:R-:W-:Y:S01]  /*1290*/  FADD R14, R15, R16 ;  /* 0x000000100f0e7221 */ /* 0x000fe20000000000 */
[----:B------:R-:W-:Y:S01]  /*12a0*/  FADD R8, R8, R9 ;  /* 0x0000000908087221 */ /* 0x000fe20000000000 */
[----:B------:R-:W-:Y:S01]  /*12b0*/  FADD R5, R18, R5 ;  /* 0x0000000512057221 */ /* 0x000fe20000000000 */
[----:B------:R-:W-:Y:S01]  /*12c0*/  FADD R13, R10, R13 ;  /* 0x0000000d0a0d7221 */ /* 0x000fe20000000000 */
[----:B------:R-:W-:-:S03]  /*12d0*/  FADD R14, R14, R17 ;  /* 0x000000110e0e7221 */ /* 0x000fc60000000000 */
[----:B------:R-:W-:Y:S01]  /*12e0*/  FADD R8, R8, R13 ;  /* 0x0000000d08087221 */ /* 0x000fe20000000000 */
[----:B------:R-:W-:-:S04]  /*12f0*/  FADD R5, R14, R5 ;  /* 0x000000050e057221 */ /* 0x000fc80000000000 */
[----:B------:R-:W-:-:S04]  /*1300*/  FADD R5, R8, R5 ;  /* 0x0000000508057221 */ /* 0x000fc80000000000 */
[----:B------:R-:W-:Y:S01]  /*1310*/  FADD R21, R7, R5 ;  /* 0x0000000507157221 */ /* 0x000fe20000000000 */
[----:B------:R-:W-:Y:S06]  /*1320*/  @!P0 BRA `(.L_x_19) ;  /* 0x0000000800308947 */ /* 0x000fec0003800000 */
[----:B------:R-:W-:-:S04]  /*1330*/  IADD3 R23, PT, PT, R23, 0x1000, RZ ;  /* 0x0000100017177810 */ /* 0x000fc80007ffe0ff */
[----:B------:R-:W-:-:S13]  /*1340*/  ISETP.GT.AND P0, PT, R23, R22, PT ;  /* 0x000000161700720c */ /* 0x000fda0003f04270 */
[----:B------:R-:W-:Y:S05]  /*1350*/  @!P0 BRA `(.L_x_20) ;  /* 0xfffffffc00908947 */ /* 0x000fea000383ffff */
.L_x_18:
[----:B------:R-:W-:-:S13]  /*1360*/  ISETP.GE.AND P0, PT, R23, R20, PT ;  /* 0x000000141700720c */ /* 0x000fda0003f06270 */
[----:B------:R-:W-:Y:S05]  /*1370*/  @P0 BRA `(.L_x_19) ;  /* 0x00000008001c0947 */ /* 0x000fea0003800000 */
[----:B------:R-:W-:Y:S01]  /*1380*/  IMAD.IADD R9, R20, 0x1, -R23 ;  /* 0x0000000114097824 */ /* 0x000fe200078e0a17 */
[----:B------:R-:W-:Y:S04]  /*1390*/  BSSY.RECONVERGENT B1, `(.L_x_19) ;  /* 0x0000085000017945 */ /* 0x000fe80003800200 */
[----:B------:R-:W-:-:S13]  /*13a0*/  ISETP.GE.AND P0, PT, R0, R9, PT ;  /* 0x000000090000720c */ /* 0x000fda0003f06270 */
[----:B------:R-:W-:Y:S05]  /*13b0*/  @P0 BRA `(.L_x_21) ;  /* 0x0000000800080947 */ /* 0x000fea0003800000 */
[-C--:B------:R-:W-:Y:S01]  /*13c0*/  LOP3.LUT R2, RZ, R0.reuse, RZ, 0x33, !PT ;  /* 0x00000000ff027212 */ /* 0x080fe200078e33ff */
[----:B------:R-:W-:Y:S01]  /*13d0*/  BSSY.RECONVERGENT B2, `(.L_x_22) ;  /* 0x0000015000027945 */ /* 0x000fe20003800200 */
[----:B------:R-:W-:Y:S02]  /*13e0*/  MOV R8, R0 ;  /* 0x0000000000087202 */ /* 0x000fe40000000f00 */
[----:B------:R-:W-:-:S04]  /*13f0*/  IADD3 R2, PT, PT, -R23, R20, R2 ;  /* 0x0000001417027210 */ /* 0x000fc80007ffe102 */
[C---:B------:R-:W-:Y:S02]  /*1400*/  LOP3.LUT R3, R2.reuse, 0x300, RZ, 0xc0, !PT ;  /* 0x0000030002037812 */ /* 0x040fe400078ec0ff */
[----:B------:R-:W-:Y:S02]  /*1410*/  ISETP.GE.U32.AND P1, PT, R2, 0x300, PT ;  /* 0x000003000200780c */ /* 0x000fe40003f26070 */
[----:B------:R-:W-:-:S13]  /*1420*/  ISETP.NE.AND P0, PT, R3, 0x300, PT ;  /* 0x000003000300780c */ /* 0x000fda0003f05270 */
[----:B------:R-:W-:Y:S05]  /*1430*/  @!P0 BRA `(.L_x_23) ;  /* 0x0000000000388947 */ /* 0x000fea0003800000 */
[----:B------:R-:W0:Y:S01]  /*1440*/  LDC.64 R4, c[0x0][0x380] ;  /* 0x0000e000ff047b82 */ /* 0x000e220000000a00 */
[----:B------:R-:W-:Y:S02]  /*1450*/  LEA.HI R2, R2, 0x1, RZ, 0x18 ;  /* 0x0000000102027811 */ /* 0x000fe400078fc0ff */
[----:B------:R-:W-:Y:S02]  /*1460*/  IADD3 R7, PT, PT, R0, R23, RZ ;  /* 0x0000001700077210 */ /* 0x000fe40007ffe0ff */
[----:B------:R-:W-:Y:S02]  /*1470*/  LOP3.LUT R2, R2, 0x3, RZ, 0xc0, !PT ;  /* 0x0000000302027812 */ /* 0x000fe400078ec0ff */
[----:B------:R-:W-:Y:S02]  /*1480*/  MOV R8, R0 ;  /* 0x0000000000087202 */ /* 0x000fe40000000f00 */
[----:B------:R-:W-:-:S07]  /*1490*/  IADD3 R6, PT, PT, -R2, RZ, RZ ;  /* 0x000000ff02067210 */ /* 0x000fce0007ffe1ff */
.L_x_24:
[----:B0-----:R-:W-:-:S06]  /*14a0*/  IMAD.WIDE.U32 R2, R7, 0x4, R4 ;  /* 0x0000000407027825 */ /* 0x001fcc00078e0004 */
[----:B------:R-:W2:Y:S01]  /*14b0*/  LDG.E.CONSTANT R2, desc[UR6][R2.64] ;  /* 0x0000000602027981 */ /* 0x000ea2000c1e9900 */
[----:B------:R-:W-:Y:S02]  /*14c0*/  IADD3 R6, PT, PT, R6, 0x1, RZ ;  /* 0x0000000106067810 */ /* 0x000fe40007ffe0ff */
[----:B------:R-:W-:Y:S02]  /*14d0*/  IADD3 R8, PT, PT, R8, 0x100, RZ ;  /* 0x0000010008087810 */ /* 0x000fe40007ffe0ff */
[----:B------:R-:W-:Y:S02]  /*14e0*/  ISETP.NE.AND P0, PT, R6, RZ, PT ;  /* 0x000000ff0600720c */ /* 0x000fe40003f05270 */
[----:B------:R-:W-:Y:S01]  /*14f0*/  IADD3 R7, PT, PT, R7, 0x100, RZ ;  /* 0x0000010007077810 */ /* 0x000fe20007ffe0ff */
[----:B--2---:R-:W-:-:S10]  /*1500*/  FADD R21, R2, R21 ;  /* 0x0000001502157221 */ /* 0x004fd40000000000 */
[----:B------:R-:W-:Y:S05]  /*1510*/  @P0 BRA `(.L_x_24) ;  /* 0xfffffffc00e00947 */ /* 0x000fea000383ffff */
.L_x_23:
[----:B------:R-:W-:Y:S05]  /*1520*/  BSYNC.RECONVERGENT B2 ;  /* 0x0000000000027941 */ /* 0x000fea0003800200 */
.L_x_22:
[----:B------:R-:W-:Y:S05]  /*1530*/  @!P1 BRA `(.L_x_21) ;  /* 0x0000000400a89947 */ /* 0x000fea0003800000 */
[----:B------:R-:W0:Y:S01]  /*1540*/  LDCU.64 UR4, c[0x0][0x380] ;  /* 0x00007000ff0477ac */ /* 0x000e220008000a00 */
[----:B------:R-:W-:Y:S01]  /*1550*/  IADD3 R5, PT, PT, R9, -R8, RZ ;  /* 0x8000000809057210 */ /* 0x000fe20007ffe0ff */
[----:B------:R-:W-:Y:S01]  /*1560*/  BSSY.RECONVERGENT B2, `(.L_x_25) ;  /* 0x000003b000027945 */ /* 0x000fe20003800200 */
[CC--:B------:R-:W-:Y:S02]  /*1570*/  IADD3 R3, P0, PT, R8.reuse, R23.reuse, RZ ;  /* 0x0000001708037210 */ /* 0x0c0fe40007f1e0ff */
[----:B------:R-:W-:Y:S02]  /*1580*/  ISETP.GT.AND P1, PT, R5, 0xc00, PT ;  /* 0x00000c000500780c */ /* 0x000fe40003f24270 */
[----:B------:R-:W-:Y:S02]  /*1590*/  IADD3.X R4, PT, PT, RZ, RZ, RZ, P0, !PT ;  /* 0x000000ffff047210 */ /* 0x000fe400007fe4ff */
[----:B------:R-:W-:Y:S02]  /*15a0*/  IADD3 R11, PT, PT, R8, R23, RZ ;  /* 0x00000017080b7210 */ /* 0x000fe40007ffe0ff */
[----:B0-----:R-:W-:-:S04]  /*15b0*/  LEA R2, P0, R3, UR4, 0x2 ;  /* 0x0000000403027c11 */ /* 0x001fc8000f8010ff */
[----:B------:R-:W-:Y:S02]  /*15c0*/  LEA.HI.X R3, R3, UR5, R4, 0x2, P0 ;  /* 0x0000000503037c11 */ /* 0x000fe400080f1404 */
[----:B------:R-:W-:-:S05]  /*15d0*/  IADD3 R2, P0, PT, R2, 0x800, RZ ;  /* 0x0000080002027810 */ /* 0x000fca0007f1e0ff */
[----:B------:R-:W-:Y:S01]  /*15e0*/  IMAD.X R3, RZ, RZ, R3, P0 ;  /* 0x000000ffff037224 */ /* 0x000fe200000e0603 */
[----:B------:R-:W-:Y:S01]  /*15f0*/  PLOP3.LUT P0, PT, PT, PT, PT, 0x80, 0x8 ;  /* 0x000000000008781c */ /* 0x000fe20003f0f070 */
[----:B------:R-:W-:-:S12]  /*1600*/  @!P1 BRA `(.L_x_26) ;  /* 0x0000000000c09947 */ /* 0x000fd80003800000 */
[----:B------:R-:W-:Y:S02]  /*1610*/  PLOP3.LUT P0, PT, PT, PT, PT, 0x8, 0x80 ;  /* 0x000000000080781c */ /* 0x000fe40003f0e170 */
[----:B------:R-:W-:-:S11]  /*1620*/  IADD3 R13, PT, PT, R9, -0xc00, RZ ;  /* 0xfffff400090d7810 */ /* 0x000fd60007ffe0ff */
.L_x_27:
[----:B------:R-:W0:Y:S01]  /*1630*/  LDC.64 R4, c[0x0][0x380] ;  /* 0x0000e000ff047b82 */ /* 0x000e220000000a00 */
[----:B------:R-:W2:Y:S01]  /*1640*/  LDG.E.CONSTANT R10, desc[UR6][R2.64+-0x400] ;  /* 0xfffc0006020a7981 */ /* 0x000ea2000c1e9900 */
[----:B------:R-:W-:-:S03]  /*1650*/  IADD3 R25, PT, PT, R11, 0x400, RZ ;  /* 0x000004000b197810 */ /* 0x000fc60007ffe0ff */
[----:B------:R-:W3:Y:S04]  /*1660*/  LDG.E.CONSTANT R19, desc[UR6][R2.64] ;  /* 0x0000000602137981 */ /* 0x000ee8000c1e9900 */
[----:B------:R-:W4:Y:S01]  /*1670*/  LDG.E.CONSTANT R18, desc[UR6][R2.64+0x400] ;  /* 0x0004000602127981 */ /* 0x000f22000c1e9900 */
[----:B------:R-:W-:-:S03]  /*1680*/  IADD3 R7, PT, PT, R11, 0x800, RZ ;  /* 0x000008000b077810 */ /* 0x000fc60007ffe0ff */
[----:B------:R-:W5:Y:S04]  /*1690*/  LDG.E.CONSTANT R16, desc[UR6][R2.64+0xc00] ;  /* 0x000c000602107981 */ /* 0x000f68000c1e9900 */
[----:B------:R-:W5:Y:S04]  /*16a0*/  LDG.E.CONSTANT R15, desc[UR6][R2.64+0x1000] ;  /* 0x00100006020f7981 */ /* 0x000f68000c1e9900 */
[----:B------:R-:W5:Y:S01]  /*16b0*/  LDG.E.CONSTANT R14, desc[UR6][R2.64+0x1400] ;  /* 0x00140006020e7981 */ /* 0x000f62000c1e9900 */
[----:B0-----:R-:W-:-:S03]  /*16c0*/  IMAD.WIDE.U32 R22, R11, 0x4, R4 ;  /* 0x000000040b167825 */ /* 0x001fc600078e0004 */
[----:B------:R-:W5:Y:S04]  /*16d0*/  LDG.E.CONSTANT R20, desc[UR6][R2.64+0x2000] ;  /* 0x0020000602147981 */ /* 0x000f68000c1e9900 */
[----:B------:R0:W2:Y:S01]  /*16e0*/  LDG.E.CONSTANT R12, desc[UR6][R22.64] ;  /* 0x00000006160c7981 */ /* 0x0000a2000c1e9900 */
[----:B------:R-:W-:-:S03]  /*16f0*/  IMAD.WIDE.U32 R24, R25, 0x4, R4 ;  /* 0x0000000419187825 */ /* 0x000fc600078e0004 */
[----:B------:R-:W5:Y:S04]  /*1700*/  LDG.E.CONSTANT R26, desc[UR6][R2.64+0x3000] ;  /* 0x00300006021a7981 */ /* 0x000f68000c1e9900 */
[----:B------:R-:W5:Y:S01]  /*1710*/  LDG.E.CONSTANT R17, desc[UR6][R24.64] ;  /* 0x0000000618117981 */ /* 0x000f62000c1e9900 */
[--C-:B------:R-:W-:Y:S01]  /*1720*/  IMAD.WIDE.U32 R6, R7, 0x4, R4.reuse ;  /* 0x0000000407067825 */ /* 0x100fe200078e0004 */
[----:B0-----:R-:W-:Y:S02]  /*1730*/  IADD3 R23, PT, PT, R11, 0xc00, RZ ;  /* 0x00000c000b177810 */ /* 0x001fe40007ffe0ff */
[----:B------:R-:W5:Y:S04]  /*1740*/  LDG.E.CONSTANT R22, desc[UR6][R2.64+0x1c00] ;  /* 0x001c000602167981 */ /* 0x000f68000c1e9900 */
[----:B------:R-:W5:Y:S01]  /*1750*/  LDG.E.CONSTANT R6, desc[UR6][R6.64] ;  /* 0x0000000606067981 */ /* 0x000f62000c1e9900 */
[----:B------:R-:W-:-:S03]  /*1760*/  IMAD.WIDE.U32 R4, R23, 0x4, R4 ;  /* 0x0000000417047825 */ /* 0x000fc600078e0004 */
[----:B------:R-:W5:Y:S04]  /*1770*/  LDG.E.CONSTANT R23, desc[UR6][R2.64+0x2400] ;  /* 0x0024000602177981 */ /* 0x000f68000c1e9900 */
[----:B------:R-:W5:Y:S04]  /*1780*/  LDG.E.CONSTANT R4, desc[UR6][R4.64] ;  /* 0x0000000604047981 */ /* 0x000f68000c1e9900 */
[----:B------:R-:W5:Y:S04]  /*1790*/  LDG.E.CONSTANT R24, desc[UR6][R2.64+0x2c00] ;  /* 0x002c000602187981 */ /* 0x000f68000c1e9900 */
[----:B------:R0:W5:Y:S01]  /*17a0*/  LDG.E.CONSTANT R25, desc[UR6][R2.64+0x3400] ;  /* 0x0034000602197981 */ /* 0x000162000c1e9900 */
[----:B------:R-:W-:-:S04]  /*17b0*/  IADD3 R8, PT, PT, R8, 0x1000, RZ ;  /* 0x0000100008087810 */ /* 0x000fc80007ffe0ff */
[----:B------:R-:W-:Y:S02]  /*17c0*/  ISETP.GE.AND P1, PT, R8, R13, PT ;  /* 0x0000000d0800720c */ /* 0x000fe40003f26270 */
[----:B0-----:R-:W-:Y:S02]  /*17d0*/  IADD3 R2, P2, PT, R2, 0x4000, RZ ;  /* 0x0000400002027810 */ /* 0x001fe40007f5e0ff */
[----:B------:R-:W-:Y:S02]  /*17e0*/  IADD3 R11, PT, PT, R11, 0x1000, RZ ;  /* 0x000010000b0b7810 */ /* 0x000fe40007ffe0ff */
[----:B------:R-:W-:Y:S01]  /*17f0*/  IADD3.X R3, PT, PT, RZ, R3, RZ, P2, !PT ;  /* 0x00000003ff037210 */ /* 0x000fe200017fe4ff */
[----:B--2---:R-:W-:-:S04]  /*1800*/  FADD R21, R12, R21 ;  /* 0x000000150c157221 */ /* 0x004fc80000000000 */
[----:B------:R-:W-:-:S04]  /*1810*/  FADD R10, R21, R10 ;  /* 0x0000000a150a7221 */ /* 0x000fc80000000000 */
[----:B---3--:R-:W-:-:S04]  /*1820*/  FADD R19, R10, R19 ;  /* 0x000000130a137221 */ /* 0x008fc80000000000 */
[----:B----4-:R-:W-:-:S04]  /*1830*/  FADD R18, R19, R18 ;  /* 0x0000001213127221 */ /* 0x010fc80000000000 */
[----:B-----5:R-:W-:-:S04]  /*1840*/  FADD R17, R18, R17 ;  /* 0x0000001112117221 */ /* 0x020fc80000000000 */
        /* <DEDUP_REMOVED lines=12> */
.L_x_26:
[----:B------:R-:W-:Y:S05]  /*1910*/  BSYNC.RECONVERGENT B2 ;  /* 0x0000000000027941 */ /* 0x000fea0003800200 */
.L_x_25:
[----:B------:R-:W-:Y:S01]  /*1920*/  IADD3 R4, PT, PT, R9, -R8, RZ ;  /* 0x8000000809047210 */ /* 0x000fe20007ffe0ff */
[----:B------:R-:W-:Y:S03]  /*1930*/  BSSY.RECONVERGENT B2, `(.L_x_28) ;  /* 0x000001e000027945 */ /* 0x000fe60003800200 */
[----:B------:R-:W-:-:S13]  /*1940*/  ISETP.GT.AND P1, PT, R4, 0x400, PT ;  /* 0x000004000400780c */ /* 0x000fda0003f24270 */
[----:B------:R-:W-:Y:S05]  /*1950*/  @!P1 BRA `(.L_x_29) ;  /* 0x00000000006c9947 */ /* 0x000fea0003800000 */
[----:B------:R-:W0:Y:S01]  /*1960*/  LDC.64 R6, c[0x0][0x380] ;  /* 0x0000e000ff067b82 */ /* 0x000e220000000a00 */
[----:B------:R-:W2:Y:S01]  /*1970*/  LDG.E.CONSTANT R10, desc[UR6][R2.64+-0x400] ;  /* 0xfffc0006020a7981 */ /* 0x000ea2000c1e9900 */
[----:B------:R-:W-:-:S03]  /*1980*/  VIADD R15, R11, 0x400 ;  /* 0x000004000b0f7836 */ /* 0x000fc60000000000 */
[----:B------:R-:W3:Y:S04]  /*1990*/  LDG.E.CONSTANT R13, desc[UR6][R2.64] ;  /* 0x00000006020d7981 */ /* 0x000ee8000c1e9900 */
[----:B------:R-:W4:Y:S04]  /*19a0*/  LDG.E.CONSTANT R17, desc[UR6][R2.64+0xc00] ;  /* 0x000c000602117981 */ /* 0x000f28000c1e9900 */
[----:B------:R-:W5:Y:S04]  /*19b0*/  LDG.E.CONSTANT R19, desc[UR6][R2.64+0x1000] ;  /* 0x0010000602137981 */ /* 0x000f68000c1e9900 */
[----:B------:R1:W5:Y:S01]  /*19c0*/  LDG.E.CONSTANT R23, desc[UR6][R2.64+0x1400] ;  /* 0x0014000602177981 */ /* 0x000362000c1e9900 */
[----:B0-----:R-:W-:-:S06]  /*19d0*/  IMAD.WIDE.U32 R4, R11, 0x4, R6 ;  /* 0x000000040b047825 */ /* 0x001fcc00078e0006 */
[----:B------:R-:W2:Y:S01]  /*19e0*/  LDG.E.CONSTANT R4, desc[UR6][R4.64] ;  /* 0x0000000604047981 */ /* 0x000ea2000c1e9900 */
[----:B------:R-:W-:-:S03]  /*19f0*/  IMAD.WIDE.U32 R6, R15, 0x4, R6 ;  /* 0x000000040f067825 */ /* 0x000fc600078e0006 */
[----:B------:R-:W4:Y:S04]  /*1a00*/  LDG.E.CONSTANT R15, desc[UR6][R2.64+0x400] ;  /* 0x00040006020f7981 */ /* 0x000f28000c1e9900 */
[----:B------:R-:W5:Y:S01]  /*1a10*/  LDG.E.CONSTANT R7, desc[UR6][R6.64] ;  /* 0x0000000606077981 */ /* 0x000f62000c1e9900 */
[----:B------:R-:W-:Y:S02]  /*1a20*/  PLOP3.LUT P0, PT, PT, PT, PT, 0x8, 0x80 ;  /* 0x000000000080781c */ /* 0x000fe40003f0e170 */
[----:B------:R-:W-:Y:S02]  /*1a30*/  IADD3 R8, PT, PT, R8, 0x800, RZ ;  /* 0x0000080008087810 */ /* 0x000fe40007ffe0ff */
[----:B------:R-:W-:Y:S01]  /*1a40*/  IADD3 R11, PT, PT, R11, 0x800, RZ ;  /* 0x000008000b0b7810 */ /* 0x000fe20007ffe0ff */
[----:B--2---:R-:W-:-:S04]  /*1a50*/  FADD R21, R21, R4 ;  /* 0x0000000415157221 */ /* 0x004fc80000000000 */
[----:B------:R-:W-:-:S04]  /*1a60*/  FADD R10, R21, R10 ;  /* 0x0000000a150a7221 */ /* 0x000fc80000000000 */
[----:B---3--:R-:W-:-:S04]  /*1a70*/  FADD R10, R10, R13 ;  /* 0x0000000d0a0a7221 */ /* 0x008fc80000000000 */
[----:B----4-:R-:W-:-:S04]  /*1a80*/  FADD R10, R10, R15 ;  /* 0x0000000f0a0a7221 */ /* 0x010fc80000000000 */
[----:B-----5:R-:W-:Y:S01]  /*1a90*/  FADD R10, R10, R7 ;  /* 0x000000070a0a7221 */ /* 0x020fe20000000000 */
[----:B------:R-:W-:-:S03]  /*1aa0*/  IADD3 R4, P1, PT, R2, 0x2000, RZ ;  /* 0x0000200002047810 */ /* 0x000fc60007f3e0ff */
[----:B------:R-:W-:Y:S01]  /*1ab0*/  FADD R10, R10, R17 ;  /* 0x000000110a0a7221 */ /* 0x000fe20000000000 */
[----:B------:R-:W-:-:S03]  /*1ac0*/  IADD3.X R5, PT, PT, RZ, R3, RZ, P1, !PT ;  /* 0x00000003ff057210 */ /* 0x000fc60000ffe4ff */
[----:B------:R-:W-:Y:S01]  /*1ad0*/  FADD R10, R10, R19 ;  /* 0x000000130a0a7221 */ /* 0x000fe20000000000 */
[----:B-1----:R-:W-:Y:S02]  /*1ae0*/  MOV R2, R4 ;  /* 0x0000000400027202 */ /* 0x002fe40000000f00 */
[----:B------:R-:W-:Y:S01]  /*1af0*/  MOV R3, R5 ;  /* 0x0000000500037202 */ /* 0x000fe20000000f00 */
[----:B------:R-:W-:-:S07]  /*1b00*/  FADD R21, R10, R23 ;  /* 0x000000170a157221 */ /* 0x000fce0000000000 */
.L_x_29:
[----:B------:R-:W-:Y:S05]  /*1b10*/  BSYNC.RECONVERGENT B2 ;  /* 0x0000000000027941 */ /* 0x000fea0003800200 */
.L_x_28:
[----:B------:R-:W-:-:S13]  /*1b20*/  ISETP.LT.OR P0, PT, R8, R9, P0 ;  /* 0x000000090800720c */ /* 0x000fda0000701670 */
[----:B------:R-:W-:Y:S05]  /*1b30*/  @!P0 BRA `(.L_x_21) ;  /* 0x0000000000288947 */ /* 0x000fea0003800000 */
[----:B------:R-:W0:Y:S01]  /*1b40*/  LDC.64 R4, c[0x0][0x380] ;  /* 0x0000e000ff047b82 */ /* 0x000e220000000a00 */
[----:B------:R-:W2:Y:S04]  /*1b50*/  LDG.E.CONSTANT R6, desc[UR6][R2.64+-0x400] ;  /* 0xfffc000602067981 */ /* 0x000ea8000c1e9900 */
[----:B------:R-:W3:Y:S04]  /*1b60*/  LDG.E.CONSTANT R7, desc[UR6][R2.64] ;  /* 0x0000000602077981 */ /* 0x000ee8000c1e9900 */
[----:B------:R-:W4:Y:S01]  /*1b70*/  LDG.E.CONSTANT R9, desc[UR6][R2.64+0x400] ;  /* 0x0004000602097981 */ /* 0x000f22000c1e9900 */
[----:B0-----:R-:W-:-:S06]  /*1b80*/  IMAD.WIDE.U32 R4, R11, 0x4, R4 ;  /* 0x000000040b047825 */ /* 0x001fcc00078e0004 */
[----:B------:R-:W5:Y:S02]  /*1b90*/  LDG.E.CONSTANT R4, desc[UR6][R4.64] ;  /* 0x0000000604047981 */ /* 0x000f64000c1e9900 */
[----:B-----5:R-:W-:-:S04]  /*1ba0*/  FADD R21, R21, R4 ;  /* 0x0000000415157221 */ /* 0x020fc80000000000 */
[----:B--2---:R-:W-:-:S04]  /*1bb0*/  FADD R6, R21, R6 ;  /* 0x0000000615067221 */ /* 0x004fc80000000000 */
[----:B---3--:R-:W-:-:S04]  /*1bc0*/  FADD R6, R6, R7 ;  /* 0x0000000706067221 */ /* 0x008fc80000000000 */
[----:B----4-:R-:W-:-:S07]  /*1bd0*/  FADD R21, R6, R9 ;  /* 0x0000000906157221 */ /* 0x010fce0000000000 */
.L_x_21:
[----:B------:R-:W-:Y:S05]  /*1be0*/  BSYNC.RECONVERGENT B1 ;  /* 0x0000000000017941 */ /* 0x000fea0003800200 */
.L_x_19:
[----:B------:R-:W0:Y:S01]  /*1bf0*/  S2R R6, SR_LANEID ;  /* 0x0000000000067919 */ /* 0x000e220000000000 */
[----:B------:R-:W1:Y:S01]  /*1c00*/  SHFL.DOWN PT, R2, R21, 0x1, 0x1f ;  /* 0x08201f0015027f89 */ /* 0x000e6200000e0000 */
[C---:B0-----:R-:W-:Y:S02]  /*1c10*/  ISETP.GT.AND P0, PT, R6.reuse, 0x1e, PT ;  /* 0x0000001e0600780c */ /* 0x041fe40003f04270 */
[----:B------:R-:W-:-:S11]  /*1c20*/  ISETP.NE.AND P1, PT, R6, RZ, PT ;  /* 0x000000ff0600720c */ /* 0x000fd60003f25270 */
[----:B-1----:R-:W-:Y:S01]  /*1c30*/  @!P0 FADD R21, R2, R21 ;  /* 0x0000001502158221 */ /* 0x002fe20000000000 */
[----:B------:R-:W-:Y:S01]  /*1c40*/  ISETP.GT.AND P0, PT, R6, 0x1d, PT ;  /* 0x0000001d0600780c */ /* 0x000fe20003f04270 */
[----:B------:R-:W0:Y:S01]  /*1c50*/  @!P1 S2R R5, SR_CgaCtaId ;  /* 0x0000000000059919 */ /* 0x000e220000008800 */
[----:B------:R-:W-:Y:S02]  /*1c60*/  @!P1 MOV R4, 0x400 ;  /* 0x0000040000049802 */ /* 0x000fe40000000f00 */
[----:B------:R-:W-:Y:S01]  /*1c70*/  @!P1 SHF.R.U32.HI R3, RZ, 0x3, R0 ;  /* 0x00000003ff039819 */ /* 0x000fe20000011600 */
[----:B------:R-:W1:Y:S03]  /*1c80*/  SHFL.DOWN PT, R2, R21, 0x2, 0x1f ;  /* 0x08401f0015027f89 */ /* 0x000e6600000e0000 */
[----:B------:R-:W-:-:S05]  /*1c90*/  @!P1 LOP3.LUT R3, R3, 0x7c, RZ, 0xc0, !PT ;  /* 0x0000007c03039812 */ /* 0x000fca00078ec0ff */
[----:B-1----:R-:W-:Y:S01]  /*1ca0*/  @!P0 FADD R21, R21, R2 ;  /* 0x0000000215158221 */ /* 0x002fe20000000000 */
[----:B------:R-:W-:Y:S02]  /*1cb0*/  ISETP.GT.AND P0, PT, R6, 0x1b, PT ;  /* 0x0000001b0600780c */ /* 0x000fe40003f04270 */
[----:B0-----:R-:W-:Y:S02]  /*1cc0*/  @!P1 LEA R4, R5, R4, 0x18 ;  /* 0x0000000405049211 */ /* 0x001fe400078ec0ff */
[----:B------:R-:W0:Y:S02]  /*1cd0*/  SHFL.DOWN PT, R2, R21, 0x4, 0x1f ;  /* 0x08801f0015027f89 */ /* 0x000e2400000e0000 */
[----:B------:R-:W-:-:S07]  /*1ce0*/  @!P1 IADD3 R3, PT, PT, R3, R4, RZ ;  /* 0x0000000403039210 */ /* 0x000fce0007ffe0ff */
        /* <DEDUP_REMOVED lines=12> */
[----:B------:R-:W0:Y:S01]  /*1db0*/  S2UR UR5, SR_CgaCtaId ;  /* 0x00000000000579c3 */ /* 0x000e220000008800 */
[----:B------:R-:W-:Y:S02]  /*1dc0*/  UMOV UR4, 0x400 ;  /* 0x0000040000047882 */ /* 0x000fe40000000000 */
[----:B0-----:R-:W-:-:S09]  /*1dd0*/  ULEA UR4, UR5, UR4, 0x18 ;  /* 0x0000000405047291 */ /* 0x001fd2000f8ec0ff */
[----:B---3--:R-:W0:Y:S04]  /*1de0*/  LDS R3, [UR4+0xc] ;  /* 0x00000c04ff037984 */ /* 0x008e280008000800 */
        /* <DEDUP_REMOVED lines=10> */
.L_x_2:
        /* <DEDUP_REMOVED lines=12> */
.L_x_32:
[----:B------:R-:W-:Y:S05]  /*1f50*/  BSYNC.RECONVERGENT B1 ;  /* 0x0000000000017941 */ /* 0x000fea0003800200 */
.L_x_31:
[----:B------:R-:W-:Y:S01]  /*1f60*/  ISETP.GE.AND P0, PT, R11, R20, PT ;  /* 0x000000140b00720c */ /* 0x000fe20003f06270 */
[----:B------:R-:W-:-:S12]  /*1f70*/  BSSY.RECONVERGENT B1, `(.L_x_33) ;  /* 0x0000074000017945 */ /* 0x000fd80003800200 */
[----:B------:R-:W-:Y:S05]  /*1f80*/  @P0 BRA `(.L_x_34) ;  /* 0x0000000400c80947 */ /* 0x000fea0003800000 */
[----:B0-----:R-:W-:Y:S01]  /*1f90*/  LOP3.LUT R3, RZ, R11, RZ, 0x33, !PT ;  /* 0x0000000bff037212 */ /* 0x001fe200078e33ff */
[----:B------:R-:W-:Y:S04]  /*1fa0*/  BSSY.RECONVERGENT B2, `(.L_x_35) ;  /* 0x0000015000027945 */ /* 0x000fe80003800200 */
[----:B------:R-:W-:-:S05]  /*1fb0*/  IMAD.IADD R4, R3, 0x1, R20 ;  /* 0x0000000103047824 */ /* 0x000fca00078e0214 */
        /* <DEDUP_REMOVED lines=10> */
.L_x_37:
[----:B------:R-:W-:-:S06]  /*2060*/  MOV R3, R5 ;  /* 0x0000000500037202 */ /* 0x000fcc0000000f00 */
[----:B------:R0:W2:Y:S01]  /*2070*/  LDG.E.CONSTANT R3, desc[UR6][R2.64] ;  /* 0x0000000602037981 */ /* 0x0000a2000c1e9900 */
[----:B------:R-:W-:Y:S02]  /*2080*/  IADD3 R4, PT, PT, R4, 0x1, RZ ;  /* 0x0000000104047810 */ /* 0x000fe40007ffe0ff */
[----:B------:R-:W-:Y:S02]  /*2090*/  IADD3 R11, PT, PT, R11, 0x100, RZ ;  /* 0x000001000b0b7810 */ /* 0x000fe40007ffe0ff */
[----:B------:R-:W-:Y:S02]  /*20a0*/  ISETP.NE.AND P0, PT, R4, RZ, PT ;  /* 0x000000ff0400720c */ /* 0x000fe40003f05270 */
[----:B0-----:R-:W-:-:S04]  /*20b0*/  IADD3 R2, P2, PT, R2, 0x400, RZ ;  /* 0x0000040002027810 */ /* 0x001fc80007f5e0ff */
[----:B------:R-:W-:Y:S01]  /*20c0*/  IADD3.X R5, PT, PT, RZ, R5, RZ, P2, !PT ;  /* 0x00000005ff057210 */ /* 0x000fe200017fe4ff */
[----:B--2--5:R-:W-:-:S06]  /*20d0*/  FADD R0, R3, R0 ;  /* 0x0000000003007221 */ /* 0x024fcc0000000000 */
[----:B------:R-:W-:Y:S05]  /*20e0*/  @P0 BRA `(.L_x_37) ;  /* 0xfffffffc00dc0947 */ /* 0x000fea000383ffff */
.L_x_36:
[----:B------:R-:W-:Y:S05]  /*20f0*/  BSYNC.RECONVERGENT B2 ;  /* 0x0000000000027941 */ /* 0x000fea0003800200 */
.L_x_35:
        /* <DEDUP_REMOVED lines=8> */
.L_x_40:
        /* <DEDUP_REMOVED lines=9> */
[----:B------:R-:W-:-:S03]  /*2210*/  VIADD R3, R11, 0x800 ;  /* 0x000008000b037836 */ /* 0x000fc60000000000 */
[----:B------:R-:W4:Y:S01]  /*2220*/  LDG.E.CONSTANT R15, desc[UR6][R4.64+0x400] ;  /* 0x00040006040f7981 */ /* 0x000f22000c1e9900 */
        /* <DEDUP_REMOVED lines=32> */
.L_x_39:
[----:B------:R-:W-:Y:S05]  /*2430*/  BSYNC.RECONVERGENT B2 ;  /* 0x0000000000027941 */ /* 0x000fea0003800200 */
.L_x_38:
[----:B------:R-:W-:Y:S01]  /*2440*/  IADD3 R2, PT, PT, -R11, R20, RZ ;  /* 0x000000140b027210 */ /* 0x000fe20007ffe1ff */
[----:B------:R-:W-:Y:S03]  /*2450*/  BSSY.RECONVERGENT B2, `(.L_x_41) ;  /* 0x0000019000027945 */ /* 0x000fe60003800200 */
[----:B------:R-:W-:-:S13]  /*2460*/  ISETP.GT.AND P1, PT, R2, 0x400, PT ;  /* 0x000004000200780c */ /* 0x000fda0003f24270 */
[----:B------:R-:W-:Y:S05]  /*2470*/  @!P1 BRA `(.L_x_42) ;  /* 0x0000000000589947 */ /* 0x000fea0003800000 */
        /* <DEDUP_REMOVED lines=22> */
.L_x_42:
[----:B------:R-:W-:Y:S05]  /*25e0*/  BSYNC.RECONVERGENT B2 ;  /* 0x0000000000027941 */ /* 0x000fea0003800200 */
.L_x_41:
        /* <DEDUP_REMOVED lines=12> */
.L_x_34:
[----:B------:R-:W-:Y:S05]  /*26b0*/  BSYNC.RECONVERGENT B1 ;  /* 0x0000000000017941 */ /* 0x000fea0003800200 */
.L_x_33:
        /* <DEDUP_REMOVED lines=35> */
[----:B--2---:R-:W0:Y:S04]  /*28f0*/  LDS R3, [UR4+0xc] ;  /* 0x00000c04ff037984 */ /* 0x004e280008000800 */
        /* <DEDUP_REMOVED lines=10> */
.L_x_43:
[----:B0-----:R-:W0:Y:S01]  /*29a0*/  S2R R2, SR_LANEID ;  /* 0x0000000000027919 */ /* 0x001e220000000000 */
[----:B------:R-:W-:-:S04]  /*29b0*/  LOP3.LUT R0, R9, 0x3e0, RZ, 0xc0, !PT ;  /* 0x000003e009007812 */ /* 0x000fc800078ec0ff */
[----:B------:R-:W-:Y:S02]  /*29c0*/  IADD3 R3, PT, PT, R0, 0x20, RZ ;  /* 0x0000002000037810 */ /* 0x000fe40007ffe0ff */
[----:B------:R-:W-:Y:S02]  /*29d0*/  LOP3.LUT R7, RZ, R0, RZ, 0x33, !PT ;  /* 0x00000000ff077212 */ /* 0x000fe400078e33ff */
[-C--:B------:R-:W-:Y:S02]  /*29e0*/  ISETP.GT.AND P0, PT, R3, R20.reuse, PT ;  /* 0x000000140300720c */ /* 0x080fe40003f04270 */
[----:B------:R-:W-:-:S04]  /*29f0*/  IADD3 R7, PT, PT, R7, R20, RZ ;  /* 0x0000001407077210 */ /* 0x000fc80007ffe0ff */
[----:B------:R-:W-:-:S05]  /*2a00*/  SEL R4, R7, 0x1f, P0 ;  /* 0x0000001f07047807 */ /* 0x000fca0000000000 */
[----:B------:R-:W1:Y:S01]  /*2a10*/  SHFL.DOWN PT, R0, R5, 0x1, R4 ;  /* 0x0820000005007989 */ /* 0x000e6200000e0004 */
[C---:B0-----:R-:W-:Y:S01]  /*2a20*/  ISETP.GE.AND P0, PT, R2.reuse, R4, PT ;  /* 0x000000040200720c */ /* 0x041fe20003f06270 */
[C---:B------:R-:W-:Y:S01]  /*2a30*/  VIADD R3, R2.reuse, 0x2 ;  /* 0x0000000202037836 */ /* 0x040fe20000000000 */
[----:B------:R-:W-:-:S11]  /*2a40*/  ISETP.NE.AND P1, PT, R2, RZ, PT ;  /* 0x000000ff0200720c */ /* 0x000fd60003f25270 */
[----:B-1----:R-:W-:Y:S01]  /*2a50*/  @!P0 FADD R5, R0, R5 ;  /* 0x0000000500058221 */ /* 0x002fe20000000000 */
[-C--:B------:R-:W-:Y:S01]  /*2a60*/  ISETP.GT.AND P0, PT, R3, R4.reuse, PT ;  /* 0x000000040300720c */ /* 0x080fe20003f04270 */
[----:B------:R-:W0:Y:S01]  /*2a70*/  @!P1 S2R R6, SR_CgaCtaId ;  /* 0x0000000000069919 */ /* 0x000e220000008800 */
[----:B------:R-:W-:Y:S02]  /*2a80*/  IADD3 R3, PT, PT, R2, 0x4, RZ ;  /* 0x0000000402037810 */ /* 0x000fe40007ffe0ff */
[----:B------:R-:W1:Y:S09]  /*2a90*/  SHFL.DOWN PT, R0, R5, 0x2, R4 ;  /* 0x0840000005007989 */ /* 0x000e7200000e0004 */
[----:B-1----:R-:W-:Y:S01]  /*2aa0*/  @!P0 FADD R5, R5, R0 ;  /* 0x0000000005058221 */ /* 0x002fe20000000000 */
[----:B------:R-:W-:-:S02]  /*2ab0*/  ISETP.GT.AND P0, PT, R3, R4, PT ;  /* 0x000000040300720c */ /* 0x000fc40003f04270 */
[----:B------:R-:W-:Y:S02]  /*2ac0*/  IADD3 R3, PT, PT, R2, 0x8, RZ ;  /* 0x0000000802037810 */ /* 0x000fe40007ffe0ff */
[----:B------:R-:W1:Y:S09]  /*2ad0*/  SHFL.DOWN PT, R0, R5, 0x4, R4 ;  /* 0x0880000005007989 */ /* 0x000e7200000e0004 */
[----:B-1----:R-:W-:Y:S01]  /*2ae0*/  @!P0 FADD R5, R5, R0 ;  /* 0x0000000005058221 */ /* 0x002fe20000000000 */
[----:B------:R-:W-:-:S02]  /*2af0*/  ISETP.GT.AND P0, PT, R3, R4, PT ;  /* 0x000000040300720c */ /* 0x000fc40003f04270 */
[----:B------:R-:W-:Y:S02]  /*2b00*/  IADD3 R3, PT, PT, R2, 0x10, RZ ;  /* 0x0000001002037810 */ /* 0x000fe40007ffe0ff */
[----:B------:R-:W1:Y:S01]  /*2b10*/  SHFL.DOWN PT, R0, R5, 0x8, R4 ;  /* 0x0900000005007989 */ /* 0x000e6200000e0004 */
[----:B------:R-:W-:-:S04]  /*2b20*/  @!P1 SHF.R.U32.HI R2, RZ, 0x3, R9 ;  /* 0x00000003ff029819 */ /* 0x000fc80000011609 */
[----:B------:R-:W-:-:S04]  /*2b30*/  @!P1 LOP3.LUT R2, R2, 0x7c, RZ, 0xc0, !PT ;  /* 0x0000007c02029812 */ /* 0x000fc800078ec0ff */
[----:B-1----:R-:W-:Y:S01]  /*2b40*/  @!P0 FADD R5, R5, R0 ;  /* 0x0000000005058221 */ /* 0x002fe20000000000 */
[----:B------:R-:W-:Y:S02]  /*2b50*/  ISETP.GT.AND P0, PT, R3, R4, PT ;  /* 0x000000040300720c */ /* 0x000fe40003f04270 */
[----:B------:R-:W-:Y:S02]  /*2b60*/  @!P1 MOV R3, 0x400 ;  /* 0x0000040000039802 */ /* 0x000fe40000000f00 */
[----:B------:R-:W1:Y:S02]  /*2b70*/  SHFL.DOWN PT, R0, R5, 0x10, R4 ;  /* 0x0a00000005007989 */ /* 0x000e6400000e0004 */
[----:B0-----:R-:W-:-:S04]  /*2b80*/  @!P1 LEA R3, R6, R3, 0x18 ;  /* 0x0000000306039211 */ /* 0x001fc800078ec0ff */
[----:B------:R-:W-:-:S03]  /*2b90*/  @!P1 IADD3 R3, PT, PT, R2, R3, RZ ;  /* 0x0000000302039210 */ /* 0x000fc60007ffe0ff */
[----:B-1----:R-:W-:Y:S01]  /*2ba0*/  @!P0 FADD R5, R5, R0 ;  /* 0x0000000005058221 */ /* 0x002fe20000000000 */
        /* <DEDUP_REMOVED lines=12> */
[----:B-1----:R-:W0:Y:S04]  /*2c70*/  LDS R3, [UR4+0xc] ;  /* 0x00000c04ff037984 */ /* 0x002e280008000800 */
        /* <DEDUP_REMOVED lines=13> */
.L_x_30:
[----:B------:R-:W0:Y:S01]  /*2d50*/  S2R R8, SR_TID.X ;  /* 0x0000000000087919 */ /* 0x000e220000002100 */
[----:B------:R-:W0:Y:S02]  /*2d60*/  LDC.64 R2, c[0x0][0x380] ;  /* 0x0000e000ff027b82 */ /* 0x000e240000000a00 */
[----:B0-----:R-:W-:-:S05]  /*2d70*/  IMAD.WIDE.U32 R2, R8, 0x4, R2 ;  /* 0x0000000408027825 */ /* 0x001fca00078e0002 */
[----:B------:R-:W2:Y:S04]  /*2d80*/  LDG.E.CONSTANT R19, desc[UR6][R2.64] ;  /* 0x0000000602137981 */ /* 0x000ea8000c1e9900 */
[----:B------:R-:W2:Y:S04]  /*2d90*/  LDG.E.CONSTANT R0, desc[UR6][R2.64+0x400] ;  /* 0x0004000602007981 */ /* 0x000ea8000c1e9900 */
[----:B------:R-:W3:Y:S04]  /*2da0*/  LDG.E.CONSTANT R4, desc[UR6][R2.64+0x800] ;  /* 0x0008000602047981 */ /* 0x000ee8000c1e9900 */
[----:B------:R-:W3:Y:S04]  /*2db0*/  LDG.E.CONSTANT R5, desc[UR6][R2.64+0xc00] ;  /* 0x000c000602057981 */ /* 0x000ee8000c1e9900 */
[----:B------:R-:W4:Y:S04]  /*2dc0*/  LDG.E.CONSTANT R6, desc[UR6][R2.64+0x1000] ;  /* 0x0010000602067981 */ /* 0x000f28000c1e9900 */
[----:B------:R-:W4:Y:S04]  /*2dd0*/  LDG.E.CONSTANT R7, desc[UR6][R2.64+0x1400] ;  /* 0x0014000602077981 */ /* 0x000f28000c1e9900 */
[----:B------:R-:W5:Y:S04]  /*2de0*/  LDG.E.CONSTANT R9, desc[UR6][R2.64+0x1800] ;  /* 0x0018000602097981 */ /* 0x000f68000c1e9900 */
        /* <DEDUP_REMOVED lines=8> */
[----:B------:R-:W5:Y:S01]  /*2e70*/  LDG.E.CONSTANT R18, desc[UR6][R2.64+0x3c00] ;  /* 0x003c000602127981 */ /* 0x000f62000c1e9900 */
[----:B------:R-:W-:Y:S01]  /*2e80*/  ISETP.GE.U32.AND P0, PT, R20, 0x2000, PT ;  /* 0x000020001400780c */ /* 0x000fe20003f06070 */
[----:B--2---:R-:W-:Y:S01]  /*2e90*/  FADD R0, R19, R0 ;  /* 0x0000000013007221 */ /* 0x004fe20000000000 */
[----:B---3--:R-:W-:-:S04]  /*2ea0*/  FADD R5, R4, R5 ;  /* 0x0000000504057221 */ /* 0x008fc80000000000 */
[----:B------:R-:W-:Y:S01]  /*2eb0*/  FADD R0, R0, R5 ;  /* 0x0000000500007221 */ /* 0x000fe20000000000 */
[----:B----4-:R-:W-:Y:S01]  /*2ec0*/  FADD R6, R6, R7 ;  /* 0x0000000706067221 */ /* 0x010fe20000000000 */
[----:B-----5:R-:W-:-:S04]  /*2ed0*/  FADD R9, R9, R10 ;  /* 0x0000000a09097221 */ /* 0x020fc80000000000 */
[----:B------:R-:W-:Y:S01]  /*2ee0*/  FADD R9, R6, R9 ;  /* 0x0000000906097221 */ /* 0x000fe20000000000 */
[----:B------:R-:W-:-:S03]  /*2ef0*/  FADD R11, R11, R12 ;  /* 0x0000000c0b0b7221 */ /* 0x000fc60000000000 */
[----:B------:R-:W-:Y:S01]  /*2f00*/  FADD R0, R0, R9 ;  /* 0x0000000900007221 */ /* 0x000fe20000000000 */
[----:B------:R-:W-:-:S04]  /*2f10*/  FADD R14, R13, R14 ;  /* 0x0000000e0d0e7221 */ /* 0x000fc80000000000 */
[----:B------:R-:W-:Y:S01]  /*2f20*/  FADD R11, R11, R14 ;  /* 0x0000000e0b0b7221 */ /* 0x000fe20000000000 */
[----:B------:R-:W-:Y:S01]  /*2f30*/  FADD R15, R15, R16 ;  /* 0x000000100f0f7221 */ /* 0x000fe20000000000 */
[----:B------:R-:W-:-:S04]  /*2f40*/  FADD R18, R17, R18 ;  /* 0x0000001211127221 */ /* 0x000fc80000000000 */
[----:B------:R-:W-:-:S04]  /*2f50*/  FADD R18, R15, R18 ;  /* 0x000000120f127221 */ /* 0x000fc80000000000 */
[----:B------:R-:W-:Y:S01]  /*2f60*/  FADD R5, R11, R18 ;  /* 0x000000120b057221 */ /* 0x000fe20000000000 */
[----:B------:R-:W-:-:S03]  /*2f70*/  HFMA2 R11, -RZ, RZ, 0, 0.00048828125 ;  /* 0x00001000ff0b7431 */ /* 0x000fc600000001ff */
[----:B------:R-:W-:Y:S01]  /*2f80*/  FADD R0, R0, R5 ;  /* 0x0000000500007221 */ /* 0x000fe20000000000 */
[----:B------:R-:W-:Y:S06]  /*2f90*/  @!P0 BRA `(.L_x_44) ;  /* 0x0000000000ac8947 */ /* 0x000fec0003800000 */
[----:B------:R-:W0:Y:S01]  /*2fa0*/  LDC R7, c[0x0][0x390] ;  /* 0x0000e400ff077b82 */ /* 0x000e220000000800 */
[----:B------:R-:W-:Y:S02]  /*2fb0*/  IADD3 R6, PT, PT, R20, -0x1000, RZ ;  /* 0xfffff00014067810 */ /* 0x000fe40007ffe0ff */
[----:B------:R-:W-:-:S07]  /*2fc0*/  MOV R11, 0x1000 ;  /* 0x00001000000b7802 */ /* 0x000fce0000000f00 */
.L_x_46:
[----:B------:R-:W-:-:S05]  /*2fd0*/  IMAD.WIDE R4, R11, 0x4, R2 ;  /* 0x000000040b047825 */ /* 0x000fca00078e0202 */
[----:B------:R-:W2:Y:S04]  /*2fe0*/  LDG.E.CONSTANT R20, desc[UR6][R4.64+0x400] ;  /* 0x0004000604147981 */ /* 0x000ea8000c1e9900 */
[----:B------:R-:W2:Y:S04]  /*2ff0*/  LDG.E.CONSTANT R21, desc[UR6][R4.64+0x800] ;  /* 0x0008000604157981 */ /* 0x000ea8000c1e9900 */
        /* <DEDUP_REMOVED lines=13> */
[----:B------:R1:W5:Y:S01]  /*30d0*/  LDG.E.CONSTANT R18, desc[UR6][R4.64+0x3c00] ;  /* 0x003c000604127981 */ /* 0x000362000c1e9900 */
[----:B--2---:R-:W-:Y:S01]  /*30e0*/  FADD R21, R20, R21 ;  /* 0x0000001514157221 */ /* 0x004fe20000000000 */
[----:B0-----:R-:W-:-:S05]  /*30f0*/  MOV R20, R7 ;  /* 0x0000000700147202 */ /* 0x001fca0000000f00 */
[----:B-1----:R-:W-:Y:S02]  /*3100*/  IMAD.IADD R4, R20, 0x1, -R11 ;  /* 0x0000000114047824 */ /* 0x002fe400078e0a0b */
[----:B---3--:R-:W-:-:S03]  /*3110*/  FADD R0, R19, R0 ;  /* 0x0000000013007221 */ /* 0x008fc60000000000 */
[----:B------:R-:W-:Y:S01]  /*3120*/  ISETP.GE.AND P0, PT, R4, 0x1000, PT ;  /* 0x000010000400780c */ /* 0x000fe20003f06270 */
[----:B----4-:R-:W-:Y:S01]  /*3130*/  FADD R22, R22, R23 ;  /* 0x0000001716167221 */ /* 0x010fe20000000000 */
[----:B------:R-:W-:Y:S01]  /*3140*/  FADD R0, R0, R21 ;  /* 0x0000001500007221 */ /* 0x000fe20000000000 */
[----:B-----5:R-:W-:-:S04]  /*3150*/  FADD R25, R24, R25 ;  /* 0x0000001918197221 */ /* 0x020fc80000000000 */
[----:B------:R-:W-:Y:S01]  /*3160*/  FADD R25, R22, R25 ;  /* 0x0000001916197221 */ /* 0x000fe20000000000 */
[----:B------:R-:W-:Y:S01]  /*3170*/  FADD R16, R16, R17 ;  /* 0x0000001110107221 */ /* 0x000fe20000000000 */
[----:B------:R-:W-:-:S04]  /*3180*/  FADD R15, R15, R10 ;  /* 0x0000000a0f0f7221 */ /* 0x000fc80000000000 */
[----:B------:R-:W-:Y:S01]  /*3190*/  FADD R15, R16, R15 ;  /* 0x0000000f100f7221 */ /* 0x000fe20000000000 */
[----:B------:R-:W-:Y:S01]  /*31a0*/  FADD R9, R14, R9 ;  /* 0x000000090e097221 */ /* 0x000fe20000000000 */
[----:B------:R-:W-:-:S04]  /*31b0*/  FADD R12, R13, R12 ;  /* 0x0000000c0d0c7221 */ /* 0x000fc80000000000 */
[----:B------:R-:W-:Y:S01]  /*31c0*/  FADD R12, R9, R12 ;  /* 0x0000000c090c7221 */ /* 0x000fe20000000000 */
[----:B------:R-:W-:-:S03]  /*31d0*/  FADD R0, R0, R25 ;  /* 0x0000001900007221 */ /* 0x000fc60000000000 */
[----:B------:R-:W-:-:S04]  /*31e0*/  FADD R15, R15, R12 ;  /* 0x0000000c0f0f7221 */ /* 0x000fc80000000000 */
[----:B------:R-:W-:-:S04]  /*31f0*/  FADD R15, R0, R15 ;  /* 0x0000000f000f7221 */ /* 0x000fc80000000000 */
[----:B------:R-:W-:Y:S01]  /*3200*/  FADD R0, R18, R15 ;  /* 0x0000000f12007221 */ /* 0x000fe20000000000 */
[----:B------:R-:W-:Y:S06]  /*3210*/  @!P0 BRA `(.L_x_45) ;  /* 0x0000000800308947 */ /* 0x000fec0003800000 */
[----:B------:R-:W-:-:S04]  /*3220*/  IADD3 R11, PT, PT, R11, 0x1000, RZ ;  /* 0x000010000b0b7810 */ /* 0x000fc80007ffe0ff */
[----:B------:R-:W-:-:S13]  /*3230*/  ISETP.GT.AND P0, PT, R11, R6, PT ;  /* 0x000000060b00720c */ /* 0x000fda0003f04270 */
[----:B------:R-:W-:Y:S05]  /*3240*/  @!P0 BRA `(.L_x_46) ;  /* 0xfffffffc00608947 */ /* 0x000fea000383ffff */
.L_x_44:
[----:B------:R-:W-:-:S13]  /*3250*/  ISETP.GE.AND P0, PT, R11, R20, PT ;  /* 0x000000140b00720c */ /* 0x000fda0003f06270 */
[----:B------:R-:W-:Y:S05]  /*3260*/  @P0 BRA `(.L_x_45) ;  /* 0x00000008001c0947 */ /* 0x000fea0003800000 */
[----:B------:R-:W-:Y:S01]  /*3270*/  IADD3 R9, PT, PT, -R11, R20, RZ ;  /* 0x000000140b097210 */ /* 0x000fe20007ffe1ff */
[----:B------:R-:W-:Y:S03]  /*3280*/  BSSY.RECONVERGENT B1, `(.L_x_45) ;  /* 0x0000085000017945 */ /* 0x000fe60003800200 */
        /* <DEDUP_REMOVED lines=16> */
.L_x_50:
        /* <DEDUP_REMOVED lines=8> */
.L_x_49:
[----:B------:R-:W-:Y:S05]  /*3410*/  BSYNC.RECONVERGENT B2 ;  /* 0x0000000000027941 */ /* 0x000fea0003800200 */
.L_x_48:
[----:B------:R-:W-:Y:S05]  /*3420*/  @!P1 BRA `(.L_x_47) ;  /* 0x0000000400a89947 */ /* 0x000fea0003800000 */
[----:B------:R-:W0:Y:S01]  /*3430*/  LDCU.64 UR4, c[0x0][0x380] ;  /* 0x00007000ff0477ac */ /* 0x000e220008000a00 */
[----:B------:R-:W-:Y:S01]  /*3440*/  IADD3 R5, PT, PT, R9, -R10, RZ ;  /* 0x8000000a09057210 */ /* 0x000fe20007ffe0ff */
[----:B------:R-:W-:Y:S01]  /*3450*/  BSSY.RECONVERGENT B2, `(.L_x_51) ;  /* 0x000003b000027945 */ /* 0x000fe20003800200 */
[CC--:B------:R-:W-:Y:S02]  /*3460*/  IADD3 R3, P0, PT, R10.reuse, R11.reuse, RZ ;  /* 0x0000000b0a037210 */ /* 0x0c0fe40007f1e0ff */
[----:B------:R-:W-:Y:S02]  /*3470*/  ISETP.GT.AND P1, PT, R5, 0xc00, PT ;  /* 0x00000c000500780c */ /* 0x000fe40003f24270 */
[----:B------:R-:W-:Y:S01]  /*3480*/  IADD3 R11, PT, PT, R10, R11, RZ ;  /* 0x0000000b0a0b7210 */ /* 0x000fe20007ffe0ff */
[----:B------:R-:W-:Y:S01]  /*3490*/  IMAD.X R4, RZ, RZ, RZ, P0 ;  /* 0x000000ffff047224 */ /* 0x000fe200000e06ff */
[----:B0-----:R-:W-:-:S04]  /*34a0*/  LEA R2, P0, R3, UR4, 0x2 ;  /* 0x0000000403027c11 */ /* 0x001fc8000f8010ff */
[----:B------:R-:W-:Y:S02]  /*34b0*/  LEA.HI.X R3, R3, UR5, R4, 0x2, P0 ;  /* 0x0000000503037c11 */ /* 0x000fe400080f1404 */
[----:B------:R-:W-:-:S04]  /*34c0*/  IADD3 R2, P0, PT, R2, 0x800, RZ ;  /* 0x0000080002027810 */ /* 0x000fc80007f1e0ff */
[----:B------:R-:W-:Y:S02]  /*34d0*/  IADD3.X R3, PT, PT, RZ, R3, RZ, P0, !PT ;  /* 0x00000003ff037210 */ /* 0x000fe400007fe4ff */
[----:B------:R-:W-:Y:S01]  /*34e0*/  PLOP3.LUT P0, PT, PT, PT, PT, 0x80, 0x8 ;  /* 0x000000000008781c */ /* 0x000fe20003f0f070 */
[----:B------:R-:W-:-:S12]  /*34f0*/  @!P1 BRA `(.L_x_52) ;  /* 0x0000000000c09947 */ /* 0x000fd80003800000 */
[----:B------:R-:W-:Y:S02]  /*3500*/  PLOP3.LUT P0, PT, PT, PT, PT, 0x8, 0x80 ;  /* 0x000000000080781c */ /* 0x000fe40003f0e170 */
[----:B------:R-:W-:-:S11]  /*3510*/  IADD3 R13, PT, PT, R9, -0xc00, RZ ;  /* 0xfffff400090d7810 */ /* 0x000fd60007ffe0ff */
.L_x_53:
[----:B------:R-:W0:Y:S01]  /*3520*/  LDC.64 R4, c[0x0][0x380] ;  /* 0x0000e000ff047b82 */ /* 0x000e220000000a00 */
[----:B------:R-:W2:Y:S01]  /*3530*/  LDG.E.CONSTANT R12, desc[UR6][R2.64+-0x400] ;  /* 0xfffc0006020c7981 */ /* 0x000ea2000c1e9900 */
[----:B------:R-:W-:-:S03]  /*3540*/  IADD3 R25, PT, PT, R11, 0x400, RZ ;  /* 0x000004000b197810 */ /* 0x000fc60007ffe0ff */
[----:B------:R-:W3:Y:S04]  /*3550*/  LDG.E.CONSTANT R20, desc[UR6][R2.64] ;  /* 0x0000000602147981 */ /* 0x000ee8000c1e9900 */
[----:B------:R-:W4:Y:S01]  /*3560*/  LDG.E.CONSTANT R19, desc[UR6][R2.64+0x400] ;  /* 0x0004000602137981 */ /* 0x000f22000c1e9900 */
[----:B------:R-:W-:-:S03]  /*3570*/  IADD3 R7, PT, PT, R11, 0x800, RZ ;  /* 0x000008000b077810 */ /* 0x000fc60007ffe0ff */
[----:B------:R-:W5:Y:S04]  /*3580*/  LDG.E.CONSTANT R17, desc[UR6][R2.64+0xc00] ;  /* 0x000c000602117981 */ /* 0x000f68000c1e9900 */
[----:B------:R-:W5:Y:S01]  /*3590*/  LDG.E.CONSTANT R16, desc[UR6][R2.64+0x1000] ;  /* 0x0010000602107981 */ /* 0x000f62000c1e9900 */
[----:B------:R-:W-:-:S03]  /*35a0*/  IADD3 R23, PT, PT, R11, 0xc00, RZ ;  /* 0x00000c000b177810 */ /* 0x000fc60007ffe0ff */
[----:B------:R-:W5:Y:S01]  /*35b0*/  LDG.E.CONSTANT R22, desc[UR6][R2.64+0x1c00] ;  /* 0x001c000602167981 */ /* 0x000f62000c1e9900 */
[----:B0-----:R-:W-:-:S03]  /*35c0*/  IMAD.WIDE.U32 R14, R11, 0x4, R4 ;  /* 0x000000040b0e7825 */ /* 0x001fc600078e0004 */
[----:B------:R-:W5:Y:S04]  /*35d0*/  LDG.E.CONSTANT R21, desc[UR6][R2.64+0x2000] ;  /* 0x0020000602157981 */ /* 0x000f68000c1e9900 */
[----:B------:R-:W5:Y:S04]  /*35e0*/  LDG.E.CONSTANT R26, desc[UR6][R2.64+0x3000] ;  /* 0x00300006021a7981 */ /* 0x000f68000c1e9900 */
[----:B------:R-:W2:Y:S01]  /*35f0*/  LDG.E.CONSTANT R15, desc[UR6][R14.64] ;  /* 0x000000060e0f7981 */ /* 0x000ea2000c1e9900 */
[----:B------:R-:W-:-:S05]  /*3600*/  IMAD.WIDE.U32 R24, R25, 0x4, R4 ;  /* 0x0000000419187825 */ /* 0x000fca00078e0004 */
[----:B------:R-:W5:Y:S01]  /*3610*/  LDG.E.CONSTANT R18, desc[UR6][R24.64] ;  /* 0x0000000618127981 */ /* 0x000f62000c1e9900 */
[----:B------:R-:W-:-:S03]  /*3620*/  IMAD.WIDE.U32 R6, R7, 0x4, R4 ;  /* 0x0000000407067825 */ /* 0x000fc600078e0004 */
        /* <DEDUP_REMOVED lines=8> */
[----:B------:R-:W-:Y:S01]  /*36b0*/  ISETP.GE.AND P1, PT, R10, R13, PT ;  /* 0x0000000d0a00720c */ /* 0x000fe20003f26270 */
[----:B------:R-:W-:Y:S01]  /*36c0*/  VIADD R11, R11, 0x1000 ;  /* 0x000010000b0b7836 */ /* 0x000fe20000000000 */
[----:B0-----:R-:W-:-:S04]  /*36d0*/  IADD3 R2, P2, PT, R2, 0x4000, RZ ;  /* 0x0000400002027810 */ /* 0x001fc80007f5e0ff */
        /* <DEDUP_REMOVED lines=18> */
.L_x_52:
[----:B------:R-:W-:Y:S05]  /*3800*/  BSYNC.RECONVERGENT B2 ;  /* 0x0000000000027941 */ /* 0x000fea0003800200 */
.L_x_51:
[----:B------:R-:W-:Y:S01]  /*3810*/  IADD3 R4, PT, PT, R9, -R10, RZ ;  /* 0x8000000a09047210 */ /* 0x000fe20007ffe0ff */
[----:B------:R-:W-:Y:S03]  /*3820*/  BSSY.RECONVERGENT B2, `(.L_x_54) ;  /* 0x000001e000027945 */ /* 0x000fe60003800200 */
[----:B------:R-:W-:-:S13]  /*3830*/  ISETP.GT.AND P1, PT, R4, 0x400, PT ;  /* 0x000004000400780c */ /* 0x000fda0003f24270 */
[----:B------:R-:W-:Y:S05]  /*3840*/  @!P1 BRA `(.L_x_55) ;  /* 0x00000000006c9947 */ /* 0x000fea0003800000 */
[----:B------:R-:W0:Y:S01]  /*3850*/  LDC.64 R6, c[0x0][0x380] ;  /* 0x0000e000ff067b82 */ /* 0x000e220000000a00 */
[----:B------:R-:W2:Y:S01]  /*3860*/  LDG.E.CONSTANT R13, desc[UR6][R2.64+-0x400] ;  /* 0xfffc0006020d7981 */ /* 0x000ea2000c1e9900 */
[----:B------:R-:W-:-:S03]  /*3870*/  IADD3 R17, PT, PT, R11, 0x400, RZ ;  /* 0x000004000b117810 */ /* 0x000fc60007ffe0ff */
[----:B------:R-:W3:Y:S04]  /*3880*/  LDG.E.CONSTANT R15, desc[UR6][R2.64] ;  /* 0x00000006020f7981 */ /* 0x000ee8000c1e9900 */
[----:B------:R-:W4:Y:S04]  /*3890*/  LDG.E.CONSTANT R19, desc[UR6][R2.64+0xc00] ;  /* 0x000c000602137981 */ /* 0x000f28000c1e9900 */
[----:B------:R-:W5:Y:S04]  /*38a0*/  LDG.E.CONSTANT R21, desc[UR6][R2.64+0x1000] ;  /* 0x0010000602157981 */ /* 0x000f68000c1e9900 */
[----:B------:R-:W5:Y:S01]  /*38b0*/  LDG.E.CONSTANT R23, desc[UR6][R2.64+0x1400] ;  /* 0x0014000602177981 */ /* 0x000f62000c1e9900 */
[----:B0-----:R-:W-:-:S06]  /*38c0*/  IMAD.WIDE.U32 R4, R11, 0x4, R6 ;  /* 0x000000040b047825 */ /* 0x001fcc00078e0006 */
[----:B------:R0:W2:Y:S01]  /*38d0*/  LDG.E.CONSTANT R5, desc[UR6][R4.64] ;  /* 0x0000000604057981 */ /* 0x0000a2000c1e9900 */
[----:B------:R-:W-:-:S03]  /*38e0*/  IMAD.WIDE.U32 R6, R17, 0x4, R6 ;  /* 0x0000000411067825 */ /* 0x000fc600078e0006 */
[----:B------:R1:W4:Y:S04]  /*38f0*/  LDG.E.CONSTANT R17, desc[UR6][R2.64+0x400] ;  /* 0x0004000602117981 */ /* 0x000328000c1e9900 */
[----:B------:R-:W5:Y:S01]  /*3900*/  LDG.E.CONSTANT R7, desc[UR6][R6.64] ;  /* 0x0000000606077981 */ /* 0x000f62000c1e9900 */
[----:B0-----:R-:W-:Y:S02]  /*3910*/  IADD3 R4, P1, PT, R2, 0x2000, RZ ;  /* 0x0000200002047810 */ /* 0x001fe40007f3e0ff */
[----:B------:R-:W-:Y:S02]  /*3920*/  PLOP3.LUT P0, PT, PT, PT, PT, 0x8, 0x80 ;  /* 0x000000000080781c */ /* 0x000fe40003f0e170 */
[----:B------:R-:W-:Y:S02]  /*3930*/  IADD3 R10, PT, PT, R10, 0x800, RZ ;  /* 0x000008000a0a7810 */ /* 0x000fe40007ffe0ff */
[----:B------:R-:W-:-:S02]  /*3940*/  IADD3 R11, PT, PT, R11, 0x800, RZ ;  /* 0x000008000b0b7810 */ /* 0x000fc40007ffe0ff */
[----:B-1----:R-:W-:Y:S01]  /*3950*/  MOV R2, R4 ;  /* 0x0000000400027202 */ /* 0x002fe20000000f00 */
[----:B--2---:R-:W-:-:S04]  /*3960*/  FADD R0, R0, R5 ;  /* 0x0000000500007221 */ /* 0x004fc80000000000 */
[----:B------:R-:W-:-:S04]  /*3970*/  FADD R0, R0, R13 ;  /* 0x0000000d00007221 */ /* 0x000fc80000000000 */
[----:B---3--:R-:W-:-:S04]  /*3980*/  FADD R0, R0, R15 ;  /* 0x0000000f00007221 */ /* 0x008fc80000000000 */
[----:B----4-:R-:W-:-:S04]  /*3990*/  FADD R0, R0, R17 ;  /* 0x0000001100007221 */ /* 0x010fc80000000000 */
[----:B-----5:R-:W-:-:S04]  /*39a0*/  FADD R0, R0, R7 ;  /* 0x0000000700007221 */ /* 0x020fc80000000000 */
[----:B------:R-:W-:Y:S01]  /*39b0*/  FADD R0, R0, R19 ;  /* 0x0000001300007221 */ /* 0x000fe20000000000 */
[----:B------:R-:W-:-:S03]  /*39c0*/  IADD3.X R5, PT, PT, RZ, R3, RZ, P1, !PT ;  /* 0x00000003ff057210 */ /* 0x000fc60000ffe4ff */
[----:B------:R-:W-:Y:S01]  /*39d0*/  FADD R0, R0, R21 ;  /* 0x0000001500007221 */ /* 0x000fe20000000000 */
[----:B------:R-:W-:-:S03]  /*39e0*/  MOV R3, R5 ;  /* 0x0000000500037202 */ /* 0x000fc60000000f00 */
[----:B------:R-:W-:-:S07]  /*39f0*/  FADD R0, R0, R23 ;  /* 0x0000001700007221 */ /* 0x000fce0000000000 */
.L_x_55:
[----:B------:R-:W-:Y:S05]  /*3a00*/  BSYNC.RECONVERGENT B2 ;  /* 0x0000000000027941 */ /* 0x000fea0003800200 */
.L_x_54:
[----:B------:R-:W-:-:S13]  /*3a10*/  ISETP.LT.OR P0, PT, R10, R9, P0 ;  /* 0x000000090a00720c */ /* 0x000fda0000701670 */
[----:B------:R-:W-:Y:S05]  /*3a20*/  @!P0 BRA `(.L_x_47) ;  /* 0x0000000000288947 */ /* 0x000fea0003800000 */
[----:B------:R-:W0:Y:S01]  /*3a30*/  LDC.64 R4, c[0x0][0x380] ;  /* 0x0000e000ff047b82 */ /* 0x000e220000000a00 */
[----:B------:R-:W2:Y:S04]  /*3a40*/  LDG.E.CONSTANT R7, desc[UR6][R2.64+-0x400] ;  /* 0xfffc000602077981 */ /* 0x000ea8000c1e9900 */
[----:B------:R-:W3:Y:S01]  /*3a50*/  LDG.E.CONSTANT R9, desc[UR6][R2.64] ;  /* 0x0000000602097981 */ /* 0x000ee2000c1e9900 */
[----:B0-----:R-:W-:-:S03]  /*3a60*/  IMAD.WIDE.U32 R4, R11, 0x4, R4 ;  /* 0x000000040b047825 */ /* 0x001fc600078e0004 */
[----:B------:R-:W4:Y:S04]  /*3a70*/  LDG.E.CONSTANT R11, desc[UR6][R2.64+0x400] ;  /* 0x00040006020b7981 */ /* 0x000f28000c1e9900 */
[----:B------:R-:W5:Y:S02]  /*3a80*/  LDG.E.CONSTANT R5, desc[UR6][R4.64] ;  /* 0x0000000604057981 */ /* 0x000f64000c1e9900 */
[----:B-----5:R-:W-:-:S04]  /*3a90*/  FADD R0, R0, R5 ;  /* 0x0000000500007221 */ /* 0x020fc80000000000 */
[----:B--2---:R-:W-:-:S04]  /*3aa0*/  FADD R0, R0, R7 ;  /* 0x0000000700007221 */ /* 0x004fc80000000000 */
[----:B---3--:R-:W-:-:S04]  /*3ab0*/  FADD R0, R0, R9 ;  /* 0x0000000900007221 */ /* 0x008fc80000000000 */
[----:B----4-:R-:W-:-:S07]  /*3ac0*/  FADD R0, R0, R11 ;  /* 0x0000000b00007221 */ /* 0x010fce0000000000 */
.L_x_47:
[----:B------:R-:W-:Y:S05]  /*3ad0*/  BSYNC.RECONVERGENT B1 ;  /* 0x0000000000017941 */ /* 0x000fea0003800200 */
.L_x_45:
[----:B------:R-:W0:Y:S01]  /*3ae0*/  S2R R6, SR_LANEID ;  /* 0x0000000000067919 */ /* 0x000e220000000000 */
[----:B------:R-:W-:-:S05]  /*3af0*/  MOV R3, R0 ;  /* 0x0000000000037202 */ /* 0x000fca0000000f00 */
        /* <DEDUP_REMOVED lines=30> */
[----:B------:R-:W1:Y:S04]  /*3ce0*/  LDS R3, [UR4+0xc] ;  /* 0x00000c04ff037984 */ /* 0x000e680008000800 */
[----:B0-----:R-:W0:Y:S04]  /*3cf0*/  LDS.128 R4, [UR4+0x10] ;  /* 0x00001004ff047984 */ /* 0x001e280008000c00 */
[----:B------:R-:W2:Y:S01]  /*3d00*/  LDS.64 R8, [UR4+0x20] ;  /* 0x00002004ff087984 */ /* 0x000ea20008000a00 */
[----:B-1----:R-:W-:-:S04]  /*3d10*/  FADD R3, R0, R3 ;  /* 0x0000000300037221 */ /* 0x002fc80000000000 */
[----:B0-----:R-:W-:-:S04]  /*3d20*/  FADD R4, R3, R4 ;  /* 0x0000000403047221 */ /* 0x001fc80000000000 */
[----:B------:R-:W-:-:S04]  /*3d30*/  FADD R5, R4, R5 ;  /* 0x0000000504057221 */ /* 0x000fc80000000000 */
[----:B------:R-:W-:-:S04]  /*3d40*/  FADD R6, R5, R6 ;  /* 0x0000000605067221 */ /* 0x000fc80000000000 */
[----:B------:R-:W-:-:S04]  /*3d50*/  FADD R7, R6, R7 ;  /* 0x0000000706077221 */ /* 0x000fc80000000000 */
[----:B--2---:R-:W-:-:S04]  /*3d60*/  FADD R8, R7, R8 ;  /* 0x0000000807087221 */ /* 0x004fc80000000000 */
[----:B------:R-:W-:-:S07]  /*3d70*/  FADD R0, R8, R9 ;  /* 0x0000000908007221 */ /* 0x000fce0000000000 */
.L_x_17:
[----:B------:R-:W-:Y:S05]  /*3d80*/  BSYNC.RECONVERGENT B0 ;  /* 0x0000000000007941 */ /* 0x000fea0003800200 */
.L_x_1:
[----:B------:R-:W-:Y:S05]  /*3d90*/  @P0 EXIT ;  /* 0x000000000000094d */ /* 0x000fea0003800000 */
[----:B01234-:R-:W0:Y:S01]  /*3da0*/  LDC.64 R2, c[0x0][0x388] ;  /* 0x0000e200ff027b82 */ /* 0x01fe220000000a00 */
[----:B------:R-:W1:Y:S02]  /*3db0*/  LDCU UR4, c[0x0][0x398] ;  /* 0x00007300ff0477ac */ /* 0x000e640008000800 */
[----:B-1----:R-:W-:-:S05]  /*3dc0*/  FADD R5, R0, UR4 ;  /* 0x0000000400057e21 */ /* 0x002fca0008000000 */
[----:B0-----:R-:W-:Y:S01]  /*3dd0*/  STG.E desc[UR6][R2.64], R5 ;  /* 0x0000000502007986 */ /* 0x001fe2000c101906 */
[----:B------:R-:W-:Y:S05]  /*3de0*/  EXIT ;  /* 0x000000000000794d */ /* 0x000fea0003800000 */
.L_x_56:
[----:B------:R-:W-:-:S00]  /*3df0*/  BRA `(.L_x_56) ;  /* 0xfffffffc00fc7947 */ /* 0x000fc0000383ffff */
[----:B------:R-:W-:-:S00]  /*3e00*/  NOP ;  /* 0x0000000000007918 */ /* 0x000fc00000000000 */
[----:B------:R-:W-:-:S00]  /*3e10*/  NOP ;  /* 0x0000000000007918 */ /* 0x000fc00000000000 */
[----:B------:R-:W-:-:S00]  /*3e20*/  NOP ;  /* 0x0000000000007918 */ /* 0x000fc00000000000 */
[----:B------:R-:W-:-:S00]  /*3e30*/  NOP ;  /* 0x0000000000007918 */ /* 0x000fc00000000000 */
[----:B------:R-:W-:-:S00]  /*3e40*/  NOP ;  /* 0x0000000000007918 */ /* 0x000fc00000000000 */
[----:B------:R-:W-:-:S00]  /*3e50*/  NOP ;  /* 0x0000000000007918 */ /* 0x000fc00000000000 */
[----:B------:R-:W-:-:S00]  /*3e60*/  NOP ;  /* 0x0000000000007918 */ /* 0x000fc00000000000 */
[----:B------:R-:W-:-:S00]  /*3e70*/  NOP ;  /* 0x0000000000007918 */ /* 0x000fc00000000000 */
.L_x_280:


//--------------------- .text._ZN3cub18CUB_300001_SM_10006detail6reduce18DeviceReduceKernelINS2_10policy_hubIfyN4cuda3std3__44plusIfEEE10Policy1000EN6thrust24THRUST_300001_SM_1000_NS6detail15normal_iteratorINSD_10device_ptrIfEEEEyS9_fNS7_10__identityEEEvT0_PT3_T1_NS0_13GridEvenShareISN_EET2_T4_ --------------------------
	.section	.text._ZN3cub18CUB_300001_SM_10006detail6reduce18DeviceReduceKernelINS2_10policy_hubIfyN4cuda3std3__44plusIfEEE10Policy1000EN6thrust24THRUST_300001_SM_1000_NS6detail15normal_iteratorINSD_10device_ptrIfEEEEyS9_fNS7_10__identityEEEvT0_PT3_T1_NS0_13GridEvenShareISN_EET2_T4_,"ax",@progbits
	.align	128
        .global         _ZN3cub18CUB_300001_SM_10006detail6reduce18DeviceReduceKernelINS2_10policy_hubIfyN4cuda3std3__44plusIfEEE10Policy1000EN6thrust24THRUST_300001_SM_1000_NS6detail15normal_iteratorINSD_10device_ptrIfEEEEyS9_fNS7_10__identityEEEvT0_PT3_T1_NS0_13GridEvenShareISN_EET2_T4_
        .type           _ZN3cub18CUB_300001_SM_10006detail6reduce18DeviceReduceKernelINS2_10policy_hubIfyN4cuda3std3__44plusIfEEE10Policy1000EN6thrust24THRUST_300001_SM_1000_NS6detail15normal_iteratorINSD_10device_ptrIfEEEEyS9_fNS7_10__identityEEEvT0_PT3_T1_NS0_13GridEvenShareISN_EET2_T4_,@function
        .size           _ZN3cub18CUB_300001_SM_10006detail6reduce18DeviceReduceKernelINS2_10policy_hubIfyN4cuda3std3__44plusIfEEE10Policy1000EN6thrust24THRUST_300001_SM_1000_NS6detail15normal_iteratorINSD_10device_ptrIfEEEEyS9_fNS7_10__identityEEEvT0_PT3_T1_NS0_13GridEvenShareISN_EET2_T4_,(.L_x_281 - _ZN3cub18CUB_300001_SM_10006detail6reduce18DeviceReduceKernelINS2_10policy_hubIfyN4cuda3std3__44plusIfEEE10Policy1000EN6thrust24THRUST_300001_SM_1000_NS6detail15normal_iteratorINSD_10device_ptrIfEEEEyS9_fNS7_10__identityEEEvT0_PT3_T1_NS0_13GridEvenShareISN_EET2_T4_)
        .other          _ZN3cub18CUB_300001_SM_10006detail6reduce18DeviceReduceKernelINS2_10policy_hubIfyN4cuda3std3__44plusIfEEE10Policy1000EN6thrust24THRUST_300001_SM_1000_NS6detail15normal_iteratorINSD_10device_ptrIfEEEEyS9_fNS7_10__identityEEEvT0_PT3_T1_NS0_13GridEvenShareISN_EET2_T4_,@"STO_CUDA_ENTRY STV_DEFAULT"
_ZN3cub18CUB_300001_SM_10006detail6reduce18DeviceReduceKernelINS2_10policy_hubIfyN4cuda3std3__44plusIfEEE10Policy1000EN6thrust24THRUST_300001_SM_1000_NS6detail15normal_iteratorINSD_10device_ptrIfEEEEyS9_fNS7_10__identityEEEvT0_PT3_T1_NS0_13GridEvenShareISN_EET2_T4_:
.text._ZN3cub18CUB_300001_SM_10006detail6reduce18DeviceReduceKernelINS2_10policy_hubIfyN4cuda3std3__44plusIfEEE10Policy1000EN6thrust24THRUST_300001_SM_1000_NS6detail15normal_iteratorINSD_10device_ptrIfEEEEyS9_fNS7_10__identityEEEvT0_PT3_T1_NS0_13GridEvenShareISN_EET2_T4_:
[----:B------:R-:W-:Y:S08]  /*0000*/  LDC R1, c[0x0][0x37c] ;  /* 0x0000df00ff017b82 */ /* 0x000ff00000000800 */
[----:B------:R-:W0:Y:S01]  /*0010*/  S2UR UR16, SR_CTAID.X ;  /* 0x00000000001079c3 */ /* 0x000e220000002500 */
[----:B------:R-:W1:Y:S01]  /*0020*/  LDCU.64 UR8, c[0x0][0x3b8] ;  /* 0x00007700ff0877ac */ /* 0x000e620008000a00 */
[----:B------:R-:W-:Y:S01]  /*0030*/  BSSY.RECONVERGENT B0, `(.L_x_57) ;  /* 0x0000229000007945 */ /* 0x000fe20003800200 */
[----:B------:R-:W2:Y:S01]  /*0040*/  LDCU UR5, c[0x0][0x3c0] ;  /* 0x00007800ff0577ac */ /* 0x000ea20008000800 */
[----:B------:R-:W3:Y:S01]  /*0050*/  LDCU.64 UR14, c[0x0][0x358] ;  /* 0x00006b00ff0e77ac */ /* 0x000ee20008000a00 */
[----:B-1----:R-:W-:-:S02]  /*0060*/  IMAD.U32 R2, RZ, RZ, UR8 ;  /* 0x00000008ff027e24 */ /* 0x002fc4000f8e00ff */
[----:B------:R-:W-:Y:S01]  /*0070*/  IMAD.U32 R3, RZ, RZ, UR9 ;  /* 0x00000009ff037e24 */ /* 0x000fe2000f8e00ff */
[----:B--2---:R-:W-:Y:S02]  /*0080*/  USHF.L.U32 UR5, UR5, 0xc, URZ ;  /* 0x0000000c05057899 */ /* 0x004fe400080006ff */
[----:B0-----:R-:W-:Y:S02]  /*0090*/  USHF.L.U32 UR7, UR16, 0xc, URZ ;  /* 0x0000000c10077899 */ /* 0x001fe400080006ff */
[----:B------:R-:W-:-:S04]  /*00a0*/  USHF.R.S32.HI UR4, URZ, 0x1f, UR5 ;  /* 0x0000001fff047899 */ /* 0x000fc80008011405 */
[----:B------:R-:W-:-:S04]  /*00b0*/  IADD3 R23, P1, PT, R2, -UR7, RZ ;  /* 0x8000000702177c10 */ /* 0x000fc8000ff3e0ff */
[----:B------:R-:W-:Y:S02]  /*00c0*/  ISETP.GT.U32.AND P0, PT, R23, 0xfff, PT ;  /* 0x00000fff1700780c */ /* 0x000fe40003f04070 */
[----:B------:R-:W-:-:S04]  /*00d0*/  IADD3.X R22, PT, PT, R3, -0x1, RZ, P1, !PT ;  /* 0xffffffff03167810 */ /* 0x000fc80000ffe4ff */
[----:B------:R-:W-:-:S13]  /*00e0*/  ISETP.GT.U32.AND.EX P0, PT, R22, RZ, PT, P0 ;  /* 0x000000ff1600720c */ /* 0x000fda0003f04100 */
[----:B---3--:R-:W-:Y:S05]  /*00f0*/  @P0 BRA `(.L_x_58) ;  /* 0x0000000c00c40947 */ /* 0x008fea0003800000 */
[----:B------:R-:W0:Y:S01]  /*0100*/  S2R R0, SR_TID.X ;  /* 0x0000000000007919 */ /* 0x000e220000002100 */
[----:B------:R-:W-:Y:S01]  /*0110*/  IADD3 R5, PT, PT, R2, -UR7, RZ ;  /* 0x8000000702057c10 */ /* 0x000fe2000fffe0ff */
[----:B------:R-:W-:Y:S01]  /*0120*/  BSSY.RECONVERGENT B1, `(.L_x_59) ;  /* 0x000000a000017945 */ /* 0x000fe20003800200 */
[----:B------:R-:W-:Y:S02]  /*0130*/  IMAD.MOV.U32 R4, RZ, RZ, RZ ;  /* 0x000000ffff047224 */ /* 0x000fe400078e00ff */
[----:B0-----:R-:W-:Y:S02]  /*0140*/  ISETP.GE.AND P0, PT, R0, R5, PT ;  /* 0x000000050000720c */ /* 0x001fe40003f06270 */
[----:B------:R-:W-:-:S11]  /*0150*/  MOV R6, R0 ;  /* 0x0000000000067202 */ /* 0x000fd60000000f00 */
[----:B------:R-:W-:Y:S05]  /*0160*/  @P0 BRA `(.L_x_60) ;  /* 0x0000000000140947 */ /* 0x000fea0003800000 */
[----:B------:R-:W0:Y:S01]  /*0170*/  LDC.64 R8, c[0x0][0x380] ;  /* 0x0000e000ff087b82 */ /* 0x000e220000000a00 */
[----:B------:R-:W-:-:S04]  /*0180*/  VIADD R3, R0, UR7 ;  /* 0x0000000700037c36 */ /* 0x000fc80008000000 */
[----:B0-----:R-:W-:-:S05]  /*0190*/  IMAD.WIDE.U32 R8, R3, 0x4, R8 ;  /* 0x0000000403087825 */ /* 0x001fca00078e0008 */
[----:B------:R0:W5:Y:S01]  /*01a0*/  LDG.E R4, desc[UR14][R8.64] ;  /* 0x0000000e08047981 */ /* 0x000162000c1e1900 */
[----:B------:R-:W-:-:S07]  /*01b0*/  IADD3 R6, PT, PT, R0, 0x100, RZ ;  /* 0x0000010000067810 */ /* 0x000fce0007ffe0ff */
.L_x_60:
[----:B------:R-:W-:Y:S05]  /*01c0*/  BSYNC.RECONVERGENT B1 ;  /* 0x0000000000017941 */ /* 0x000fea0003800200 */
.L_x_59:
[----:B------:R-:W-:Y:S01]  /*01d0*/  ISETP.GE.AND P0, PT, R6, R5, PT ;  /* 0x000000050600720c */ /* 0x000fe20003f06270 */
[----:B------:R-:W-:-:S12]  /*01e0*/  BSSY.RECONVERGENT B1, `(.L_x_61) ;  /* 0x0000079000017945 */ /* 0x000fd80003800200 */
[----:B------:R-:W-:Y:S05]  /*01f0*/  @P0 BRA `(.L_x_62) ;  /* 0x0000000400dc0947 */ /* 0x000fea0003800000 */
[----:B------:R-:W-:Y:S01]  /*0200*/  LOP3.LUT R3, RZ, R6, RZ, 0x33, !PT ;  /* 0x00000006ff037212 */ /* 0x000fe200078e33ff */
[----:B------:R-:W-:Y:S03]  /*0210*/  BSSY.RECONVERGENT B2, `(.L_x_63) ;  /* 0x0000037000027945 */ /* 0x000fe60003800200 */
[----:B------:R-:W-:-:S04]  /*0220*/  IADD3 R3, PT, PT, R2, -UR7, R3 ;  /* 0x8000000702037c10 */ /* 0x000fc8000fffe003 */
[C---:B------:R-:W-:Y:S02]  /*0230*/  ISETP.GE.U32.AND P1, PT, R3.reuse, 0xf00, PT ;  /* 0x00000f000300780c */ /* 0x040fe40003f26070 */
[----:B------:R-:W-:-:S04]  /*0240*/  LEA.HI R7, R3, 0x1, RZ, 0x18 ;  /* 0x0000000103077811 */ /* 0x000fc800078fc0ff */
[----:B------:R-:W-:-:S04]  /*0250*/  LOP3.LUT R22, R7, 0xf, RZ, 0xc0, !PT ;  /* 0x0000000f07167812 */ /* 0x000fc800078ec0ff */
[----:B------:R-:W-:-:S03]  /*0260*/  ISETP.NE.AND P0, PT, R22, RZ, PT ;  /* 0x000000ff1600720c */ /* 0x000fc60003f05270 */
[----:B------:R-:W-:Y:S10]  /*0270*/  @!P1 BRA `(.L_x_64) ;  /* 0x0000000000c09947 */ /* 0x000ff40003800000 */
[----:B------:R-:W1:Y:S01]  /*0280*/  LDCU.64 UR8, c[0x0][0x380] ;  /* 0x00007000ff0877ac */ /* 0x000e620008000a00 */
[----:B------:R-:W-:Y:S01]  /*0290*/  IMAD.WIDE.U32 R2, R6, 0x4, RZ ;  /* 0x0000000406027825 */ /* 0x000fe200078e00ff */
[----:B------:R-:W-:Y:S01]  /*02a0*/  LOP3.LUT R11, R7, 0x1fffff0, RZ, 0xc0, !PT ;  /* 0x01fffff0070b7812 */ /* 0x000fe200078ec0ff */
[----:B------:R-:W-:-:S04]  /*02b0*/  UIMAD.WIDE.U32 UR4, UR16, 0x4000, URZ ;  /* 0x00004000100478a5 */ /* 0x000fc8000f8e00ff */
[----:B------:R-:W-:Y:S02]  /*02c0*/  IMAD.MOV R11, RZ, RZ, -R11 ;  /* 0x000000ffff0b7224 */ /* 0x000fe400078e0a0b */
[----:B------:R-:W-:Y:S02]  /*02d0*/  LOP3.LUT R2, R2, UR4, RZ, 0xfc, !PT ;  /* 0x0000000402027c12 */ /* 0x000fe4000f8efcff */
[----:B------:R-:W-:Y:S02]  /*02e0*/  LOP3.LUT R3, R3, UR5, RZ, 0xfc, !PT ;  /* 0x0000000503037c12 */ /* 0x000fe4000f8efcff */
[----:B-1----:R-:W-:-:S04]  /*02f0*/  IADD3 R2, P1, PT, R2, UR8, RZ ;  /* 0x0000000802027c10 */ /* 0x002fc8000ff3e0ff */
[----:B------:R-:W-:-:S04]  /*0300*/  IADD3 R2, P2, PT, R2, 0x2000, RZ ;  /* 0x0000200002027810 */ /* 0x000fc80007f5e0ff */
[----:B------:R-:W-:-:S09]  /*0310*/  IADD3.X R3, PT, PT, RZ, UR9, R3, P2, P1 ;  /* 0x00000009ff037c10 */ /* 0x000fd200097e2403 */
.L_x_65:
[----:B------:R-:W2:Y:S04]  /*0320*/  LDG.E R21, desc[UR14][R2.64+-0x2000] ;  /* 0xffe0000e02157981 */ /* 0x000ea8000c1e1900 */
[----:B------:R-:W3:Y:S04]  /*0330*/  LDG.E R20, desc[UR14][R2.64+-0x1c00] ;  /* 0xffe4000e02147981 */ /* 0x000ee8000c1e1900 */
[----:B------:R-:W4:Y:S04]  /*0340*/  LDG.E R23, desc[UR14][R2.64+-0x1800] ;  /* 0xffe8000e02177981 */ /* 0x000f28000c1e1900 */
        /* <DEDUP_REMOVED lines=11> */
[----:B0-----:R-:W4:Y:S04]  /*0400*/  LDG.E R9, desc[UR14][R2.64+0x1800] ;  /* 0x0018000e02097981 */ /* 0x001f28000c1e1900 */
[----:B------:R0:W4:Y:S01]  /*0410*/  LDG.E R8, desc[UR14][R2.64+0x1c00] ;  /* 0x001c000e02087981 */ /* 0x000122000c1e1900 */
[----:B------:R-:W-:-:S02]  /*0420*/  IADD3 R11, PT, PT, R11, 0x10, RZ ;  /* 0x000000100b0b7810 */ /* 0x000fc40007ffe0ff */
[----:B------:R-:W-:Y:S02]  /*0430*/  IADD3 R6, PT, PT, R6, 0x1000, RZ ;  /* 0x0000100006067810 */ /* 0x000fe40007ffe0ff */
[----:B------:R-:W-:Y:S02]  /*0440*/  ISETP.NE.AND P1, PT, R11, RZ, PT ;  /* 0x000000ff0b00720c */ /* 0x000fe40003f25270 */
[----:B0-----:R-:W-:-:S05]  /*0450*/  IADD3 R2, P2, PT, R2, 0x4000, RZ ;  /* 0x0000400002027810 */ /* 0x001fca0007f5e0ff */
[----:B------:R-:W-:Y:S02]  /*0460*/  IMAD.X R3, RZ, RZ, R3, P2 ;  /* 0x000000ffff037224 */ /* 0x000fe400010e0603 */
        /* <DEDUP_REMOVED lines=16> */
[----:B------:R-:W-:Y:S06]  /*0570*/  @P1 BRA `(.L_x_65) ;  /* 0xfffffffc00681947 */ /* 0x000fec000383ffff */
.L_x_64:
[----:B------:R-:W-:Y:S05]  /*0580*/  BSYNC.RECONVERGENT B2 ;  /* 0x0000000000027941 */ /* 0x000fea0003800200 */
.L_x_63:
[----:B------:R-:W-:Y:S05]  /*0590*/  @!P0 BRA `(.L_x_62) ;  /* 0x0000000000f48947 */ /* 0x000fea0003800000 */
[----:B------:R-:W-:Y:S01]  /*05a0*/  ISETP.GE.U32.AND P0, PT, R22, 0x8, PT ;  /* 0x000000081600780c */ /* 0x000fe20003f06070 */
[----:B------:R-:W-:Y:S01]  /*05b0*/  BSSY.RECONVERGENT B2, `(.L_x_66) ;  /* 0x000001a000027945 */ /* 0x000fe20003800200 */
[----:B------:R-:W-:-:S04]  /*05c0*/  LOP3.LUT R10, R7, 0x7, RZ, 0xc0, !PT ;  /* 0x00000007070a7812 */ /* 0x000fc800078ec0ff */
[----:B------:R-:W-:-:S07]  /*05d0*/  ISETP.NE.AND P1, PT, R10, RZ, PT ;  /* 0x000000ff0a00720c */ /* 0x000fce0003f25270 */
[----:B------:R-:W-:Y:S06]  /*05e0*/  @!P0 BRA `(.L_x_67) ;  /* 0x0000000000588947 */ /* 0x000fec0003800000 */
[----:B------:R-:W1:Y:S01]  /*05f0*/  LDCU.64 UR4, c[0x0][0x380] ;  /* 0x00007000ff0477ac */ /* 0x000e620008000a00 */
[----:B------:R-:W-:-:S04]  /*0600*/  IADD3 R3, P0, PT, R6, UR7, RZ ;  /* 0x0000000706037c10 */ /* 0x000fc8000ff1e0ff */
[----:B0-----:R-:W-:Y:S02]  /*0610*/  LEA.HI.X.SX32 R8, R6, RZ, 0x1, P0 ;  /* 0x000000ff06087211 */ /* 0x001fe400000f0eff */
[----:B-1----:R-:W-:-:S04]  /*0620*/  LEA R2, P0, R3, UR4, 0x2 ;  /* 0x0000000403027c11 */ /* 0x002fc8000f8010ff */
[----:B------:R-:W-:-:S05]  /*0630*/  LEA.HI.X R3, R3, UR5, R8, 0x2, P0 ;  /* 0x0000000503037c11 */ /* 0x000fca00080f1408 */
[----:B------:R-:W2:Y:S04]  /*0640*/  LDG.E R9, desc[UR14][R2.64] ;  /* 0x0000000e02097981 */ /* 0x000ea8000c1e1900 */
[----:B------:R-:W3:Y:S04]  /*0650*/  LDG.E R8, desc[UR14][R2.64+0x400] ;  /* 0x0004000e02087981 */ /* 0x000ee8000c1e1900 */
[----:B------:R-:W4:Y:S04]  /*0660*/  LDG.E R11, desc[UR14][R2.64+0x800] ;  /* 0x0008000e020b7981 */ /* 0x000f28000c1e1900 */
[----:B------:R-:W4:Y:S04]  /*0670*/  LDG.E R13, desc[UR14][R2.64+0xc00] ;  /* 0x000c000e020d7981 */ /* 0x000f28000c1e1900 */
[----:B------:R-:W4:Y:S04]  /*0680*/  LDG.E R15, desc[UR14][R2.64+0x1000] ;  /* 0x0010000e020f7981 */ /* 0x000f28000c1e1900 */
[----:B------:R-:W4:Y:S04]  /*0690*/  LDG.E R17, desc[UR14][R2.64+0x1400] ;  /* 0x0014000e02117981 */ /* 0x000f28000c1e1900 */
[----:B------:R-:W4:Y:S04]  /*06a0*/  LDG.E R19, desc[UR14][R2.64+0x1800] ;  /* 0x0018000e02137981 */ /* 0x000f28000c1e1900 */
[----:B------:R-:W4:Y:S01]  /*06b0*/  LDG.E R21, desc[UR14][R2.64+0x1c00] ;  /* 0x001c000e02157981 */ /* 0x000f22000c1e1900 */
[----:B------:R-:W-:-:S02]  /*06c0*/  VIADD R6, R6, 0x800 ;  /* 0x0000080006067836 */ /* 0x000fc40000000000 */
        /* <DEDUP_REMOVED lines=8> */
.L_x_67:
[----:B------:R-:W-:Y:S05]  /*0750*/  BSYNC.RECONVERGENT B2 ;  /* 0x0000000000027941 */ /* 0x000fea0003800200 */
.L_x_66:
        /* <DEDUP_REMOVED lines=14> */
[----:B------:R-:W4:Y:S01]  /*0840*/  LDG.E R13, desc[UR14][R2.64+0xc00] ;  /* 0x000c000e020d7981 */ /* 0x000f22000c1e1900 */
[----:B------:R-:W-:Y:S01]  /*0850*/  IADD3 R6, PT, PT, R6, 0x400, RZ ;  /* 0x0000040006067810 */ /* 0x000fe20007ffe0ff */
[----:B--2--5:R-:W-:-:S04]  /*0860*/  FADD R9, R4, R9 ;  /* 0x0000000904097221 */ /* 0x024fc80000000000 */
[----:B---3--:R-:W-:-:S04]  /*0870*/  FADD R8, R9, R8 ;  /* 0x0000000809087221 */ /* 0x008fc80000000000 */
[----:B----4-:R-:W-:-:S04]  /*0880*/  FADD R8, R8, R11 ;  /* 0x0000000b08087221 */ /* 0x010fc80000000000 */
[----:B------:R-:W-:-:S07]  /*0890*/  FADD R4, R8, R13 ;  /* 0x0000000d08047221 */ /* 0x000fce0000000000 */
.L_x_69:
[----:B------:R-:W-:Y:S05]  /*08a0*/  BSYNC.RECONVERGENT B2 ;  /* 0x0000000000027941 */ /* 0x000fea0003800200 */
.L_x_68:
[----:B------:R-:W-:Y:S05]  /*08b0*/  @!P1 BRA `(.L_x_62) ;  /* 0x00000000002c9947 */ /* 0x000fea0003800000 */
[----:B------:R-:W1:Y:S01]  /*08c0*/  LDC.64 R2, c[0x0][0x380] ;  /* 0x0000e000ff027b82 */ /* 0x000e620000000a00 */
[----:B0-----:R-:W-:Y:S01]  /*08d0*/  IMAD.U32 R9, RZ, RZ, UR16 ;  /* 0x00000010ff097e24 */ /* 0x001fe2000f8e00ff */
[----:B------:R-:W-:-:S03]  /*08e0*/  IADD3 R7, PT, PT, -R7, RZ, RZ ;  /* 0x000000ff07077210 */ /* 0x000fc60007ffe1ff */
[----:B-1----:R-:W-:-:S07]  /*08f0*/  IMAD.WIDE.U32 R2, R9, 0x4000, R2 ;  /* 0x0000400009027825 */ /* 0x002fce00078e0002 */
.L_x_70:
[----:B------:R-:W-:-:S06]  /*0900*/  IMAD.WIDE R8, R6, 0x4, R2 ;  /* 0x0000000406087825 */ /* 0x000fcc00078e0202 */
[----:B------:R-:W2:Y:S01]  /*0910*/  LDG.E R9, desc[UR14][R8.64] ;  /* 0x0000000e08097981 */ /* 0x000ea2000c1e1900 */
[----:B------:R-:W-:Y:S01]  /*0920*/  VIADD R7, R7, 0x1 ;  /* 0x0000000107077836 */ /* 0x000fe20000000000 */
[----:B------:R-:W-:-:S04]  /*0930*/  IADD3 R6, PT, PT, R6, 0x100, RZ ;  /* 0x0000010006067810 */ /* 0x000fc80007ffe0ff */
[----:B------:R-:W-:Y:S01]  /*0940*/  ISETP.NE.AND P0, PT, R7, RZ, PT ;  /* 0x000000ff0700720c */ /* 0x000fe20003f05270 */
[----:B--2--5:R-:W-:-:S12]  /*0950*/  FADD R4, R9, R4 ;  /* 0x0000000409047221 */ /* 0x024fd80000000000 */
[----:B------:R-:W-:Y:S05]  /*0960*/  @P0 BRA `(.L_x_70) ;  /* 0xfffffffc00e40947 */ /* 0x000fea000383ffff */
.L_x_62:
[----:B------:R-:W-:Y:S05]  /*0970*/  BSYNC.RECONVERGENT B1 ;  /* 0x0000000000017941 */ /* 0x000fea0003800200 */
.L_x_61:
[----:B------:R-:W-:Y:S01]  /*0980*/  ISETP.GE.AND P0, PT, R5, 0x100, PT ;  /* 0x000001000500780c */ /* 0x000fe20003f06270 */
[----:B-----5:R-:W-:-:S12]  /*0990*/  IMAD.MOV.U32 R11, RZ, RZ, R4 ;  /* 0x000000ffff0b7224 */ /* 0x020fd800078e0004 */
[----:B------:R-:W-:Y:S05]  /*09a0*/  @!P0 BRA `(.L_x_71) ;  /* 0x0000000000ac8947 */ /* 0x000fea0003800000 */
[----:B------:R-:W1:Y:S01]  /*09b0*/  S2R R7, SR_LANEID ;  /* 0x0000000000077919 */ /* 0x000e620000000000 */
[----:B------:R-:W2:Y:S02]  /*09c0*/  SHFL.DOWN PT, R2, R11, 0x1, 0x1f ;  /* 0x08201f000b027f89 */ /* 0x000ea400000e0000 */
[----:B--2---:R-:W-:Y:S01]  /*09d0*/  FADD R2, R2, R11 ;  /* 0x0000000b02027221 */ /* 0x004fe20000000000 */
[C---:B-1----:R-:W-:Y:S02]  /*09e0*/  ISETP.GT.AND P0, PT, R7.reuse, 0x1e, PT ;  /* 0x0000001e0700780c */ /* 0x042fe40003f04270 */
[----:B------:R-:W-:Y:S02]  /*09f0*/  ISETP.NE.AND P1, PT, R7, RZ, PT ;  /* 0x000000ff0700720c */ /* 0x000fe40003f25270 */
[----:B------:R-:W-:Y:S02]  /*0a00*/  FSEL R2, R11, R2, P0 ;  /* 0x000000020b027208 */ /* 0x000fe40000000000 */
[----:B------:R-:W-:-:S03]  /*0a10*/  ISETP.GT.AND P0, PT, R7, 0x1d, PT ;  /* 0x0000001d0700780c */ /* 0x000fc60003f04270 */
[----:B------:R-:W1:Y:S06]  /*0a20*/  SHFL.DOWN PT, R3, R2, 0x2, 0x1f ;  /* 0x08401f0002037f89 */ /* 0x000e6c00000e0000 */
[----:B------:R-:W2:Y:S01]  /*0a30*/  @!P1 S2R R6, SR_CgaCtaId ;  /* 0x0000000000069919 */ /* 0x000ea20000008800 */
[----:B------:R-:W-:Y:S02]  /*0a40*/  @!P1 MOV R5, 0x400 ;  /* 0x0000040000059802 */ /* 0x000fe40000000f00 */
[----:B------:R-:W-:-:S04]  /*0a50*/  @!P1 SHF.R.U32.HI R4, RZ, 0x3, R0 ;  /* 0x00000003ff049819 */ /* 0x000fc80000011600 */
[----:B------:R-:W-:Y:S01]  /*0a60*/  @!P1 LOP3.LUT R4, R4, 0x7c, RZ, 0xc0, !PT ;  /* 0x0000007c04049812 */ /* 0x000fe200078ec0ff */
[----:B-1----:R-:W-:Y:S01]  /*0a70*/  @!P0 FADD R2, R2, R3 ;  /* 0x0000000302028221 */ /* 0x002fe20000000000 */
[----:B------:R-:W-:-:S04]  /*0a80*/  ISETP.GT.AND P0, PT, R7, 0x1b, PT ;  /* 0x0000001b0700780c */ /* 0x000fc80003f04270 */
[----:B------:R-:W1:Y:S01]  /*0a90*/  SHFL.DOWN PT, R3, R2, 0x4, 0x1f ;  /* 0x08801f0002037f89 */ /* 0x000e6200000e0000 */
[----:B--2---:R-:W-:-:S04]  /*0aa0*/  @!P1 LEA R5, R6, R5, 0x18 ;  /* 0x0000000506059211 */ /* 0x004fc800078ec0ff */
[----:B------:R-:W-:-:S04]  /*0ab0*/  @!P1 IADD3 R4, PT, PT, R4, R5, RZ ;  /* 0x0000000504049210 */ /* 0x000fc80007ffe0ff */
[----:B-1----:R-:W-:Y:S01]  /*0ac0*/  @!P0 FADD R2, R2, R3 ;  /* 0x0000000302028221 */ /* 0x002fe20000000000 */
[----:B------:R-:W-:-:S04]  /*0ad0*/  ISETP.GT.AND P0, PT, R7, 0x17, PT ;  /* 0x000000170700780c */ /* 0x000fc80003f04270 */
[----:B------:R-:W1:Y:S09]  /*0ae0*/  SHFL.DOWN PT, R3, R2, 0x8, 0x1f ;  /* 0x09001f0002037f89 */ /* 0x000e7200000e0000 */
[----:B-1----:R-:W-:Y:S01]  /*0af0*/  @!P0 FADD R2, R2, R3 ;  /* 0x0000000302028221 */ /* 0x002fe20000000000 */
[----:B------:R-:W-:-:S04]  /*0b00*/  ISETP.NE.AND P0, PT, R0, RZ, PT ;  /* 0x000000ff0000720c */ /* 0x000fc80003f05270 */
[----:B------:R-:W1:Y:S02]  /*0b10*/  SHFL.DOWN PT, R3, R2, 0x10, 0x1f ;  /* 0x0a001f0002037f89 */ /* 0x000e6400000e0000 */
[----:B-1----:R-:W-:-:S05]  /*0b20*/  FADD R3, R2, R3 ;  /* 0x0000000302037221 */ /* 0x002fca0000000000 */
[----:B------:R2:W-:Y:S01]  /*0b30*/  @!P1 STS [R4+0x8], R3 ;  /* 0x0000080304009388 */ /* 0x0005e20000000800 */
[----:B------:R-:W-:Y:S01]  /*0b40*/  BAR.SYNC.DEFER_BLOCKING 0x0 ;  /* 0x0000000000007b1d */ /* 0x000fe20000010000 */
[----:B------:R-:W-:-:S04]  /*0b50*/  ISETP.GT.AND P1, PT, R7, 0xf, PT ;  /* 0x0000000f0700780c */ /* 0x000fc80003f24270 */
[----:B0-----:R-:W-:Y:S01]  /*0b60*/  FSEL R9, R2, R3, P1 ;  /* 0x0000000302097208 */ /* 0x001fe20000800000 */
[----:B------:R-:W-:Y:S08]  /*0b70*/  @P0 BRA `(.L_x_72) ;  /* 0x0000001400d00947 */ /* 0x000ff00003800000 */
[----:B------:R-:W0:Y:S01]  /*0b80*/  S2UR UR5, SR_CgaCtaId ;  /* 0x00000000000579c3 */ /* 0x000e220000008800 */
[----:B------:R-:W-:Y:S02]  /*0b90*/  UMOV UR4, 0x400 ;  /* 0x0000040000047882 */ /* 0x000fe40000000000 */
[----:B0-----:R-:W-:-:S09]  /*0ba0*/  ULEA UR4, UR5, UR4, 0x18 ;  /* 0x0000000405047291 */ /* 0x001fd2000f8ec0ff */
[----:B------:R-:W0:Y:S04]  /*0bb0*/  LDS R0, [UR4+0xc] ;  /* 0x00000c04ff007984 */ /* 0x000e280008000800 */
[----:B--2---:R-:W1:Y:S04]  /*0bc0*/  LDS.128 R4, [UR4+0x10] ;  /* 0x00001004ff047984 */ /* 0x004e680008000c00 */
        /* <DEDUP_REMOVED lines=9> */
.L_x_71:
[----:B0-----:R-:W0:Y:S01]  /*0c60*/  S2R R9, SR_LANEID ;  /* 0x0000000000097919 */ /* 0x001e220000000000 */
[----:B------:R-:W-:-:S05]  /*0c70*/  LOP3.LUT R2, R0, 0x3e0, RZ, 0xc0, !PT ;  /* 0x000003e000027812 */ /* 0x000fca00078ec0ff */
[----:B------:R-:W-:Y:S01]  /*0c80*/  VIADD R4, R2, 0x20 ;  /* 0x0000002002047836 */ /* 0x000fe20000000000 */
[----:B------:R-:W-:-:S04]  /*0c90*/  LOP3.LUT R2, RZ, R2, RZ, 0x33, !PT ;  /* 0x00000002ff027212 */ /* 0x000fc800078e33ff */
[----:B------:R-:W-:Y:S02]  /*0ca0*/  ISETP.GT.AND P0, PT, R4, R5, PT ;  /* 0x000000050400720c */ /* 0x000fe40003f04270 */
[----:B------:R-:W-:-:S04]  /*0cb0*/  IADD3 R2, PT, PT, R5, R2, RZ ;  /* 0x0000000205027210 */ /* 0x000fc80007ffe0ff */
[----:B------:R-:W-:-:S05]  /*0cc0*/  SEL R2, R2, 0x1f, P0 ;  /* 0x0000001f02027807 */ /* 0x000fca0000000000 */
[----:B------:R-:W1:Y:S01]  /*0cd0*/  SHFL.DOWN PT, R3, R11, 0x1, R2 ;  /* 0x082000000b037989 */ /* 0x000e6200000e0002 */
[C---:B0-----:R-:W-:Y:S01]  /*0ce0*/  ISETP.GE.AND P0, PT, R9.reuse, R2, PT ;  /* 0x000000020900720c */ /* 0x041fe20003f06270 */
[C---:B------:R-:W-:Y:S01]  /*0cf0*/  VIADD R7, R9.reuse, 0x2 ;  /* 0x0000000209077836 */ /* 0x040fe20000000000 */
[----:B------:R-:W-:-:S11]  /*0d00*/  ISETP.NE.AND P1, PT, R9, RZ, PT ;  /* 0x000000ff0900720c */ /* 0x000fd60003f25270 */
[----:B-1----:R-:W-:Y:S01]  /*0d10*/  @!P0 FADD R11, R3, R11 ;  /* 0x0000000b030b8221 */ /* 0x002fe20000000000 */
[----:B------:R-:W-:Y:S01]  /*0d20*/  ISETP.GT.AND P0, PT, R7, R2, PT ;  /* 0x000000020700720c */ /* 0x000fe20003f04270 */
[----:B------:R-:W0:Y:S01]  /*0d30*/  @!P1 S2R R13, SR_CgaCtaId ;  /* 0x00000000000d9919 */ /* 0x000e220000008800 */
[----:B------:R-:W-:Y:S02]  /*0d40*/  IADD3 R7, PT, PT, R9, 0x4, RZ ;  /* 0x0000000409077810 */ /* 0x000fe40007ffe0ff */
[----:B------:R-:W-:Y:S01]  /*0d50*/  @!P1 MOV R6, 0x400 ;  /* 0x0000040000069802 */ /* 0x000fe20000000f00 */
[----:B------:R-:W1:Y:S01]  /*0d60*/  SHFL.DOWN PT, R3, R11, 0x2, R2 ;  /* 0x084000000b037989 */ /* 0x000e6200000e0002 */
[----:B------:R-:W-:-:S04]  /*0d70*/  @!P1 SHF.R.U32.HI R4, RZ, 0x3, R0 ;  /* 0x00000003ff049819 */ /* 0x000fc80000011600 */
[----:B------:R-:W-:-:S03]  /*0d80*/  @!P1 LOP3.LUT R4, R4, 0x7c, RZ, 0xc0, !PT ;  /* 0x0000007c04049812 */ /* 0x000fc600078ec0ff */
[----:B-1----:R-:W-:Y:S01]  /*0d90*/  @!P0 FADD R11, R11, R3 ;  /* 0x000000030b0b8221 */ /* 0x002fe20000000000 */
[----:B------:R-:W-:Y:S01]  /*0da0*/  ISETP.GT.AND P0, PT, R7, R2, PT ;  /* 0x000000020700720c */ /* 0x000fe20003f04270 */
[----:B------:R-:W-:Y:S01]  /*0db0*/  VIADD R7, R9, 0x8 ;  /* 0x0000000809077836 */ /* 0x000fe20000000000 */
[----:B0-----:R-:W-:Y:S02]  /*0dc0*/  @!P1 LEA R13, R13, R6, 0x18 ;  /* 0x000000060d0d9211 */ /* 0x001fe400078ec0ff */
[----:B------:R-:W0:Y:S03]  /*0dd0*/  SHFL.DOWN PT, R3, R11, 0x4, R2 ;  /* 0x088000000b037989 */ /* 0x000e2600000e0002 */
[----:B------:R-:W-:-:S06]  /*0de0*/  @!P1 IMAD.IADD R4, R4, 0x1, R13 ;  /* 0x0000000104049824 */ /* 0x000fcc00078e020d */
[----:B0-----:R-:W-:Y:S01]  /*0df0*/  @!P0 FADD R11, R11, R3 ;  /* 0x000000030b0b8221 */ /* 0x001fe20000000000 */
[-C--:B------:R-:W-:Y:S02]  /*0e00*/  ISETP.GT.AND P0, PT, R7, R2.reuse, PT ;  /* 0x000000020700720c */ /* 0x080fe40003f04270 */
[----:B------:R-:W-:Y:S02]  /*0e10*/  IADD3 R7, PT, PT, R9, 0x10, RZ ;  /* 0x0000001009077810 */ /* 0x000fe40007ffe0ff */
[----:B------:R-:W0:Y:S09]  /*0e20*/  SHFL.DOWN PT, R3, R11, 0x8, R2 ;  /* 0x090000000b037989 */ /* 0x000e3200000e0002 */
[----:B0-----:R-:W-:Y:S01]  /*0e30*/  @!P0 FADD R11, R11, R3 ;  /* 0x000000030b0b8221 */ /* 0x001fe20000000000 */
[----:B------:R-:W-:-:S04]  /*0e40*/  ISETP.GT.AND P0, PT, R7, R2, PT ;  /* 0x000000020700720c */ /* 0x000fc80003f04270 */
[----:B------:R-:W0:Y:S09]  /*0e50*/  SHFL.DOWN PT, R3, R11, 0x10, R2 ;  /* 0x0a0000000b037989 */ /* 0x000e3200000e0002 */
        /* <DEDUP_REMOVED lines=13> */
[----:B------:R-:W1:Y:S04]  /*0f30*/  LDS R0, [UR4+0xc] ;  /* 0x00000c04ff007984 */ /* 0x000e680008000800 */
[----:B------:R-:W0:Y:S04]  /*0f40*/  LDS.128 R12, [UR4+0x10] ;  /* 0x00001004ff0c7984 */ /* 0x000e280008000c00 */
[----:B------:R-:W2:Y:S01]  /*0f50*/  LDS.64 R2, [UR4+0x20] ;  /* 0x00002004ff027984 */ /* 0x000ea20008000a00 */
[----:B-1----:R-:W-:Y:S01]  /*0f60*/  @P2 FADD R9, R9, R0 ;  /* 0x0000000009092221 */ /* 0x002fe20000000000 */
[----:B------:R-:W-:-:S03]  /*0f70*/  ISETP.GT.AND P2, PT, R5, 0xa0, PT ;  /* 0x000000a00500780c */ /* 0x000fc60003f44270 */
[----:B0-----:R-:W-:Y:S01]  /*0f80*/  @P4 FADD R9, R9, R12 ;  /* 0x0000000c09094221 */ /* 0x001fe20000000000 */
        /* <DEDUP_REMOVED lines=8> */
.L_x_58:
[----:B------:R-:W0:Y:S01]  /*1010*/  S2R R0, SR_TID.X ;  /* 0x0000000000007919 */ /* 0x000e220000002100 */
[----:B------:R-:W1:Y:S01]  /*1020*/  LDC.64 R4, c[0x0][0x380] ;  /* 0x0000e000ff047b82 */ /* 0x000e620000000a00 */
[----:B0-----:R-:W-:-:S04]  /*1030*/  VIADD R7, R0, UR7 ;  /* 0x0000000700077c36 */ /* 0x001fc80008000000 */
[----:B-1----:R-:W-:-:S05]  /*1040*/  IMAD.WIDE.U32 R4, R7, 0x4, R4 ;  /* 0x0000000407047825 */ /* 0x002fca00078e0004 */
[----:B------:R-:W2:Y:S04]  /*1050*/  LDG.E R7, desc[UR14][R4.64] ;  /* 0x0000000e04077981 */ /* 0x000ea8000c1e1900 */
[----:B------:R-:W2:Y:S04]  /*1060*/  LDG.E R8, desc[UR14][R4.64+0x400] ;  /* 0x0004000e04087981 */ /* 0x000ea8000c1e1900 */
[----:B------:R-:W3:Y:S04]  /*1070*/  LDG.E R9, desc[UR14][R4.64+0x800] ;  /* 0x0008000e04097981 */ /* 0x000ee8000c1e1900 */
[----:B------:R-:W3:Y:S04]  /*1080*/  LDG.E R10, desc[UR14][R4.64+0xc00] ;  /* 0x000c000e040a7981 */ /* 0x000ee8000c1e1900 */
[----:B------:R-:W4:Y:S04]  /*1090*/  LDG.E R11, desc[UR14][R4.64+0x1000] ;  /* 0x0010000e040b7981 */ /* 0x000f28000c1e1900 */
[----:B------:R-:W4:Y:S04]  /*10a0*/  LDG.E R12, desc[UR14][R4.64+0x1400] ;  /* 0x0014000e040c7981 */ /* 0x000f28000c1e1900 */
[----:B------:R-:W5:Y:S04]  /*10b0*/  LDG.E R13, desc[UR14][R4.64+0x1800] ;  /* 0x0018000e040d7981 */ /* 0x000f68000c1e1900 */
        /* <DEDUP_REMOVED lines=8> */
[----:B------:R-:W5:Y:S01]  /*1140*/  LDG.E R21, desc[UR14][R4.64+0x3c00] ;  /* 0x003c000e04157981 */ /* 0x000f62000c1e1900 */
[----:B------:R-:W-:-:S04]  /*1150*/  ISETP.GE.U32.AND P0, PT, R23, UR5, PT ;  /* 0x0000000517007c0c */ /* 0x000fc8000bf06070 */
[----:B------:R-:W-:Y:S01]  /*1160*/  ISETP.GE.U32.AND.EX P0, PT, R22, UR4, PT, P0 ;  /* 0x0000000416007c0c */ /* 0x000fe2000bf06100 */
        /* <DEDUP_REMOVED lines=13> */
[----:B------:R-:W-:-:S04]  /*1240*/  FADD R6, R15, R6 ;  /* 0x000000060f067221 */ /* 0x000fc80000000000 */
[----:B------:R-:W-:Y:S01]  /*1250*/  FADD R7, R7, R6 ;  /* 0x0000000607077221 */ /* 0x000fe20000000000 */
[----:B------:R-:W-:Y:S06]  /*1260*/  @!P0 BRA `(.L_x_73) ;  /* 0x0000000c006c8947 */ /* 0x000fec0003800000 */
[----:B------:R-:W-:Y:S01]  /*1270*/  UIADD3 UR8, UP0, UPT, UR5, UR7, URZ ;  /* 0x0000000705087290 */ /* 0x000fe2000ff1e0ff */
[----:B------:R-:W-:Y:S01]  /*1280*/  IADD3 R23, P2, PT, R2, -0x1000, RZ ;  /* 0xfffff00002177810 */ /* 0x000fe20007f5e0ff */
[----:B------:R-:W0:Y:S01]  /*1290*/  LDCU.64 UR12, c[0x0][0x380] ;  /* 0x00007000ff0c77ac */ /* 0x000e220008000a00 */
[----:B------:R-:W-:Y:S02]  /*12a0*/  LOP3.LUT R5, RZ, R0, RZ, 0x33, !PT ;  /* 0x00000000ff057212 */ /* 0x000fe400078e33ff */
[----:B------:R-:W-:Y:S01]  /*12b0*/  IADD3.X R8, PT, PT, R3, -0x1, RZ, P2, !PT ;  /* 0xffffffff03087810 */ /* 0x000fe200017fe4ff */
[----:B------:R-:W-:Y:S01]  /*12c0*/  UIADD3.X UR9, UPT, UPT, URZ, UR4, URZ, UP0, !UPT ;  /* 0x00000004ff097290 */ /* 0x000fe200087fe4ff */
[----:B------:R-:W-:Y:S01]  /*12d0*/  ISETP.LT.U32.AND P0, PT, R23, UR8, PT ;  /* 0x0000000817007c0c */ /* 0x000fe2000bf01070 */
[----:B------:R-:W-:Y:S01]  /*12e0*/  UMOV UR6, UR5 ;  /* 0x0000000500067c82 */ /* 0x000fe20008000000 */
[----:B------:R-:W-:Y:S01]  /*12f0*/  IADD3 R9, P1, PT, R0, UR8, RZ ;  /* 0x0000000800097c10 */ /* 0x000fe2000ff3e0ff */
[----:B------:R-:W-:Y:S01]  /*1300*/  UMOV UR4, URZ ;  /* 0x000000ff00047c82 */ /* 0x000fe20008000000 */
[----:B------:R-:W-:Y:S01]  /*1310*/  IADD3 R5, PT, PT, R2, -UR5, R5 ;  /* 0x8000000502057c10 */ /* 0x000fe2000fffe005 */
[----:B------:R-:W-:Y:S01]  /*1320*/  UMOV UR10, UR8 ;  /* 0x00000008000a7c82 */ /* 0x000fe20008000000 */
[----:B------:R-:W-:Y:S01]  /*1330*/  MOV R11, UR9 ;  /* 0x00000009000b7c02 */ /* 0x000fe20008000f00 */
[----:B------:R-:W-:-:S03]  /*1340*/  IMAD.X R0, RZ, RZ, UR9, P1 ;  /* 0x00000009ff007e24 */ /* 0x000fc600088e06ff */
[----:B------:R-:W-:Y:S02]  /*1350*/  ISETP.GT.U32.AND.EX P0, PT, R11, R8, PT, P0 ;  /* 0x000000080b00720c */ /* 0x000fe40003f04100 */
[----:B0-----:R-:W-:-:S04]  /*1360*/  LEA R6, P2, R9, UR12, 0x2 ;  /* 0x0000000c09067c11 */ /* 0x001fc8000f8410ff */
[----:B------:R-:W-:Y:S02]  /*1370*/  IADD3 R6, P1, PT, R6, 0x2000, RZ ;  /* 0x0000200006067810 */ /* 0x000fe40007f3e0ff */
[----:B------:R-:W-:Y:S02]  /*1380*/  LEA.HI.X R9, R9, UR13, R0, 0x2, P2 ;  /* 0x0000000d09097c11 */ /* 0x000fe400090f1400 */
[----:B------:R-:W-:Y:S01]  /*1390*/  IADD3 R0, PT, PT, R5, -UR7, RZ ;  /* 0x8000000705007c10 */ /* 0x000fe2000fffe0ff */
[----:B------:R-:W-:Y:S02]  /*13a0*/  UMOV UR7, UR9 ;  /* 0x0000000900077c82 */ /* 0x000fe40008000000 */
[----:B------:R-:W-:Y:S01]  /*13b0*/  IMAD.X R9, RZ, RZ, R9, P1 ;  /* 0x000000ffff097224 */ /* 0x000fe200008e0609 */
[----:B------:R-:W-:Y:S06]  /*13c0*/  @P0 BRA `(.L_x_74) ;  /* 0x0000000400000947 */ /* 0x000fec0003800000 */
[----:B------:R-:W0:Y:S01]  /*13d0*/  LDC.64 R2, c[0x0][0x3b8] ;  /* 0x0000ee00ff027b82 */ /* 0x000e220000000a00 */
[----:B------:R-:W1:Y:S01]  /*13e0*/  LDCU.64 UR12, c[0x0][0x380] ;  /* 0x00007000ff0c77ac */ /* 0x000e620008000a00 */
[----:B------:R-:W-:Y:S01]  /*13f0*/  NOP ;  /* 0x0000000000007918 */ /* 0x000fe20000000000 */
.L_x_75:
[----:B------:R-:W2:Y:S02]  /*1400*/  S2R R5, SR_TID.X ;  /* 0x0000000000057919 */ /* 0x000ea40000002100 */
[----:B--2---:R-:W-:-:S04]  /*1410*/  IADD3 R5, P0, PT, R5, UR8, RZ ;  /* 0x0000000805057c10 */ /* 0x004fc8000ff1e0ff */
[----:B------:R-:W-:Y:S02]  /*1420*/  IADD3.X R10, PT, PT, RZ, UR9, RZ, P0, !PT ;  /* 0x00000009ff0a7c10 */ /* 0x000fe400087fe4ff */
[----:B-1----:R-:W-:-:S04]  /*1430*/  LEA R4, P0, R5, UR12, 0x2 ;  /* 0x0000000c05047c11 */ /* 0x002fc8000f8010ff */
[----:B------:R-:W-:-:S05]  /*1440*/  LEA.HI.X R5, R5, UR13, R10, 0x2, P0 ;  /* 0x0000000d05057c11 */ /* 0x000fca00080f140a */
        /* <DEDUP_REMOVED lines=15> */
[----:B------:R1:W5:Y:S01]  /*1540*/  LDG.E R22, desc[UR14][R4.64+0x3c00] ;  /* 0x003c000e04167981 */ /* 0x000362000c1e1900 */
[----:B------:R-:W-:-:S02]  /*1550*/  USHF.R.S32.HI UR11, URZ, 0x1f, UR5 ;  /* 0x0000001fff0b7899 */ /* 0x000fc40008011405 */
[----:B------:R-:W-:-:S04]  /*1560*/  UIADD3 UR6, UP0, UPT, UR5, UR10, URZ ;  /* 0x0000000a05067290 */ /* 0x000fc8000ff1e0ff */
[----:B------:R-:W-:Y:S01]  /*1570*/  UIADD3.X UR7, UPT, UPT, UR11, UR7, URZ, UP0, !UPT ;  /* 0x000000070b077290 */ /* 0x000fe200087fe4ff */
[----:B--2---:R-:W-:Y:S01]  /*1580*/  FADD R7, R24, R7 ;  /* 0x0000000718077221 */ /* 0x004fe20000000000 */
[----:B0-----:R-:W-:-:S04]  /*1590*/  IADD3 R24, P1, PT, R2, -UR8, RZ ;  /* 0x8000000802187c10 */ /* 0x001fc8000ff3e0ff */
[----:B------:R-:W-:Y:S02]  /*15a0*/  ISETP.GE.U32.AND P0, PT, R24, UR5, PT ;  /* 0x0000000518007c0c */ /* 0x000fe4000bf06070 */
[----:B-1----:R-:W-:Y:S01]  /*15b0*/  IADD3.X R4, PT, PT, R3, ~UR9, RZ, P1, !PT ;  /* 0x8000000903047c10 */ /* 0x002fe20008ffe4ff */
[----:B---3--:R-:W-:-:S03]  /*15c0*/  FADD R26, R25, R26 ;  /* 0x0000001a191a7221 */ /* 0x008fc60000000000 */
[----:B------:R-:W-:Y:S01]  /*15d0*/  ISETP.GE.U32.AND.EX P0, PT, R4, UR11, PT, P0 ;  /* 0x0000000b04007c0c */ /* 0x000fe2000bf06100 */
        /* <DEDUP_REMOVED lines=12> */
[----:B------:R-:W-:-:S04]  /*16a0*/  FADD R7, R7, R10 ;  /* 0x0000000a07077221 */ /* 0x000fc80000000000 */
[----:B------:R-:W-:Y:S01]  /*16b0*/  FADD R7, R22, R7 ;  /* 0x0000000716077221 */ /* 0x000fe20000000000 */
[----:B------:R-:W-:Y:S06]  /*16c0*/  @!P0 BRA `(.L_x_73) ;  /* 0x0000000800548947 */ /* 0x000fec0003800000 */
[----:B------:R-:W-:Y:S01]  /*16d0*/  UIADD3 UR8, UP0, UPT, UR5, UR8, URZ ;  /* 0x0000000805087290 */ /* 0x000fe2000ff1e0ff */
[----:B------:R-:W-:Y:S01]  /*16e0*/  MOV R5, R9 ;  /* 0x0000000900057202 */ /* 0x000fe20000000f00 */
[----:B------:R-:W-:Y:S01]  /*16f0*/  IMAD.U32 R11, RZ, RZ, UR5 ;  /* 0x00000005ff0b7e24 */ /* 0x000fe2000f8e00ff */
[----:B------:R-:W-:Y:S01]  /*1700*/  UIADD3 UR4, UPT, UPT, UR4, 0x1, URZ ;  /* 0x0000000104047890 */ /* 0x000fe2000fffe0ff */
[----:B------:R-:W-:Y:S01]  /*1710*/  IMAD.MOV.U32 R4, RZ, RZ, R6 ;  /* 0x000000ffff047224 */ /* 0x000fe200078e0006 */
[----:B------:R-:W-:Y:S01]  /*1720*/  UIADD3.X UR9, UPT, UPT, UR11, UR9, URZ, UP0, !UPT ;  /* 0x000000090b097290 */ /* 0x000fe200087fe4ff */
[----:B------:R-:W-:Y:S01]  /*1730*/  ISETP.LT.U32.AND P0, PT, R23, UR8, PT ;  /* 0x0000000817007c0c */ /* 0x000fe2000bf01070 */
[----:B------:R-:W-:Y:S01]  /*1740*/  VIADD R0, R0, -UR5 ;  /* 0x8000000500007c36 */ /* 0x000fe20008000000 */
[----:B------:R-:W-:Y:S01]  /*1750*/  UMOV UR10, UR6 ;  /* 0x00000006000a7c82 */ /* 0x000fe20008000000 */
[----:B------:R-:W-:Y:S02]  /*1760*/  IMAD.WIDE R4, R11, 0x4, R4 ;  /* 0x000000040b047825 */ /* 0x000fe400078e0204 */
[----:B------:R-:W-:-:S02]  /*1770*/  MOV R13, UR9 ;  /* 0x00000009000d7c02 */ /* 0x000fc40008000f00 */
[----:B------:R-:W-:Y:S01]  /*1780*/  IMAD.MOV.U32 R6, RZ, RZ, R4 ;  /* 0x000000ffff067224 */ /* 0x000fe200078e0004 */
[----:B------:R-:W-:Y:S02]  /*1790*/  MOV R9, R5 ;  /* 0x0000000500097202 */ /* 0x000fe40000000f00 */
[----:B------:R-:W-:-:S13]  /*17a0*/  ISETP.GT.U32.AND.EX P0, PT, R13, R8, PT, P0 ;  /* 0x000000080d00720c */ /* 0x000fda0003f04100 */
[----:B------:R-:W-:Y:S05]  /*17b0*/  @!P0 BRA `(.L_x_75) ;  /* 0xfffffffc00108947 */ /* 0x000fea000383ffff */
[----:B------:R-:W-:-:S05]  /*17c0*/  UMOV UR6, UR5 ;  /* 0x0000000500067c82 */ /* 0x000fca0008000000 */
.L_x_74:
[----:B------:R-:W0:Y:S01]  /*17d0*/  S2R R5, SR_TID.X ;  /* 0x0000000000057919 */ /* 0x000e220000002100 */
[C---:B------:R-:W-:Y:S01]  /*17e0*/  IADD3 R4, PT, PT, R2.reuse, -UR8, RZ ;  /* 0x8000000802047c10 */ /* 0x040fe2000fffe0ff */
[----:B------:R-:W-:Y:S01]  /*17f0*/  IMAD.U32 R8, RZ, RZ, UR9 ;  /* 0x00000009ff087e24 */ /* 0x000fe2000f8e00ff */
[----:B------:R-:W-:Y:S01]  /*1800*/  ISETP.LE.U32.AND P1, PT, R2, UR8, PT ;  /* 0x0000000802007c0c */ /* 0x000fe2000bf23070 */
[----:B------:R-:W-:Y:S01]  /*1810*/  BSSY.RECONVERGENT B1, `(.L_x_73) ;  /* 0x0000080000017945 */ /* 0x000fe20003800200 */
[----:B0-----:R-:W-:-:S04]  /*1820*/  ISETP.GE.AND P0, PT, R5, R4, PT ;  /* 0x000000040500720c */ /* 0x001fc80003f06270 */
[----:B------:R-:W-:-:S13]  /*1830*/  ISETP.GE.U32.OR.EX P0, PT, R8, R3, P0, P1 ;  /* 0x000000030800720c */ /* 0x000fda0000706510 */
[----:B------:R-:W-:Y:S05]  /*1840*/  @P0 BRA `(.L_x_76) ;  /* 0x0000000400f00947 */ /* 0x000fea0003800000 */
[----:B------:R-:W0:Y:S01]  /*1850*/  LDC R4, c[0x0][0x3c0] ;  /* 0x0000f000ff047b82 */ /* 0x000e220000000800 */
[----:B------:R-:W-:Y:S01]  /*1860*/  USHF.L.U32 UR5, UR16, 0xc, URZ ;  /* 0x0000000c10057899 */ /* 0x000fe200080006ff */
[----:B------:R-:W-:Y:S01]  /*1870*/  LOP3.LUT R3, RZ, R5, RZ, 0x33, !PT ;  /* 0x00000005ff037212 */ /* 0x000fe200078e33ff */
[----:B------:R-:W-:Y:S02]  /*1880*/  BSSY.RECONVERGENT B2, `(.L_x_77) ;  /* 0x0000037000027945 */ /* 0x000fe40003800200 */
[----:B------:R-:W-:-:S06]  /*1890*/  UIADD3 UR5, UPT, UPT, UR5, UR6, URZ ;  /* 0x0000000605057290 */ /* 0x000fcc000fffe0ff */
[----:B------:R-:W-:Y:S01]  /*18a0*/  IADD3 R2, PT, PT, R2, -UR5, R3 ;  /* 0x8000000502027c10 */ /* 0x000fe2000fffe003 */
[----:B0-----:R-:W-:Y:S01]  /*18b0*/  IMAD R3, R4, UR4, RZ ;  /* 0x0000000404037c24 */ /* 0x001fe2000f8e02ff */
[----:B------:R-:W-:-:S03]  /*18c0*/  MOV R4, R5 ;  /* 0x0000000500047202 */ /* 0x000fc60000000f00 */
[----:B------:R-:W-:-:S05]  /*18d0*/  IMAD R2, R3, -0x1000, R2 ;  /* 0xfffff00003027824 */ /* 0x000fca00078e0202 */
[C---:B------:R-:W-:Y:S02]  /*18e0*/  ISETP.GE.U32.AND P0, PT, R2.reuse, 0xf00, PT ;  /* 0x00000f000200780c */ /* 0x040fe40003f06070 */
[----:B------:R-:W-:-:S04]  /*18f0*/  LEA.HI R19, R2, 0x1, RZ, 0x18 ;  /* 0x0000000102137811 */ /* 0x000fc800078fc0ff */
[----:B------:R-:W-:-:S04]  /*1900*/  LOP3.LUT R21, R19, 0xf, RZ, 0xc0, !PT ;  /* 0x0000000f13157812 */ /* 0x000fc800078ec0ff */
[----:B------:R-:W-:-:S03]  /*1910*/  ISETP.NE.AND P1, PT, R21, RZ, PT ;  /* 0x000000ff1500720c */ /* 0x000fc60003f25270 */
[----:B------:R-:W-:Y:S10]  /*1920*/  @!P0 BRA `(.L_x_78) ;  /* 0x0000000000b08947 */ /* 0x000ff40003800000 */
[----:B------:R-:W-:Y:S01]  /*1930*/  LEA.HI R2, R0, 0x1, RZ, 0x18 ;  /* 0x0000000100027811 */ /* 0x000fe200078fc0ff */
[----:B------:R-:W-:-:S03]  /*1940*/  IMAD.MOV.U32 R4, RZ, RZ, R5 ;  /* 0x000000ffff047224 */ /* 0x000fc600078e0005 */
[----:B------:R-:W-:-:S04]  /*1950*/  LOP3.LUT R2, R2, 0x1fffff0, RZ, 0xc0, !PT ;  /* 0x01fffff002027812 */ /* 0x000fc800078ec0ff */
[----:B------:R-:W-:-:S07]  /*1960*/  IADD3 R8, PT, PT, -R2, RZ, RZ ;  /* 0x000000ff02087210 */ /* 0x000fce0007ffe1ff */
.L_x_79:
[----:B------:R-:W-:Y:S01]  /*1970*/  IMAD.MOV.U32 R2, RZ, RZ, R6 ;  /* 0x000000ffff027224 */ /* 0x000fe200078e0006 */
[----:B------:R-:W-:-:S05]  /*1980*/  MOV R3, R9 ;  /* 0x0000000900037202 */ /* 0x000fca0000000f00 */
[----:B------:R-:W2:Y:S04]  /*1990*/  LDG.E R18, desc[UR14][R2.64+-0x2000] ;  /* 0xffe0000e02127981 */ /* 0x000ea8000c1e1900 */
[----:B------:R-:W3:Y:S04]  /*19a0*/  LDG.E R17, desc[UR14][R2.64+-0x1c00] ;  /* 0xffe4000e02117981 */ /* 0x000ee8000c1e1900 */
        /* <DEDUP_REMOVED lines=14> */
[----:B------:R-:W-:-:S02]  /*1a90*/  VIADD R8, R8, 0x10 ;  /* 0x0000001008087836 */ /* 0x000fc40000000000 */
[----:B------:R-:W-:-:S03]  /*1aa0*/  VIADD R4, R4, 0x1000 ;  /* 0x0000100004047836 */ /* 0x000fc60000000000 */
[----:B------:R-:W-:Y:S01]  /*1ab0*/  ISETP.NE.AND P0, PT, R8, RZ, PT ;  /* 0x000000ff0800720c */ /* 0x000fe20003f05270 */
[----:B--2---:R-:W-:-:S04]  /*1ac0*/  FADD R18, R18, R7 ;  /* 0x0000000712127221 */ /* 0x004fc80000000000 */
        /* <DEDUP_REMOVED lines=13> */
[----:B------:R-:W-:-:S03]  /*1ba0*/  IADD3 R6, P2, PT, R2, 0x4000, RZ ;  /* 0x0000400002067810 */ /* 0x000fc60007f5e0ff */
[----:B------:R-:W-:Y:S01]  /*1bb0*/  FADD R10, R10, R9 ;  /* 0x000000090a0a7221 */ /* 0x000fe20000000000 */
[----:B------:R-:W-:-:S03]  /*1bc0*/  IADD3.X R9, PT, PT, RZ, R3, RZ, P2, !PT ;  /* 0x00000003ff097210 */ /* 0x000fc600017fe4ff */
[----:B------:R-:W-:Y:S01]  /*1bd0*/  FADD R7, R10, R5 ;  /* 0x000000050a077221 */ /* 0x000fe20000000000 */
[----:B------:R-:W-:Y:S06]  /*1be0*/  @P0 BRA `(.L_x_79) ;  /* 0xfffffffc00600947 */ /* 0x000fec000383ffff */
.L_x_78:
[----:B------:R-:W-:Y:S05]  /*1bf0*/  BSYNC.RECONVERGENT B2 ;  /* 0x0000000000027941 */ /* 0x000fea0003800200 */
.L_x_77:
[----:B------:R-:W-:Y:S05]  /*1c00*/  @!P1 BRA `(.L_x_76) ;  /* 0x0000000400009947 */ /* 0x000fea0003800000 */
[----:B------:R-:W-:Y:S01]  /*1c10*/  ISETP.GE.U32.AND P0, PT, R21, 0x8, PT ;  /* 0x000000081500780c */ /* 0x000fe20003f06070 */
[----:B------:R-:W-:Y:S01]  /*1c20*/  BSSY.RECONVERGENT B2, `(.L_x_80) ;  /* 0x0000019000027945 */ /* 0x000fe20003800200 */
[----:B------:R-:W-:-:S04]  /*1c30*/  LOP3.LUT R9, R19, 0x7, RZ, 0xc0, !PT ;  /* 0x0000000713097812 */ /* 0x000fc800078ec0ff */
[----:B------:R-:W-:-:S07]  /*1c40*/  ISETP.NE.AND P1, PT, R9, RZ, PT ;  /* 0x000000ff0900720c */ /* 0x000fce0003f25270 */
[----:B------:R-:W-:Y:S06]  /*1c50*/  @!P0 BRA `(.L_x_81) ;  /* 0x0000000000548947 */ /* 0x000fec0003800000 */
[----:B------:R-:W-:-:S04]  /*1c60*/  IADD3 R3, P0, PT, R4, UR8, RZ ;  /* 0x0000000804037c10 */ /* 0x000fc8000ff1e0ff */
[----:B------:R-:W-:Y:S02]  /*1c70*/  IADD3.X R6, PT, PT, RZ, UR9, RZ, P0, !PT ;  /* 0x00000009ff067c10 */ /* 0x000fe400087fe4ff */
[----:B------:R-:W-:-:S04]  /*1c80*/  LEA R2, P0, R3, UR12, 0x2 ;  /* 0x0000000c03027c11 */ /* 0x000fc8000f8010ff */
[----:B------:R-:W-:-:S05]  /*1c90*/  LEA.HI.X R3, R3, UR13, R6, 0x2, P0 ;  /* 0x0000000d03037c11 */ /* 0x000fca00080f1406 */
[----:B------:R-:W2:Y:S04]  /*1ca0*/  LDG.E R6, desc[UR14][R2.64] ;  /* 0x0000000e02067981 */ /* 0x000ea8000c1e1900 */
[----:B------:R-:W3:Y:S04]  /*1cb0*/  LDG.E R5, desc[UR14][R2.64+0x400] ;  /* 0x0004000e02057981 */ /* 0x000ee8000c1e1900 */
[----:B------:R-:W4:Y:S04]  /*1cc0*/  LDG.E R8, desc[UR14][R2.64+0x800] ;  /* 0x0008000e02087981 */ /* 0x000f28000c1e1900 */
[----:B------:R-:W5:Y:S04]  /*1cd0*/  LDG.E R10, desc[UR14][R2.64+0xc00] ;  /* 0x000c000e020a7981 */ /* 0x000f68000c1e1900 */
[----:B------:R-:W5:Y:S04]  /*1ce0*/  LDG.E R12, desc[UR14][R2.64+0x1000] ;  /* 0x0010000e020c7981 */ /* 0x000f68000c1e1900 */
[----:B------:R-:W5:Y:S04]  /*1cf0*/  LDG.E R14, desc[UR14][R2.64+0x1400] ;  /* 0x0014000e020e7981 */ /* 0x000f68000c1e1900 */
[----:B------:R-:W5:Y:S04]  /*1d00*/  LDG.E R16, desc[UR14][R2.64+0x1800] ;  /* 0x0018000e02107981 */ /* 0x000f68000c1e1900 */
[----:B------:R-:W5:Y:S01]  /*1d10*/  LDG.E R18, desc[UR14][R2.64+0x1c00] ;  /* 0x001c000e02127981 */ /* 0x000f62000c1e1900 */
[----:B------:R-:W-:-:S02]  /*1d20*/  VIADD R4, R4, 0x800 ;  /* 0x0000080004047836 */ /* 0x000fc40000000000 */
[----:B--2---:R-:W-:-:S04]  /*1d30*/  FADD R6, R7, R6 ;  /* 0x0000000607067221 */ /* 0x004fc80000000000 */
[----:B---3--:R-:W-:-:S04]  /*1d40*/  FADD R5, R6, R5 ;  /* 0x0000000506057221 */ /* 0x008fc80000000000 */
[----:B----4-:R-:W-:-:S04]  /*1d50*/  FADD R5, R5, R8 ;  /* 0x0000000805057221 */ /* 0x010fc80000000000 */
[----:B-----5:R-:W-:-:S04]  /*1d60*/  FADD R5, R5, R10 ;  /* 0x0000000a05057221 */ /* 0x020fc80000000000 */
[----:B------:R-:W-:-:S04]  /*1d70*/  FADD R5, R5, R12 ;  /* 0x0000000c05057221 */ /* 0x000fc80000000000 */
[----:B------:R-:W-:-:S04]  /*1d80*/  FADD R5, R5, R14 ;  /* 0x0000000e05057221 */ /* 0x000fc80000000000 */
[----:B------:R-:W-:-:S04]  /*1d90*/  FADD R5, R5, R16 ;  /* 0x0000001005057221 */ /* 0x000fc80000000000 */
[----:B------:R-:W-:-:S07]  /*1da0*/  FADD R7, R5, R18 ;  /* 0x0000001205077221 */ /* 0x000fce0000000000 */
.L_x_81:
[----:B------:R-:W-:Y:S05]  /*1db0*/  BSYNC.RECONVERGENT B2 ;  /* 0x0000000000027941 */ /* 0x000fea0003800200 */
.L_x_80:
[----:B------:R-:W-:Y:S05]  /*1dc0*/  @!P1 BRA `(.L_x_76) ;  /* 0x0000000000909947 */ /* 0x000fea0003800000 */
[----:B------:R-:W-:Y:S01]  /*1dd0*/  ISETP.GE.U32.AND P0, PT, R9, 0x4, PT ;  /* 0x000000040900780c */ /* 0x000fe20003f06070 */
[----:B------:R-:W-:Y:S01]  /*1de0*/  BSSY.RECONVERGENT B2, `(.L_x_82) ;  /* 0x0000010000027945 */ /* 0x000fe20003800200 */
[----:B------:R-:W-:-:S11]  /*1df0*/  LOP3.LUT P1, RZ, R19, 0x3, RZ, 0xc0, !PT ;  /* 0x0000000313ff7812 */ /* 0x000fd6000782c0ff */
[----:B------:R-:W-:Y:S05]  /*1e00*/  @!P0 BRA `(.L_x_83) ;  /* 0x0000000000348947 */ /* 0x000fea0003800000 */
[----:B------:R-:W-:-:S04]  /*1e10*/  IADD3 R3, P0, PT, R4, UR8, RZ ;  /* 0x0000000804037c10 */ /* 0x000fc8000ff1e0ff */
[----:B------:R-:W-:Y:S02]  /*1e20*/  IADD3.X R6, PT, PT, RZ, UR9, RZ, P0, !PT ;  /* 0x00000009ff067c10 */ /* 0x000fe400087fe4ff */
[----:B------:R-:W-:-:S04]  /*1e30*/  LEA R2, P0, R3, UR12, 0x2 ;  /* 0x0000000c03027c11 */ /* 0x000fc8000f8010ff */
[----:B------:R-:W-:-:S05]  /*1e40*/  LEA.HI.X R3, R3, UR13, R6, 0x2, P0 ;  /* 0x0000000d03037c11 */ /* 0x000fca00080f1406 */
[----:B------:R-:W2:Y:S04]  /*1e50*/  LDG.E R6, desc[UR14][R2.64] ;  /* 0x0000000e02067981 */ /* 0x000ea8000c1e1900 */
[----:B------:R-:W3:Y:S04]  /*1e60*/  LDG.E R5, desc[UR14][R2.64+0x400] ;  /* 0x0004000e02057981 */ /* 0x000ee8000c1e1900 */
[----:B------:R-:W4:Y:S04]  /*1e70*/  LDG.E R8, desc[UR14][R2.64+0x800] ;  /* 0x0008000e02087981 */ /* 0x000f28000c1e1900 */
[----:B------:R-:W5:Y:S01]  /*1e80*/  LDG.E R10, desc[UR14][R2.64+0xc00] ;  /* 0x000c000e020a7981 */ /* 0x000f62000c1e1900 */
[----:B------:R-:W-:-:S02]  /*1e90*/  VIADD R4, R4, 0x400 ;  /* 0x0000040004047836 */ /* 0x000fc40000000000 */
[----:B--2---:R-:W-:-:S04]  /*1ea0*/  FADD R6, R7, R6 ;  /* 0x0000000607067221 */ /* 0x004fc80000000000 */
[----:B---3--:R-:W-:-:S04]  /*1eb0*/  FADD R5, R6, R5 ;  /* 0x0000000506057221 */ /* 0x008fc80000000000 */
[----:B----4-:R-:W-:-:S04]  /*1ec0*/  FADD R5, R5, R8 ;  /* 0x0000000805057221 */ /* 0x010fc80000000000 */
[----:B-----5:R-:W-:-:S07]  /*1ed0*/  FADD R7, R5, R10 ;  /* 0x0000000a05077221 */ /* 0x020fce0000000000 */
.L_x_83:
[----:B------:R-:W-:Y:S05]  /*1ee0*/  BSYNC.RECONVERGENT B2 ;  /* 0x0000000000027941 */ /* 0x000fea0003800200 */
.L_x_82:
[----:B------:R-:W-:Y:S05]  /*1ef0*/  @!P1 BRA `(.L_x_76) ;  /* 0x0000000000449947 */ /* 0x000fea0003800000 */
[----:B------:R-:W-:Y:S02]  /*1f00*/  LOP3.LUT R0, R0, 0xffff, RZ, 0xc0, !PT ;  /* 0x0000ffff00007812 */ /* 0x000fe400078ec0ff */
[----:B------:R-:W-:Y:S02]  /*1f10*/  IADD3 R5, P0, PT, R4, UR10, RZ ;  /* 0x0000000a04057c10 */ /* 0x000fe4000ff1e0ff */
[----:B------:R-:W-:Y:S02]  /*1f20*/  LEA.HI R0, R0, 0x1, RZ, 0x18 ;  /* 0x0000000100007811 */ /* 0x000fe400078fc0ff */
[----:B------:R-:W-:Y:S02]  /*1f30*/  LEA R4, P1, R5, UR12, 0x2 ;  /* 0x0000000c05047c11 */ /* 0x000fe4000f8210ff */
[----:B------:R-:W-:Y:S02]  /*1f40*/  LOP3.LUT R0, R0, 0x3, RZ, 0xc0, !PT ;  /* 0x0000000300007812 */ /* 0x000fe400078ec0ff */
[----:B------:R-:W-:-:S03]  /*1f50*/  IADD3.X R2, PT, PT, RZ, UR7, RZ, P0, !PT ;  /* 0x00000007ff027c10 */ /* 0x000fc600087fe4ff */
[----:B------:R-:W-:Y:S01]  /*1f60*/  IMAD.MOV R0, RZ, RZ, -R0 ;  /* 0x000000ffff007224 */ /* 0x000fe200078e0a00 */
[----:B------:R-:W-:-:S07]  /*1f70*/  LEA.HI.X R5, R5, UR13, R2, 0x2, P1 ;  /* 0x0000000d05057c11 */ /* 0x000fce00088f1402 */
.L_x_84:
[----:B------:R-:W-:Y:S01]  /*1f80*/  MOV R2, R4 ;  /* 0x0000000400027202 */ /* 0x000fe20000000f00 */
[----:B------:R-:W-:-:S05]  /*1f90*/  IMAD.MOV.U32 R3, RZ, RZ, R5 ;  /* 0x000000ffff037224 */ /* 0x000fca00078e0005 */
[----:B------:R-:W2:Y:S01]  /*1fa0*/  LDG.E R2, desc[UR14][R2.64] ;  /* 0x0000000e02027981 */ /* 0x000ea2000c1e1900 */
[----:B------:R-:W-:Y:S02]  /*1fb0*/  IADD3 R0, PT, PT, R0, 0x1, RZ ;  /* 0x0000000100007810 */ /* 0x000fe40007ffe0ff */
[----:B------:R-:W-:Y:S02]  /*1fc0*/  IADD3 R4, P1, PT, R4, 0x400, RZ ;  /* 0x0000040004047810 */ /* 0x000fe40007f3e0ff */
[----:B------:R-:W-:-:S03]  /*1fd0*/  ISETP.NE.AND P0, PT, R0, RZ, PT ;  /* 0x000000ff0000720c */ /* 0x000fc60003f05270 */
[----:B------:R-:W-:Y:S02]  /*1fe0*/  IMAD.X R5, RZ, RZ, R5, P1 ;  /* 0x000000ffff057224 */ /* 0x000fe400008e0605 */
[----:B--2---:R-:W-:-:S08]  /*1ff0*/  FADD R7, R2, R7 ;  /* 0x0000000702077221 */ /* 0x004fd00000000000 */
[----:B------:R-:W-:Y:S05]  /*2000*/  @P0 BRA `(.L_x_84) ;  /* 0xfffffffc00dc0947 */ /* 0x000fea000383ffff */
.L_x_76:
[----:B------:R-:W-:Y:S05]  /*2010*/  BSYNC.RECONVERGENT B1 ;  /* 0x0000000000017941 */ /* 0x000fea0003800200 */
.L_x_73:
[----:B------:R-:W0:Y:S01]  /*2020*/  S2R R6, SR_LANEID ;  /* 0x0000000000067919 */ /* 0x000e220000000000 */
[----:B------:R-:W1:Y:S01]  /*2030*/  SHFL.DOWN PT, R0, R7, 0x1, 0x1f ;  /* 0x08201f0007007f89 */ /* 0x000e6200000e0000 */
[----:B------:R-:W2:Y:S01]  /*2040*/  S2R R5, SR_TID.X ;  /* 0x0000000000057919 */ /* 0x000ea20000002100 */
[C---:B0-----:R-:W-:Y:S02]  /*2050*/  ISETP.GT.AND P0, PT, R6.reuse, 0x1e, PT ;  /* 0x0000001e0600780c */ /* 0x041fe40003f04270 */
[----:B------:R-:W-:-:S11]  /*2060*/  ISETP.NE.AND P1, PT, R6, RZ, PT ;  /* 0x000000ff0600720c */ /* 0x000fd60003f25270 */
[----:B-1----:R-:W-:Y:S01]  /*2070*/  @!P0 FADD R7, R0, R7 ;  /* 0x0000000700078221 */ /* 0x002fe20000000000 */
[----:B------:R-:W-:Y:S01]  /*2080*/  ISETP.GT.AND P0, PT, R6, 0x1d, PT ;  /* 0x0000001d0600780c */ /* 0x000fe20003f04270 */
[----:B------:R-:W0:Y:S01]  /*2090*/  @!P1 S2R R4, SR_CgaCtaId ;  /* 0x0000000000049919 */ /* 0x000e220000008800 */
[----:B------:R-:W-:Y:S02]  /*20a0*/  @!P1 MOV R3, 0x400 ;  /* 0x0000040000039802 */ /* 0x000fe40000000f00 */
[----:B--2---:R-:W-:Y:S01]  /*20b0*/  @!P1 SHF.R.U32.HI R2, RZ, 0x3, R5 ;  /* 0x00000003ff029819 */ /* 0x004fe20000011605 */
        /* <DEDUP_REMOVED lines=31> */
[----:B------:R-:W-:-:S07]  /*22b0*/  FADD R9, R2, R3 ;  /* 0x0000000302097221 */ /* 0x000fce0000000000 */
.L_x_72:
[----:B------:R-:W-:Y:S05]  /*22c0*/  BSYNC.RECONVERGENT B0 ;  /* 0x0000000000007941 */ /* 0x000fea0003800200 */
.L_x_57:
[----:B------:R-:W-:Y:S05]  /*22d0*/  @P0 EXIT ;  /* 0x000000000000094d */ /* 0x000fea0003800000 */
[----:B------:R-:W3:Y:S02]  /*22e0*/  LDCU.64 UR4, c[0x0][0x388] ;  /* 0x00007100ff0477ac */ /* 0x000ee40008000a00 */
[----:B---3--:R-:W-:-:S06]  /*22f0*/  UIMAD.WIDE.U32 UR4, UR16, 0x4, UR4 ;  /* 0x00000004100478a5 */ /* 0x008fcc000f8e0004 */
[----:B------:R-:W-:Y:S01]  /*2300*/  IMAD.U32 R2, RZ, RZ, UR4 ;  /* 0x00000004ff027e24 */ /* 0x000fe2000f8e00ff */
[----:B0-2---:R-:W-:-:S05]  /*2310*/  MOV R3, UR5 ;  /* 0x0000000500037c02 */ /* 0x005fca0008000f00 */
[----:B------:R-:W-:Y:S01]  /*2320*/  STG.E desc[UR14][R2.64], R9 ;  /* 0x0000000902007986 */ /* 0x000fe2000c10190e */
[----:B------:R-:W-:Y:S05]  /*2330*/  EXIT ;  /* 0x000000000000794d */ /* 0x000fea0003800000 */
.L_x_85:
        /* <DEDUP_REMOVED lines=12> */
.L_x_281:


//--------------------- .text._ZN3cub18CUB_300001_SM_10006detail6reduce28DeviceReduceSingleTileKernelINS2_10policy_hubIfyN4cuda3std3__44plusIfEEE10Policy1000EN6thrust24THRUST_300001_SM_1000_NS6detail15normal_iteratorINSD_10device_ptrIfEEEEPfyS9_ffNS7_10__identityEEEvT0_T1_T2_T3_T4_T6_ --------------------------
	.section	.text._ZN3cub18CUB_300001_SM_10006detail6reduce28DeviceReduceSingleTileKernelINS2_10policy_hubIfyN4cuda3std3__44plusIfEEE10Policy1000EN6thrust24THRUST_300001_SM_1000_NS6detail15normal_iteratorINSD_10device_ptrIfEEEEPfyS9_ffNS7_10__identityEEEvT0_T1_T2_T3_T4_T6_,"ax",@progbits
	.align	128
        .global         _ZN3cub18CUB_300001_SM_10006detail6reduce28DeviceReduceSingleTileKernelINS2_10policy_hubIfyN4cuda3std3__44plusIfEEE10Policy1000EN6thrust24THRUST_300001_SM_1000_NS6detail15normal_iteratorINSD_10device_ptrIfEEEEPfyS9_ffNS7_10__identityEEEvT0_T1_T2_T3_T4_T6_
        .type           _ZN3cub18CUB_300001_SM_10006detail6reduce28DeviceReduceSingleTileKernelINS2_10policy_hubIfyN4cuda3std3__44plusIfEEE10Policy1000EN6thrust24THRUST_300001_SM_1000_NS6detail15normal_iteratorINSD_10device_ptrIfEEEEPfyS9_ffNS7_10__identityEEEvT0_T1_T2_T3_T4_T6_,@function
        .size           _ZN3cub18CUB_300001_SM_10006detail6reduce28DeviceReduceSingleTileKernelINS2_10policy_hubIfyN4cuda3std3__44plusIfEEE10Policy1000EN6thrust24THRUST_300001_SM_1000_NS6detail15normal_iteratorINSD_10device_ptrIfEEEEPfyS9_ffNS7_10__identityEEEvT0_T1_T2_T3_T4_T6_,(.L_x_282 - _ZN3cub18CUB_300001_SM_10006detail6reduce28DeviceReduceSingleTileKernelINS2_10policy_hubIfyN4cuda3std3__44plusIfEEE10Policy1000EN6thrust24THRUST_300001_SM_1000_NS6detail15normal_iteratorINSD_10device_ptrIfEEEEPfyS9_ffNS7_10__identityEEEvT0_T1_T2_T3_T4_T6_)
        .other          _ZN3cub18CUB_300001_SM_10006detail6reduce28DeviceReduceSingleTileKernelINS2_10policy_hubIfyN4cuda3std3__44plusIfEEE10Policy1000EN6thrust24THRUST_300001_SM_1000_NS6detail15normal_iteratorINSD_10device_ptrIfEEEEPfyS9_ffNS7_10__identityEEEvT0_T1_T2_T3_T4_T6_,@"STO_CUDA_ENTRY STV_DEFAULT"
_ZN3cub18CUB_300001_SM_10006detail6reduce28DeviceReduceSingleTileKernelINS2_10policy_hubIfyN4cuda3std3__44plusIfEEE10Policy1000EN6thrust24THRUST_300001_SM_1000_NS6detail15normal_iteratorINSD_10device_ptrIfEEEEPfyS9_ffNS7_10__identityEEEvT0_T1_T2_T3_T4_T6_:
.text._ZN3cub18CUB_300001_SM_10006detail6reduce28DeviceReduceSingleTileKernelINS2_10policy_hubIfyN4cuda3std3__44plusIfEEE10Policy1000EN6thrust24THRUST_300001_SM_1000_NS6detail15normal_iteratorINSD_10device_ptrIfEEEEPfyS9_ffNS7_10__identityEEEvT0_T1_T2_T3_T4_T6_:
[----:B------:R-:W-:Y:S01]  /*0000*/  LDC R1, c[0x0][0x37c] ;  /* 0x0000df00ff017b82 */ /* 0x000fe20000000800 */
[----:B------:R-:W0:Y:S01]  /*0010*/  LDCU.64 UR4, c[0x0][0x390] ;  /* 0x00007200ff0477ac */ /* 0x000e220008000a00 */
[----:B------:R-:W1:Y:S01]  /*0020*/  LDCU.64 UR6, c[0x0][0x358] ;  /* 0x00006b00ff0677ac */ /* 0x000e620008000a00 */
[----:B0-----:R-:W-:Y:S01]  /*0030*/  MOV R4, UR4 ;  /* 0x0000000400047c02 */ /* 0x001fe20008000f00 */
[----:B------:R-:W-:-:S03]  /*0040*/  IMAD.U32 R0, RZ, RZ, UR5 ;  /* 0x00000005ff007e24 */ /* 0x000fc6000f8e00ff */
[----:B------:R-:W-:-:S04]  /*0050*/  ISETP.NE.U32.AND P0, PT, R4, RZ, PT ;  /* 0x000000ff0400720c */ /* 0x000fc80003f05070 */
[----:B------:R-:W-:-:S13]  /*0060*/  ISETP.NE.AND.EX P0, PT, R0, RZ, PT, P0 ;  /* 0x000000ff0000720c */ /* 0x000fda0003f05300 */
        /* <DEDUP_REMOVED lines=8> */
.L_x_86:
[----:B------:R-:W-:Y:S01]  /*00f0*/  ISETP.GT.U32.AND P0, PT, R4, 0xfff, PT ;  /* 0x00000fff0400780c */ /* 0x000fe20003f04070 */
[----:B------:R-:W-:Y:S03]  /*0100*/  BSSY.RECONVERGENT B0, `(.L_x_87) ;  /* 0x00001f3000007945 */ /* 0x000fe60003800200 */
[----:B------:R-:W-:-:S13]  /*0110*/  ISETP.GT.U32.AND.EX P0, PT, R0, RZ, PT, P0 ;  /* 0x000000ff0000720c */ /* 0x000fda0003f04100 */
[----:B------:R-:W-:Y:S05]  /*0120*/  @P0 BRA `(.L_x_88) ;  /* 0x0000000c00ac0947 */ /* 0x000fea0003800000 */
[----:B------:R-:W0:Y:S01]  /*0130*/  S2R R5, SR_TID.X ;  /* 0x0000000000057919 */ /* 0x000e220000002100 */
[----:B------:R-:W-:Y:S01]  /*0140*/  BSSY.RECONVERGENT B1, `(.L_x_89) ;  /* 0x0000009000017945 */ /* 0x000fe20003800200 */
[----:B------:R-:W-:Y:S01]  /*0150*/  HFMA2 R6, -RZ, RZ, 0, 0 ;  /* 0x00000000ff067431 */ /* 0x000fe200000001ff */
[----:B0-----:R-:W-:Y:S01]  /*0160*/  ISETP.GE.U32.AND P0, PT, R5, R4, PT ;  /* 0x000000040500720c */ /* 0x001fe20003f06070 */
[----:B------:R-:W-:-:S12]  /*0170*/  IMAD.MOV.U32 R7, RZ, RZ, R5 ;  /* 0x000000ffff077224 */ /* 0x000fd800078e0005 */
[----:B------:R-:W-:Y:S05]  /*0180*/  @P0 BRA `(.L_x_90) ;  /* 0x0000000000100947 */ /* 0x000fea0003800000 */
[----:B------:R-:W0:Y:S02]  /*0190*/  LDC.64 R2, c[0x0][0x380] ;  /* 0x0000e000ff027b82 */ /* 0x000e240000000a00 */
[----:B0-----:R-:W-:-:S05]  /*01a0*/  IMAD.WIDE.U32 R2, R5, 0x4, R2 ;  /* 0x0000000405027825 */ /* 0x001fca00078e0002 */
[----:B------:R0:W5:Y:S01]  /*01b0*/  LDG.E R6, desc[UR6][R2.64] ;  /* 0x0000000602067981 */ /* 0x000162000c1e1900 */
[----:B------:R-:W-:-:S07]  /*01c0*/  IADD3 R7, PT, PT, R5, 0x100, RZ ;  /* 0x0000010005077810 */ /* 0x000fce0007ffe0ff */
.L_x_90:
[----:B------:R-:W-:Y:S05]  /*01d0*/  BSYNC.RECONVERGENT B1 ;  /* 0x0000000000017941 */ /* 0x000fea0003800200 */
.L_x_89:
[----:B------:R-:W-:Y:S01]  /*01e0*/  ISETP.GE.U32.AND P0, PT, R7, R4, PT ;  /* 0x000000040700720c */ /* 0x000fe20003f06070 */
[----:B------:R-:W-:-:S12]  /*01f0*/  BSSY.RECONVERGENT B1, `(.L_x_91) ;  /* 0x000006d000017945 */ /* 0x000fd80003800200 */
[----:B------:R-:W-:Y:S05]  /*0200*/  @P0 BRA `(.L_x_92) ;  /* 0x0000000400ac0947 */ /* 0x000fea0003800000 */
[----:B0-----:R-:W-:Y:S01]  /*0210*/  LOP3.LUT R3, RZ, R7, RZ, 0x33, !PT ;  /* 0x00000007ff037212 */ /* 0x001fe200078e33ff */
[----:B------:R-:W-:Y:S04]  /*0220*/  BSSY.RECONVERGENT B2, `(.L_x_93) ;  /* 0x0000033000027945 */ /* 0x000fe80003800200 */
[----:B------:R-:W-:-:S05]  /*0230*/  IMAD.IADD R3, R3, 0x1, R4 ;  /* 0x0000000103037824 */ /* 0x000fca00078e0204 */
[C---:B------:R-:W-:Y:S02]  /*0240*/  ISETP.GE.U32.AND P0, PT, R3.reuse, 0xf00, PT ;  /* 0x00000f000300780c */ /* 0x040fe40003f06070 */
[----:B------:R-:W-:-:S04]  /*0250*/  LEA.HI R8, R3, 0x1, RZ, 0x18 ;  /* 0x0000000103087811 */ /* 0x000fc800078fc0ff */
[----:B------:R-:W-:-:S04]  /*0260*/  LOP3.LUT R22, R8, 0xf, RZ, 0xc0, !PT ;  /* 0x0000000f08167812 */ /* 0x000fc800078ec0ff */
[----:B------:R-:W-:-:S03]  /*0270*/  ISETP.NE.AND P1, PT, R22, RZ, PT ;  /* 0x000000ff1600720c */ /* 0x000fc60003f25270 */
[----:B------:R-:W-:Y:S10]  /*0280*/  @!P0 BRA `(.L_x_94) ;  /* 0x0000000000b08947 */ /* 0x000ff40003800000 */
[----:B------:R-:W0:Y:S01]  /*0290*/  LDC.64 R2, c[0x0][0x380] ;  /* 0x0000e000ff027b82 */ /* 0x000e220000000a00 */
[----:B------:R-:W-:-:S04]  /*02a0*/  LOP3.LUT R9, R8, 0x1fffff0, RZ, 0xc0, !PT ;  /* 0x01fffff008097812 */ /* 0x000fc800078ec0ff */
[----:B------:R-:W-:Y:S01]  /*02b0*/  IADD3 R9, PT, PT, -R9, RZ, RZ ;  /* 0x000000ff09097210 */ /* 0x000fe20007ffe1ff */
[----:B0-----:R-:W-:-:S03]  /*02c0*/  IMAD.WIDE.U32 R2, R7, 0x4, R2 ;  /* 0x0000000407027825 */ /* 0x001fc600078e0002 */
[----:B------:R-:W-:-:S05]  /*02d0*/  IADD3 R2, P0, PT, R2, 0x2000, RZ ;  /* 0x0000200002027810 */ /* 0x000fca0007f1e0ff */
[----:B------:R-:W-:-:S08]  /*02e0*/  IMAD.X R3, RZ, RZ, R3, P0 ;  /* 0x000000ffff037224 */ /* 0x000fd000000e0603 */
.L_x_95:
        /* <DEDUP_REMOVED lines=38> */
.L_x_94:
[----:B------:R-:W-:Y:S05]  /*0550*/  BSYNC.RECONVERGENT B2 ;  /* 0x0000000000027941 */ /* 0x000fea0003800200 */
.L_x_93:
[----:B------:R-:W-:Y:S05]  /*0560*/  @!P1 BRA `(.L_x_92) ;  /* 0x0000000000d49947 */ /* 0x000fea0003800000 */
[----:B------:R-:W-:Y:S01]  /*0570*/  ISETP.GE.U32.AND P0, PT, R22, 0x8, PT ;  /* 0x000000081600780c */ /* 0x000fe20003f06070 */
[----:B------:R-:W-:Y:S01]  /*0580*/  BSSY.RECONVERGENT B2, `(.L_x_96) ;  /* 0x0000017000027945 */ /* 0x000fe20003800200 */
[----:B------:R-:W-:-:S04]  /*0590*/  LOP3.LUT R11, R8, 0x7, RZ, 0xc0, !PT ;  /* 0x00000007080b7812 */ /* 0x000fc800078ec0ff */
[----:B------:R-:W-:-:S07]  /*05a0*/  ISETP.NE.AND P1, PT, R11, RZ, PT ;  /* 0x000000ff0b00720c */ /* 0x000fce0003f25270 */
[----:B------:R-:W-:Y:S06]  /*05b0*/  @!P0 BRA `(.L_x_97) ;  /* 0x00000000004c8947 */ /* 0x000fec0003800000 */
[----:B------:R-:W0:Y:S02]  /*05c0*/  LDC.64 R2, c[0x0][0x380] ;  /* 0x0000e000ff027b82 */ /* 0x000e240000000a00 */
[----:B0-----:R-:W-:-:S05]  /*05d0*/  IMAD.WIDE R2, R7, 0x4, R2 ;  /* 0x0000000407027825 */ /* 0x001fca00078e0202 */
        /* <DEDUP_REMOVED lines=17> */
.L_x_97:
[----:B------:R-:W-:Y:S05]  /*06f0*/  BSYNC.RECONVERGENT B2 ;  /* 0x0000000000027941 */ /* 0x000fea0003800200 */
.L_x_96:
        /* <DEDUP_REMOVED lines=17> */
.L_x_99:
[----:B------:R-:W-:Y:S05]  /*0810*/  BSYNC.RECONVERGENT B2 ;  /* 0x0000000000027941 */ /* 0x000fea0003800200 */
.L_x_98:
[----:B------:R-:W-:Y:S05]  /*0820*/  @!P1 BRA `(.L_x_92) ;  /* 0x0000000000249947 */ /* 0x000fea0003800000 */
[----:B------:R-:W0:Y:S01]  /*0830*/  LDC.64 R8, c[0x0][0x380] ;  /* 0x0000e000ff087b82 */ /* 0x000e220000000a00 */
[----:B------:R-:W-:-:S07]  /*0840*/  IMAD.MOV R10, RZ, RZ, -R10 ;  /* 0x000000ffff0a7224 */ /* 0x000fce00078e0a0a */
.L_x_100:
[----:B0-----:R-:W-:-:S06]  /*0850*/  IMAD.WIDE R2, R7, 0x4, R8 ;  /* 0x0000000407027825 */ /* 0x001fcc00078e0208 */
[----:B------:R-:W2:Y:S01]  /*0860*/  LDG.E R3, desc[UR6][R2.64] ;  /* 0x0000000602037981 */ /* 0x000ea2000c1e1900 */
[----:B------:R-:W-:Y:S01]  /*0870*/  IADD3 R10, PT, PT, R10, 0x1, RZ ;  /* 0x000000010a0a7810 */ /* 0x000fe20007ffe0ff */
[----:B------:R-:W-:-:S03]  /*0880*/  VIADD R7, R7, 0x100 ;  /* 0x0000010007077836 */ /* 0x000fc60000000000 */
[----:B------:R-:W-:Y:S01]  /*0890*/  ISETP.NE.AND P0, PT, R10, RZ, PT ;  /* 0x000000ff0a00720c */ /* 0x000fe20003f05270 */
[----:B--2--5:R-:W-:-:S12]  /*08a0*/  FADD R6, R3, R6 ;  /* 0x0000000603067221 */ /* 0x024fd80000000000 */
[----:B------:R-:W-:Y:S05]  /*08b0*/  @P0 BRA `(.L_x_100) ;  /* 0xfffffffc00e40947 */ /* 0x000fea000383ffff */
.L_x_92:
[----:B------:R-:W-:Y:S05]  /*08c0*/  BSYNC.RECONVERGENT B1 ;  /* 0x0000000000017941 */ /* 0x000fea0003800200 */
.L_x_91:
[----:B------:R-:W-:Y:S02]  /*08d0*/  ISETP.GE.U32.AND P0, PT, R4, 0x100, PT ;  /* 0x000001000400780c */ /* 0x000fe40003f06070 */
[----:B-----5:R-:W-:Y:S02]  /*08e0*/  MOV R9, R6 ;  /* 0x0000000600097202 */ /* 0x020fe40000000f00 */
[----:B------:R-:W-:-:S13]  /*08f0*/  ISETP.GE.U32.AND.EX P0, PT, R0, RZ, PT, P0 ;  /* 0x000000ff0000720c */ /* 0x000fda0003f06100 */
[----:B------:R-:W-:Y:S05]  /*0900*/  @!P0 BRA `(.L_x_101) ;  /* 0x0000000000ac8947 */ /* 0x000fea0003800000 */
[----:B------:R-:W1:Y:S01]  /*0910*/  S2R R6, SR_LANEID ;  /* 0x0000000000067919 */ /* 0x000e620000000000 */
[----:B------:R-:W-:Y:S01]  /*0920*/  ISETP.NE.AND P5, PT, R5, RZ, PT ;  /* 0x000000ff0500720c */ /* 0x000fe20003fa5270 */
        /* <DEDUP_REMOVED lines=14> */
[----:B-1----:R-:W-:-:S05]  /*0a10*/  @!P1 LEA R7, R7, R4, 0x18 ;  /* 0x0000000407079211 */ /* 0x002fca00078ec0ff */
[----:B------:R-:W-:-:S03]  /*0a20*/  @!P1 IMAD.IADD R2, R2, 0x1, R7 ;  /* 0x0000000102029824 */ /* 0x000fc600078e0207 */
[----:B0-----:R-:W-:Y:S01]  /*0a30*/  @!P0 FADD R0, R0, R3 ;  /* 0x0000000300008221 */ /* 0x001fe20000000000 */
[----:B------:R-:W-:-:S04]  /*0a40*/  ISETP.GT.AND P0, PT, R6, 0x17, PT ;  /* 0x000000170600780c */ /* 0x000fc80003f04270 */
[----:B------:R-:W0:Y:S09]  /*0a50*/  SHFL.DOWN PT, R3, R0, 0x8, 0x1f ;  /* 0x09001f0000037f89 */ /* 0x000e3200000e0000 */
[----:B0-----:R-:W-:Y:S01]  /*0a60*/  @!P0 FADD R0, R0, R3 ;  /* 0x0000000300008221 */ /* 0x001fe20000000000 */
[----:B------:R-:W-:-:S04]  /*0a70*/  ISETP.GT.AND P0, PT, R6, 0xf, PT ;  /* 0x0000000f0600780c */ /* 0x000fc80003f04270 */
[----:B------:R-:W0:Y:S02]  /*0a80*/  SHFL.DOWN PT, R3, R0, 0x10, 0x1f ;  /* 0x0a001f0000037f89 */ /* 0x000e2400000e0000 */
[----:B0-----:R-:W-:-:S05]  /*0a90*/  FADD R3, R0, R3 ;  /* 0x0000000300037221 */ /* 0x001fca0000000000 */
[----:B------:R1:W-:Y:S01]  /*0aa0*/  @!P1 STS [R2+0x8], R3 ;  /* 0x0000080302009388 */ /* 0x0003e20000000800 */
[----:B------:R-:W-:Y:S01]  /*0ab0*/  FSEL R8, R0, R3, P0 ;  /* 0x0000000300087208 */ /* 0x000fe20000000000 */
[----:B------:R-:W-:Y:S06]  /*0ac0*/  BAR.SYNC.DEFER_BLOCKING 0x0 ;  /* 0x0000000000007b1d */ /* 0x000fec0000010000 */
[----:B------:R-:W-:Y:S05]  /*0ad0*/  @P5 BRA `(.L_x_102) ;  /* 0x0000001400545947 */ /* 0x000fea0003800000 */
[----:B------:R-:W0:Y:S01]  /*0ae0*/  S2UR UR5, SR_CgaCtaId ;  /* 0x00000000000579c3 */ /* 0x000e220000008800 */
[----:B------:R-:W-:Y:S02]  /*0af0*/  UMOV UR4, 0x400 ;  /* 0x0000040000047882 */ /* 0x000fe40000000000 */
[----:B0-----:R-:W-:-:S09]  /*0b00*/  ULEA UR4, UR5, UR4, 0x18 ;  /* 0x0000000405047291 */ /* 0x001fd2000f8ec0ff */
[----:B-1----:R-:W0:Y:S04]  /*0b10*/  LDS R3, [UR4+0xc] ;  /* 0x00000c04ff037984 */ /* 0x002e280008000800 */
        /* <DEDUP_REMOVED lines=10> */
.L_x_101:
[----:B------:R-:W1:Y:S01]  /*0bc0*/  S2R R8, SR_LANEID ;  /* 0x0000000000087919 */ /* 0x000e620000000000 */
[C---:B0-----:R-:W-:Y:S02]  /*0bd0*/  LOP3.LUT R2, R5.reuse, 0x3e0, RZ, 0xc0, !PT ;  /* 0x000003e005027812 */ /* 0x041fe400078ec0ff */
[----:B------:R-:W-:Y:S02]  /*0be0*/  ISETP.NE.AND P5, PT, R5, RZ, PT ;  /* 0x000000ff0500720c */ /* 0x000fe40003fa5270 */
[----:B------:R-:W-:Y:S02]  /*0bf0*/  LOP3.LUT R7, RZ, R2, RZ, 0x33, !PT ;  /* 0x00000002ff077212 */ /* 0x000fe400078e33ff */
[----:B------:R-:W-:-:S03]  /*0c00*/  IADD3 R3, PT, PT, R2, 0x20, RZ ;  /* 0x0000002002037810 */ /* 0x000fc60007ffe0ff */
[----:B------:R-:W-:Y:S01]  /*0c10*/  IMAD.IADD R7, R7, 0x1, R4 ;  /* 0x0000000107077824 */ /* 0x000fe200078e0204 */
[----:B------:R-:W-:-:S04]  /*0c20*/  ISETP.GT.U32.AND P0, PT, R3, R4, PT ;  /* 0x000000040300720c */ /* 0x000fc80003f04070 */
[----:B------:R-:W-:-:S05]  /*0c30*/  SEL R7, R7, 0x1f, P0 ;  /* 0x0000001f07077807 */ /* 0x000fca0000000000 */
[----:B------:R-:W0:Y:S01]  /*0c40*/  SHFL.DOWN PT, R2, R9, 0x1, R7 ;  /* 0x0820000009027989 */ /* 0x000e2200000e0007 */
[C---:B-1----:R-:W-:Y:S02]  /*0c50*/  ISETP.GE.AND P0, PT, R8.reuse, R7, PT ;  /* 0x000000070800720c */ /* 0x042fe40003f06270 */
[C---:B------:R-:W-:Y:S02]  /*0c60*/  IADD3 R6, PT, PT, R8.reuse, 0x2, RZ ;  /* 0x0000000208067810 */ /* 0x040fe40007ffe0ff */
[----:B------:R-:W-:-:S09]  /*0c70*/  ISETP.NE.AND P1, PT, R8, RZ, PT ;  /* 0x000000ff0800720c */ /* 0x000fd20003f25270 */
[----:B0-----:R-:W-:Y:S01]  /*0c80*/  @!P0 FADD R9, R2, R9 ;  /* 0x0000000902098221 */ /* 0x001fe20000000000 */
[----:B------:R-:W-:Y:S01]  /*0c90*/  ISETP.GT.AND P0, PT, R6, R7, PT ;  /* 0x000000070600720c */ /* 0x000fe20003f04270 */
[----:B------:R-:W-:Y:S02]  /*0ca0*/  VIADD R6, R8, 0x4 ;  /* 0x0000000408067836 */ /* 0x000fe40000000000 */
[----:B------:R-:W0:Y:S01]  /*0cb0*/  @!P1 S2R R11, SR_CgaCtaId ;  /* 0x00000000000b9919 */ /* 0x000e220000008800 */
[----:B------:R-:W-:Y:S01]  /*0cc0*/  @!P1 SHF.R.U32.HI R3, RZ, 0x3, R5 ;  /* 0x00000003ff039819 */ /* 0x000fe20000011605 */
[----:B------:R-:W1:Y:S03]  /*0cd0*/  SHFL.DOWN PT, R2, R9, 0x2, R7 ;  /* 0x0840000009027989 */ /* 0x000e6600000e0007 */
[----:B------:R-:W-:-:S05]  /*0ce0*/  @!P1 LOP3.LUT R3, R3, 0x7c, RZ, 0xc0, !PT ;  /* 0x0000007c03039812 */ /* 0x000fca00078ec0ff */
[----:B-1----:R-:W-:Y:S01]  /*0cf0*/  @!P0 FADD R9, R9, R2 ;  /* 0x0000000209098221 */ /* 0x002fe20000000000 */
[-C--:B------:R-:W-:Y:S02]  /*0d00*/  ISETP.GT.AND P0, PT, R6, R7.reuse, PT ;  /* 0x000000070600720c */ /* 0x080fe40003f04270 */
[----:B------:R-:W-:Y:S02]  /*0d10*/  IADD3 R6, PT, PT, R8, 0x8, RZ ;  /* 0x0000000808067810 */ /* 0x000fe40007ffe0ff */
[----:B------:R-:W1:Y:S09]  /*0d20*/  SHFL.DOWN PT, R2, R9, 0x4, R7 ;  /* 0x0880000009027989 */ /* 0x000e7200000e0007 */
[----:B-1----:R-:W-:Y:S01]  /*0d30*/  @!P0 FADD R9, R9, R2 ;  /* 0x0000000209098221 */ /* 0x002fe20000000000 */
[----:B------:R-:W-:Y:S01]  /*0d40*/  ISETP.GT.AND P0, PT, R6, R7, PT ;  /* 0x000000070600720c */ /* 0x000fe20003f04270 */
[----:B------:R-:W-:-:S03]  /*0d50*/  VIADD R6, R8, 0x10 ;  /* 0x0000001008067836 */ /* 0x000fc60000000000 */
[----:B------:R-:W1:Y:S09]  /*0d60*/  SHFL.DOWN PT, R2, R9, 0x8, R7 ;  /* 0x0900000009027989 */ /* 0x000e7200000e0007 */
[----:B-1----:R-:W-:Y:S01]  /*0d70*/  @!P0 FADD R9, R9, R2 ;  /* 0x0000000209098221 */ /* 0x002fe20000000000 */
[----:B------:R-:W-:-:S02]  /*0d80*/  ISETP.GT.AND P0, PT, R6, R7, PT ;  /* 0x000000070600720c */ /* 0x000fc40003f04270 */
[----:B------:R-:W-:Y:S02]  /*0d90*/  @!P1 MOV R6, 0x400 ;  /* 0x0000040000069802 */ /* 0x000fe40000000f00 */
[----:B------:R-:W1:Y:S02]  /*0da0*/  SHFL.DOWN PT, R2, R9, 0x10, R7 ;  /* 0x0a00000009027989 */ /* 0x000e6400000e0007 */
[----:B0-----:R-:W-:-:S04]  /*0db0*/  @!P1 LEA R6, R11, R6, 0x18 ;  /* 0x000000060b069211 */ /* 0x001fc800078ec0ff */
[----:B------:R-:W-:-:S03]  /*0dc0*/  @!P1 IADD3 R3, PT, PT, R3, R6, RZ ;  /* 0x0000000603039210 */ /* 0x000fc60007ffe0ff */
[----:B-1----:R-:W-:-:S04]  /*0dd0*/  @!P0 FADD R9, R9, R2 ;  /* 0x0000000209098221 */ /* 0x002fc80000000000 */
[----:B------:R-:W-:-:S05]  /*0de0*/  IMAD.MOV.U32 R8, RZ, RZ, R9 ;  /* 0x000000ffff087224 */ /* 0x000fca00078e0009 */
[----:B------:R0:W-:Y:S01]  /*0df0*/  @!P1 STS [R3+0x8], R8 ;  /* 0x0000080803009388 */ /* 0x0001e20000000800 */
[----:B------:R-:W-:Y:S06]  /*0e00*/  BAR.SYNC.DEFER_BLOCKING 0x0 ;  /* 0x0000000000007b1d */ /* 0x000fec0000010000 */
[----:B------:R-:W-:Y:S05]  /*0e10*/  @P5 BRA `(.L_x_102) ;  /* 0x0000001000845947 */ /* 0x000fea0003800000 */
[----:B------:R-:W1:Y:S01]  /*0e20*/  S2UR UR5, SR_CgaCtaId ;  /* 0x00000000000579c3 */ /* 0x000e620000008800 */
[----:B------:R-:W-:Y:S01]  /*0e30*/  UMOV UR4, 0x400 ;  /* 0x0000040000047882 */ /* 0x000fe20000000000 */
[C---:B------:R-:W-:Y:S02]  /*0e40*/  ISETP.GT.U32.AND P3, PT, R4.reuse, 0x20, PT ;  /* 0x000000200400780c */ /* 0x040fe40003f64070 */
[----:B------:R-:W-:Y:S02]  /*0e50*/  ISETP.GT.U32.AND P1, PT, R4, 0x40, PT ;  /* 0x000000400400780c */ /* 0x000fe40003f24070 */
[----:B------:R-:W-:Y:S02]  /*0e60*/  ISETP.GT.U32.AND.EX P3, PT, R0, RZ, PT, P3 ;  /* 0x000000ff0000720c */ /* 0x000fe40003f64130 */
[----:B------:R-:W-:Y:S02]  /*0e70*/  ISETP.GT.U32.AND P0, PT, R4, 0x60, PT ;  /* 0x000000600400780c */ /* 0x000fe40003f04070 */
[----:B------:R-:W-:-:S02]  /*0e80*/  ISETP.GT.U32.AND.EX P1, PT, R0, RZ, PT, P1 ;  /* 0x000000ff0000720c */ /* 0x000fc40003f24110 */
[----:B------:R-:W-:Y:S02]  /*0e90*/  ISETP.GT.U32.AND P2, PT, R4, 0x80, PT ;  /* 0x000000800400780c */ /* 0x000fe40003f44070 */
[----:B------:R-:W-:Y:S02]  /*0ea0*/  ISETP.GT.U32.AND.EX P0, PT, R0, RZ, PT, P0 ;  /* 0x000000ff0000720c */ /* 0x000fe40003f04100 */
[----:B------:R-:W-:Y:S02]  /*0eb0*/  ISETP.GT.U32.AND P4, PT, R4, 0xa0, PT ;  /* 0x000000a00400780c */ /* 0x000fe40003f84070 */
[C---:B------:R-:W-:Y:S02]  /*0ec0*/  ISETP.GT.U32.AND.EX P2, PT, R0.reuse, RZ, PT, P2 ;  /* 0x000000ff0000720c */ /* 0x040fe40003f44120 */
[----:B------:R-:W-:Y:S01]  /*0ed0*/  ISETP.GT.U32.AND.EX P4, PT, R0, RZ, PT, P4 ;  /* 0x000000ff0000720c */ /* 0x000fe20003f84140 */
[----:B-1----:R-:W-:-:S09]  /*0ee0*/  ULEA UR4, UR5, UR4, 0x18 ;  /* 0x0000000405047291 */ /* 0x002fd2000f8ec0ff */
[----:B0-----:R-:W0:Y:S04]  /*0ef0*/  LDS R3, [UR4+0xc] ;  /* 0x00000c04ff037984 */ /* 0x001e280008000800 */
[----:B------:R-:W1:Y:S04]  /*0f00*/  LDS.128 R12, [UR4+0x10] ;  /* 0x00001004ff0c7984 */ /* 0x000e680008000c00 */
[----:B------:R-:W2:Y:S01]  /*0f10*/  LDS.64 R6, [UR4+0x20] ;  /* 0x00002004ff067984 */ /* 0x000ea20008000a00 */
[----:B0-----:R-:W-:Y:S01]  /*0f20*/  @P3 FADD R8, R8, R3 ;  /* 0x0000000308083221 */ /* 0x001fe20000000000 */
[----:B------:R-:W-:-:S03]  /*0f30*/  ISETP.GT.U32.AND P3, PT, R4, 0xc0, PT ;  /* 0x000000c00400780c */ /* 0x000fc60003f64070 */
[----:B-1----:R-:W-:Y:S01]  /*0f40*/  @P1 FADD R8, R8, R12 ;  /* 0x0000000c08081221 */ /* 0x002fe20000000000 */
[----:B------:R-:W-:Y:S02]  /*0f50*/  ISETP.GT.U32.AND P1, PT, R4, 0xe0, PT ;  /* 0x000000e00400780c */ /* 0x000fe40003f24070 */
[----:B------:R-:W-:Y:S01]  /*0f60*/  ISETP.GT.U32.AND.EX P3, PT, R0, RZ, PT, P3 ;  /* 0x000000ff0000720c */ /* 0x000fe20003f64130 */
[----:B------:R-:W-:Y:S01]  /*0f70*/  @P0 FADD R8, R8, R13 ;  /* 0x0000000d08080221 */ /* 0x000fe20000000000 */
[----:B------:R-:W-:-:S03]  /*0f80*/  ISETP.GT.U32.AND.EX P1, PT, R0, RZ, PT, P1 ;  /* 0x000000ff0000720c */ /* 0x000fc60003f24110 */
[----:B------:R-:W-:-:S04]  /*0f90*/  @P2 FADD R8, R8, R14 ;  /* 0x0000000e08082221 */ /* 0x000fc80000000000 */
[----:B------:R-:W-:-:S04]  /*0fa0*/  @P4 FADD R8, R8, R15 ;  /* 0x0000000f08084221 */ /* 0x000fc80000000000 */
[----:B--2---:R-:W-:-:S04]  /*0fb0*/  @P3 FADD R8, R8, R6 ;  /* 0x0000000608083221 */ /* 0x004fc80000000000 */
[----:B------:R-:W-:Y:S01]  /*0fc0*/  @P1 FADD R8, R8, R7 ;  /* 0x0000000708081221 */ /* 0x000fe20000000000 */
[----:B------:R-:W-:Y:S06]  /*0fd0*/  BRA `(.L_x_102) ;  /* 0x0000001000147947 */ /* 0x000fec0003800000 */
.L_x_88:
[----:B------:R-:W0:Y:S01]  /*0fe0*/  S2R R8, SR_TID.X ;  /* 0x0000000000087919 */ /* 0x000e220000002100 */
[----:B------:R-:W0:Y:S02]  /*0ff0*/  LDC.64 R2, c[0x0][0x380] ;  /* 0x0000e000ff027b82 */ /* 0x000e240000000a00 */
[----:B0-----:R-:W-:-:S05]  /*1000*/  IMAD.WIDE.U32 R2, R8, 0x4, R2 ;  /* 0x0000000408027825 */ /* 0x001fca00078e0002 */
        /* <DEDUP_REMOVED lines=16> */
[----:B--2---:R-:W-:Y:S01]  /*1110*/  FADD R9, R9, R12 ;  /* 0x0000000c09097221 */ /* 0x004fe20000000000 */
[----:B---3--:R-:W-:Y:S01]  /*1120*/  FADD R14, R11, R14 ;  /* 0x0000000e0b0e7221 */ /* 0x008fe20000000000 */
[----:B------:R-:W-:-:S03]  /*1130*/  HFMA2 R11, -RZ, RZ, 0, 0.00048828125 ;  /* 0x00001000ff0b7431 */ /* 0x000fc600000001ff */
[----:B------:R-:W-:Y:S01]  /*1140*/  FADD R14, R9, R14 ;  /* 0x0000000e090e7221 */ /* 0x000fe20000000000 */
[----:B------:R-:W-:Y:S01]  /*1150*/  IADD3 R9, P1, PT, R4, -0x1000, RZ ;  /* 0xfffff00004097810 */ /* 0x000fe20007f3e0ff */
[----:B----4-:R-:W-:-:S03]  /*1160*/  FADD R13, R13, R16 ;  /* 0x000000100d0d7221 */ /* 0x010fc60000000000 */
[----:B------:R-:W-:Y:S02]  /*1170*/  ISETP.GE.U32.AND P0, PT, R9, 0x1000, PT ;  /* 0x000010000900780c */ /* 0x000fe40003f06070 */
[----:B------:R-:W-:-:S04]  /*1180*/  IADD3.X R12, PT, PT, R0, -0x1, RZ, P1, !PT ;  /* 0xffffffff000c7810 */ /* 0x000fc80000ffe4ff */
[----:B------:R-:W-:Y:S01]  /*1190*/  ISETP.GE.U32.AND.EX P0, PT, R12, RZ, PT, P0 ;  /* 0x000000ff0c00720c */ /* 0x000fe20003f06100 */
        /* <DEDUP_REMOVED lines=11> */
[----:B------:R-:W-:Y:S01]  /*1250*/  IMAD.MOV.U32 R13, RZ, RZ, RZ ;  /* 0x000000ffff0d7224 */ /* 0x000fe200078e00ff */
[----:B------:R-:W-:Y:S06]  /*1260*/  @!P0 BRA `(.L_x_103) ;  /* 0x0000000000c08947 */ /* 0x000fec0003800000 */
[----:B------:R-:W0:Y:S01]  /*1270*/  LDC.64 R4, c[0x0][0x390] ;  /* 0x0000e400ff047b82 */ /* 0x000e220000000a00 */
[----:B------:R-:W-:Y:S01]  /*1280*/  MOV R11, 0x1000 ;  /* 0x00001000000b7802 */ /* 0x000fe20000000f00 */
[----:B------:R-:W-:-:S07]  /*1290*/  IMAD.MOV.U32 R13, RZ, RZ, RZ ;  /* 0x000000ffff0d7224 */ /* 0x000fce00078e00ff */
.L_x_105:
[----:B------:R-:W-:-:S04]  /*12a0*/  LEA R6, P0, R11, R2, 0x2 ;  /* 0x000000020b067211 */ /* 0x000fc800078010ff */
[----:B------:R-:W-:-:S05]  /*12b0*/  LEA.HI.X R7, R11, R3, R13, 0x2, P0 ;  /* 0x000000030b077211 */ /* 0x000fca00000f140d */
[----:B------:R-:W2:Y:S04]  /*12c0*/  LDG.E R0, desc[UR6][R6.64+0x2400] ;  /* 0x0024000606007981 */ /* 0x000ea8000c1e1900 */
[----:B------:R-:W2:Y:S04]  /*12d0*/  LDG.E R15, desc[UR6][R6.64+0x2800] ;  /* 0x00280006060f7981 */ /* 0x000ea8000c1e1900 */
        /* <DEDUP_REMOVED lines=13> */
[----:B------:R0:W5:Y:S02]  /*13b0*/  LDG.E R20, desc[UR6][R6.64+0x3c00] ;  /* 0x003c000606147981 */ /* 0x000164000c1e1900 */
[----:B0-----:R-:W-:-:S04]  /*13c0*/  IADD3 R6, P1, PT, -R11, R4, RZ ;  /* 0x000000040b067210 */ /* 0x001fc80007f3e1ff */
[----:B------:R-:W-:Y:S01]  /*13d0*/  ISETP.GE.U32.AND P0, PT, R6, 0x1000, PT ;  /* 0x000010000600780c */ /* 0x000fe20003f06070 */
[----:B--2---:R-:W-:Y:S01]  /*13e0*/  FADD R15, R0, R15 ;  /* 0x0000000f000f7221 */ /* 0x004fe20000000000 */
[----:B------:R-:W-:-:S04]  /*13f0*/  MOV R0, R5 ;  /* 0x0000000500007202 */ /* 0x000fc80000000f00 */
[----:B------:R-:W-:Y:S01]  /*1400*/  IADD3.X R6, PT, PT, ~R13, R0, RZ, P1, !PT ;  /* 0x000000000d067210 */ /* 0x000fe20000ffe5ff */
[----:B---3--:R-:W-:-:S03]  /*1410*/  FADD R10, R27, R10 ;  /* 0x0000000a1b0a7221 */ /* 0x008fc60000000000 */
[----:B------:R-:W-:Y:S01]  /*1420*/  ISETP.GE.U32.AND.EX P0, PT, R6, RZ, PT, P0 ;  /* 0x000000ff0600720c */ /* 0x000fe20003f06100 */
[----:B----4-:R-:W-:-:S04]  /*1430*/  FADD R29, R26, R29 ;  /* 0x0000001d1a1d7221 */ /* 0x010fc80000000000 */
[----:B------:R-:W-:Y:S01]  /*1440*/  FADD R10, R10, R29 ;  /* 0x0000001d0a0a7221 */ /* 0x000fe20000000000 */
[----:B-----5:R-:W-:Y:S01]  /*1450*/  FADD R24, R24, R25 ;  /* 0x0000001918187221 */ /* 0x020fe20000000000 */
[----:B------:R-:W-:-:S04]  /*1460*/  FADD R23, R23, R22 ;  /* 0x0000001617177221 */ /* 0x000fc80000000000 */
        /* <DEDUP_REMOVED lines=11> */
[----:B------:R-:W-:-:S05]  /*1520*/  IADD3 R11, P0, PT, R11, 0x1000, RZ ;  /* 0x000010000b0b7810 */ /* 0x000fca0007f1e0ff */
[----:B------:R-:W-:Y:S01]  /*1530*/  IMAD.X R13, RZ, RZ, R13, P0 ;  /* 0x000000ffff0d7224 */ /* 0x000fe200000e060d */
[----:B------:R-:W-:-:S04]  /*1540*/  ISETP.GT.U32.AND P0, PT, R11, R9, PT ;  /* 0x000000090b00720c */ /* 0x000fc80003f04070 */
[----:B------:R-:W-:-:S13]  /*1550*/  ISETP.GT.U32.AND.EX P0, PT, R13, R12, PT, P0 ;  /* 0x0000000c0d00720c */ /* 0x000fda0003f04100 */
[----:B------:R-:W-:Y:S05]  /*1560*/  @!P0 BRA `(.L_x_105) ;  /* 0xfffffffc004c8947 */ /* 0x000fea000383ffff */
.L_x_103:
[CC--:B------:R-:W-:Y:S01]  /*1570*/  IADD3 R3, PT, PT, -R11.reuse, R4.reuse, RZ ;  /* 0x000000040b037210 */ /* 0x0c0fe20007ffe1ff */
[----:B------:R-:W-:Y:S01]  /*1580*/  BSSY.RECONVERGENT B1, `(.L_x_104) ;  /* 0x0000080000017945 */ /* 0x000fe20003800200 */
[----:B------:R-:W-:Y:S02]  /*1590*/  ISETP.GE.U32.AND P1, PT, R11, R4, PT ;  /* 0x000000040b00720c */ /* 0x000fe40003f26070 */
[----:B------:R-:W-:-:S04]  /*15a0*/  ISETP.GE.AND P0, PT, R8, R3, PT ;  /* 0x000000030800720c */ /* 0x000fc80003f06270 */
[----:B------:R-:W-:-:S13]  /*15b0*/  ISETP.GE.U32.OR.EX P0, PT, R13, R0, P0, P1 ;  /* 0x000000000d00720c */ /* 0x000fda0000706510 */
[----:B------:R-:W-:Y:S05]  /*15c0*/  @P0 BRA `(.L_x_106) ;  /* 0x0000000400ec0947 */ /* 0x000fea0003800000 */
[----:B------:R-:W-:Y:S01]  /*15d0*/  LOP3.LUT R0, RZ, R8, RZ, 0x33, !PT ;  /* 0x00000008ff007212 */ /* 0x000fe200078e33ff */
[----:B------:R-:W-:Y:S03]  /*15e0*/  BSSY.RECONVERGENT B2, `(.L_x_107) ;  /* 0x0000038000027945 */ /* 0x000fe60003800200 */
[----:B------:R-:W-:-:S04]  /*15f0*/  IADD3 R0, PT, PT, -R11, R4, R0 ;  /* 0x000000040b007210 */ /* 0x000fc80007ffe100 */
[C---:B------:R-:W-:Y:S02]  /*1600*/  ISETP.GE.U32.AND P1, PT, R0.reuse, 0xf00, PT ;  /* 0x00000f000000780c */ /* 0x040fe40003f26070 */
[----:B------:R-:W-:Y:S02]  /*1610*/  LEA.HI R4, R0, 0x1, RZ, 0x18 ;  /* 0x0000000100047811 */ /* 0x000fe400078fc0ff */
[----:B------:R-:W-:Y:S02]  /*1620*/  MOV R0, R8 ;  /* 0x0000000800007202 */ /* 0x000fe40000000f00 */
[----:B------:R-:W-:-:S04]  /*1630*/  LOP3.LUT R24, R4, 0xf, RZ, 0xc0, !PT ;  /* 0x0000000f04187812 */ /* 0x000fc800078ec0ff */
[----:B------:R-:W-:-:S03]  /*1640*/  ISETP.NE.AND P0, PT, R24, RZ, PT ;  /* 0x000000ff1800720c */ /* 0x000fc60003f05270 */
[----:B------:R-:W-:Y:S10]  /*1650*/  @!P1 BRA `(.L_x_108) ;  /* 0x0000000000c09947 */ /* 0x000ff40003800000 */
[----:B------:R-:W0:Y:S01]  /*1660*/  LDCU.64 UR4, c[0x0][0x380] ;  /* 0x00007000ff0477ac */ /* 0x000e220008000a00 */
[----:B------:R-:W-:Y:S02]  /*1670*/  IADD3 R3, P1, PT, R8, R11, RZ ;  /* 0x0000000b08037210 */ /* 0x000fe40007f3e0ff */
[----:B------:R-:W-:-:S03]  /*1680*/  LOP3.LUT R9, R4, 0x1fffff0, RZ, 0xc0, !PT ;  /* 0x01fffff004097812 */ /* 0x000fc600078ec0ff */
[----:B------:R-:W-:Y:S01]  /*1690*/  IMAD.X R0, RZ, RZ, R13, P1 ;  /* 0x000000ffff007224 */ /* 0x000fe200008e060d */
[----:B------:R-:W-:Y:S02]  /*16a0*/  IADD3 R9, PT, PT, -R9, RZ, RZ ;  /* 0x000000ff09097210 */ /* 0x000fe40007ffe1ff */
[----:B0-----:R-:W-:-:S04]  /*16b0*/  LEA R2, P2, R3, UR4, 0x2 ;  /* 0x0000000403027c11 */ /* 0x001fc8000f8410ff */
[----:B------:R-:W-:Y:S02]  /*16c0*/  IADD3 R2, P1, PT, R2, 0x2000, RZ ;  /* 0x0000200002027810 */ /* 0x000fe40007f3e0ff */
[----:B------:R-:W-:Y:S02]  /*16d0*/  LEA.HI.X R3, R3, UR5, R0, 0x2, P2 ;  /* 0x0000000503037c11 */ /* 0x000fe400090f1400 */
[----:B------:R-:W-:-:S03]  /*16e0*/  MOV R0, R8 ;  /* 0x0000000800007202 */ /* 0x000fc60000000f00 */
[----:B------:R-:W-:-:S07]  /*16f0*/  IMAD.X R3, RZ, RZ, R3, P1 ;  /* 0x000000ffff037224 */ /* 0x000fce00008e0603 */
.L_x_109:
        /* <DEDUP_REMOVED lines=16> */
[----:B------:R-:W-:Y:S01]  /*1800*/  IADD3 R9, PT, PT, R9, 0x10, RZ ;  /* 0x0000001009097810 */ /* 0x000fe20007ffe0ff */
[----:B------:R-:W-:-:S03]  /*1810*/  VIADD R0, R0, 0x1000 ;  /* 0x0000100000007836 */ /* 0x000fc60000000000 */
[----:B------:R-:W-:Y:S02]  /*1820*/  ISETP.NE.AND P1, PT, R9, RZ, PT ;  /* 0x000000ff0900720c */ /* 0x000fe40003f25270 */
[----:B0-----:R-:W-:-:S04]  /*1830*/  IADD3 R2, P2, PT, R2, 0x4000, RZ ;  /* 0x0000400002027810 */ /* 0x001fc80007f5e0ff */
[----:B------:R-:W-:Y:S01]  /*1840*/  IADD3.X R3, PT, PT, RZ, R3, RZ, P2, !PT ;  /* 0x00000003ff037210 */ /* 0x000fe200017fe4ff */
        /* <DEDUP_REMOVED lines=17> */
.L_x_108:
[----:B------:R-:W-:Y:S05]  /*1960*/  BSYNC.RECONVERGENT B2 ;  /* 0x0000000000027941 */ /* 0x000fea0003800200 */
.L_x_107:
[----:B------:R-:W-:Y:S05]  /*1970*/  @!P0 BRA `(.L_x_106) ;  /* 0x0000000400008947 */ /* 0x000fea0003800000 */
[----:B------:R-:W-:Y:S01]  /*1980*/  ISETP.GE.U32.AND P0, PT, R24, 0x8, PT ;  /* 0x000000081800780c */ /* 0x000fe20003f06070 */
[----:B------:R-:W-:Y:S01]  /*1990*/  BSSY.RECONVERGENT B2, `(.L_x_110) ;  /* 0x000001a000027945 */ /* 0x000fe20003800200 */
[----:B------:R-:W-:-:S04]  /*19a0*/  LOP3.LUT R7, R4, 0x7, RZ, 0xc0, !PT ;  /* 0x0000000704077812 */ /* 0x000fc800078ec0ff */
[----:B------:R-:W-:-:S07]  /*19b0*/  ISETP.NE.AND P1, PT, R7, RZ, PT ;  /* 0x000000ff0700720c */ /* 0x000fce0003f25270 */
[----:B------:R-:W-:Y:S06]  /*19c0*/  @!P0 BRA `(.L_x_111) ;  /* 0x0000000000588947 */ /* 0x000fec0003800000 */
[----:B------:R-:W0:Y:S01]  /*19d0*/  LDCU.64 UR4, c[0x0][0x380] ;  /* 0x00007000ff0477ac */ /* 0x000e220008000a00 */
[----:B------:R-:W-:-:S04]  /*19e0*/  IADD3 R3, P0, PT, R0, R11, RZ ;  /* 0x0000000b00037210 */ /* 0x000fc80007f1e0ff */
[----:B------:R-:W-:Y:S02]  /*19f0*/  IADD3.X R6, PT, PT, RZ, R13, RZ, P0, !PT ;  /* 0x0000000dff067210 */ /* 0x000fe400007fe4ff */
[----:B0-----:R-:W-:-:S04]  /*1a00*/  LEA R2, P0, R3, UR4, 0x2 ;  /* 0x0000000403027c11 */ /* 0x001fc8000f8010ff */
        /* <DEDUP_REMOVED lines=9> */
[----:B------:R-:W-:Y:S01]  /*1aa0*/  IADD3 R0, PT, PT, R0, 0x800, RZ ;  /* 0x0000080000007810 */ /* 0x000fe20007ffe0ff */
        /* <DEDUP_REMOVED lines=8> */
.L_x_111:
[----:B------:R-:W-:Y:S05]  /*1b30*/  BSYNC.RECONVERGENT B2 ;  /* 0x0000000000027941 */ /* 0x000fea0003800200 */
.L_x_110:
[----:B------:R-:W-:Y:S05]  /*1b40*/  @!P1 BRA `(.L_x_106) ;  /* 0x00000000008c9947 */ /* 0x000fea0003800000 */
[----:B------:R-:W-:Y:S01]  /*1b50*/  ISETP.GE.U32.AND P0, PT, R7, 0x4, PT ;  /* 0x000000040700780c */ /* 0x000fe20003f06070 */
[----:B------:R-:W-:Y:S01]  /*1b60*/  BSSY.RECONVERGENT B2, `(.L_x_112) ;  /* 0x0000012000027945 */ /* 0x000fe20003800200 */
[----:B------:R-:W-:-:S04]  /*1b70*/  LOP3.LUT R6, R4, 0x3, RZ, 0xc0, !PT ;  /* 0x0000000304067812 */ /* 0x000fc800078ec0ff */
[----:B------:R-:W-:-:S07]  /*1b80*/  ISETP.NE.AND P1, PT, R6, RZ, PT ;  /* 0x000000ff0600720c */ /* 0x000fce0003f25270 */
[----:B------:R-:W-:Y:S06]  /*1b90*/  @!P0 BRA `(.L_x_113) ;  /* 0x0000000000388947 */ /* 0x000fec0003800000 */
[----:B------:R-:W0:Y:S01]  /*1ba0*/  LDCU.64 UR4, c[0x0][0x380] ;  /* 0x00007000ff0477ac */ /* 0x000e220008000a00 */
[----:B------:R-:W-:-:S05]  /*1bb0*/  IADD3 R3, P0, PT, R0, R11, RZ ;  /* 0x0000000b00037210 */ /* 0x000fca0007f1e0ff */
[----:B------:R-:W-:Y:S01]  /*1bc0*/  IMAD.X R4, RZ, RZ, R13, P0 ;  /* 0x000000ffff047224 */ /* 0x000fe200000e060d */
[----:B0-----:R-:W-:-:S04]  /*1bd0*/  LEA R2, P0, R3, UR4, 0x2 ;  /* 0x0000000403027c11 */ /* 0x001fc8000f8010ff */
[----:B------:R-:W-:-:S05]  /*1be0*/  LEA.HI.X R3, R3, UR5, R4, 0x2, P0 ;  /* 0x0000000503037c11 */ /* 0x000fca00080f1404 */
[----:B------:R-:W2:Y:S04]  /*1bf0*/  LDG.E R5, desc[UR6][R2.64] ;  /* 0x0000000602057981 */ /* 0x000ea8000c1e1900 */
[----:B------:R-:W3:Y:S04]  /*1c00*/  LDG.E R4, desc[UR6][R2.64+0x400] ;  /* 0x0004000602047981 */ /* 0x000ee8000c1e1900 */
[----:B------:R-:W4:Y:S04]  /*1c10*/  LDG.E R7, desc[UR6][R2.64+0x800] ;  /* 0x0008000602077981 */ /* 0x000f28000c1e1900 */
[----:B------:R-:W5:Y:S01]  /*1c20*/  LDG.E R9, desc[UR6][R2.64+0xc00] ;  /* 0x000c000602097981 */ /* 0x000f62000c1e1900 */
[----:B------:R-:W-:Y:S01]  /*1c30*/  IADD3 R0, PT, PT, R0, 0x400, RZ ;  /* 0x0000040000007810 */ /* 0x000fe20007ffe0ff */
[----:B--2---:R-:W-:-:S04]  /*1c40*/  FADD R5, R10, R5 ;  /* 0x000000050a057221 */ /* 0x004fc80000000000 */
[----:B---3--:R-:W-:-:S04]  /*1c50*/  FADD R4, R5, R4 ;  /* 0x0000000405047221 */ /* 0x008fc80000000000 */
[----:B----4-:R-:W-:-:S04]  /*1c60*/  FADD R4, R4, R7 ;  /* 0x0000000704047221 */ /* 0x010fc80000000000 */
[----:B-----5:R-:W-:-:S07]  /*1c70*/  FADD R10, R4, R9 ;  /* 0x00000009040a7221 */ /* 0x020fce0000000000 */
.L_x_113:
[----:B------:R-:W-:Y:S05]  /*1c80*/  BSYNC.RECONVERGENT B2 ;  /* 0x0000000000027941 */ /* 0x000fea0003800200 */
.L_x_112:
[----:B------:R-:W-:Y:S05]  /*1c90*/  @!P1 BRA `(.L_x_106) ;  /* 0x0000000000389947 */ /* 0x000fea0003800000 */
[----:B------:R-:W0:Y:S01]  /*1ca0*/  LDCU.64 UR4, c[0x0][0x380] ;  /* 0x00007000ff0477ac */ /* 0x000e220008000a00 */
[----:B------:R-:W-:Y:S01]  /*1cb0*/  IADD3 R5, P0, PT, R0, R11, RZ ;  /* 0x0000000b00057210 */ /* 0x000fe20007f1e0ff */
[----:B------:R-:W-:-:S03]  /*1cc0*/  IMAD.MOV R0, RZ, RZ, -R6 ;  /* 0x000000ffff007224 */ /* 0x000fc600078e0a06 */
[----:B------:R-:W-:Y:S02]  /*1cd0*/  IADD3.X R4, PT, PT, RZ, R13, RZ, P0, !PT ;  /* 0x0000000dff047210 */ /* 0x000fe400007fe4ff */
[----:B0-----:R-:W-:-:S04]  /*1ce0*/  LEA R2, P1, R5, UR4, 0x2 ;  /* 0x0000000405027c11 */ /* 0x001fc8000f8210ff */
[----:B------:R-:W-:-:S09]  /*1cf0*/  LEA.HI.X R5, R5, UR5, R4, 0x2, P1 ;  /* 0x0000000505057c11 */ /* 0x000fd200088f1404 */
.L_x_114:
[----:B------:R-:W-:-:S06]  /*1d00*/  MOV R3, R5 ;  /* 0x0000000500037202 */ /* 0x000fcc0000000f00 */
[----:B------:R0:W2:Y:S01]  /*1d10*/  LDG.E R3, desc[UR6][R2.64] ;  /* 0x0000000602037981 */ /* 0x0000a2000c1e1900 */
[----:B------:R-:W-:-:S04]  /*1d20*/  IADD3 R0, PT, PT, R0, 0x1, RZ ;  /* 0x0000000100007810 */ /* 0x000fc80007ffe0ff */
[----:B------:R-:W-:Y:S02]  /*1d30*/  ISETP.NE.AND P0, PT, R0, RZ, PT ;  /* 0x000000ff0000720c */ /* 0x000fe40003f05270 */
[----:B0-----:R-:W-:-:S05]  /*1d40*/  IADD3 R2, P1, PT, R2, 0x400, RZ ;  /* 0x0000040002027810 */ /* 0x001fca0007f3e0ff */
[----:B------:R-:W-:Y:S02]  /*1d50*/  IMAD.X R5, RZ, RZ, R5, P1 ;  /* 0x000000ffff057224 */ /* 0x000fe400008e0605 */
[----:B--2---:R-:W-:-:S04]  /*1d60*/  FADD R10, R3, R10 ;  /* 0x0000000a030a7221 */ /* 0x004fc80000000000 */
[----:B------:R-:W-:Y:S05]  /*1d70*/  @P0 BRA `(.L_x_114) ;  /* 0xfffffffc00e00947 */ /* 0x000fea000383ffff */
.L_x_106:
[----:B------:R-:W-:Y:S05]  /*1d80*/  BSYNC.RECONVERGENT B1 ;  /* 0x0000000000017941 */ /* 0x000fea0003800200 */
.L_x_104:
[----:B------:R-:W0:Y:S01]  /*1d90*/  S2R R6, SR_LANEID ;  /* 0x0000000000067919 */ /* 0x000e220000000000 */
[----:B------:R-:W-:Y:S02]  /*1da0*/  MOV R3, R10 ;  /* 0x0000000a00037202 */ /* 0x000fe40000000f00 */
[----:B------:R-:W-:-:S03]  /*1db0*/  ISETP.NE.AND P5, PT, R8, RZ, PT ;  /* 0x000000ff0800720c */ /* 0x000fc60003fa5270 */
        /* <DEDUP_REMOVED lines=39> */
.L_x_102:
[----:B------:R-:W-:Y:S05]  /*2030*/  BSYNC.RECONVERGENT B0 ;  /* 0x0000000000007941 */ /* 0x000fea0003800200 */
.L_x_87:
[----:B------:R-:W-:Y:S05]  /*2040*/  @P5 EXIT ;  /* 0x000000000000594d */ /* 0x000fea0003800000 */
[----:B01----:R-:W0:Y:S01]  /*2050*/  LDC.64 R2, c[0x0][0x388] ;  /* 0x0000e200ff027b82 */ /* 0x003e220000000a00 */
[----:B------:R-:W2:Y:S02]  /*2060*/  LDCU UR4, c[0x0][0x39c] ;  /* 0x00007380ff0477ac */ /* 0x000ea40008000800 */
[----:B--2---:R-:W-:-:S05]  /*2070*/  FADD R5, R8, UR4 ;  /* 0x0000000408057e21 */ /* 0x004fca0008000000 */
[----:B0-----:R-:W-:Y:S01]  /*2080*/  STG.E desc[UR6][R2.64], R5 ;  /* 0x0000000502007986 */ /* 0x001fe2000c101906 */
[----:B------:R-:W-:Y:S05]  /*2090*/  EXIT ;  /* 0x000000000000794d */ /* 0x000fea0003800000 */
.L_x_115:
        /* <DEDUP_REMOVED lines=14> */
.L_x_282:


//--------------------- .text._ZN3cub18CUB_300001_SM_10006detail6reduce28DeviceReduceSingleTileKernelINS2_10policy_hubIfjN4cuda3std3__44plusIfEEE10Policy1000EPfSC_iS9_ffNS7_10__identityEEEvT0_T1_T2_T3_T4_T6_ --------------------------
	.section	.text._ZN3cub18CUB_300001_SM_10006detail6reduce28DeviceReduceSingleTileKernelINS2_10policy_hubIfjN4cuda3std3__44plusIfEEE10Policy1000EPfSC_iS9_ffNS7_10__identityEEEvT0_T1_T2_T3_T4_T6_,"ax",@progbits
	.align	128
        .global         _ZN3cub18CUB_300001_SM_10006detail6reduce28DeviceReduceSingleTileKernelINS2_10policy_hubIfjN4cuda3std3__44plusIfEEE10Policy1000EPfSC_iS9_ffNS7_10__identityEEEvT0_T1_T2_T3_T4_T6_
        .type           _ZN3cub18CUB_300001_SM_10006detail6reduce28DeviceReduceSingleTileKernelINS2_10policy_hubIfjN4cuda3std3__44plusIfEEE10Policy1000EPfSC_iS9_ffNS7_10__identityEEEvT0_T1_T2_T3_T4_T6_,@function
        .size           _ZN3cub18CUB_300001_SM_10006detail6reduce28DeviceReduceSingleTileKernelINS2_10policy_hubIfjN4cuda3std3__44plusIfEEE10Policy1000EPfSC_iS9_ffNS7_10__identityEEEvT0_T1_T2_T3_T4_T6_,(.L_x_283 - _ZN3cub18CUB_300001_SM_10006detail6reduce28DeviceReduceSingleTileKernelINS2_10policy_hubIfjN4cuda3std3__44plusIfEEE10Policy1000EPfSC_iS9_ffNS7_10__identityEEEvT0_T1_T2_T3_T4_T6_)
        .other          _ZN3cub18CUB_300001_SM_10006detail6reduce28DeviceReduceSingleTileKernelINS2_10policy_hubIfjN4cuda3std3__44plusIfEEE10Policy1000EPfSC_iS9_ffNS7_10__identityEEEvT0_T1_T2_T3_T4_T6_,@"STO_CUDA_ENTRY STV_DEFAULT"
_ZN3cub18CUB_300001_SM_10006detail6reduce28DeviceReduceSingleTileKernelINS2_10policy_hubIfjN4cuda3std3__44plusIfEEE10Policy1000EPfSC_iS9_ffNS7_10__identityEEEvT0_T1_T2_T3_T4_T6_:
.text._ZN3cub18CUB_300001_SM_10006detail6reduce28DeviceReduceSingleTileKernelINS2_10policy_hubIfjN4cuda3std3__44plusIfEEE10Policy1000EPfSC_iS9_ffNS7_10__identityEEEvT0_T1_T2_T3_T4_T6_:
        /* <DEDUP_REMOVED lines=13> */
.L_x_116:
        /* <DEDUP_REMOVED lines=16> */
.L_x_121:
[----:B------:R-:W-:Y:S05]  /*01d0*/  BSYNC.RECONVERGENT B1 ;  /* 0x0000000000017941 */ /* 0x000fea0003800200 */
.L_x_120:
        /* <DEDUP_REMOVED lines=16> */
.L_x_126:
        /* <DEDUP_REMOVED lines=9> */
.L_x_125:
[----:B------:R-:W-:Y:S05]  /*0370*/  BSYNC.RECONVERGENT B2 ;  /* 0x0000000000027941 */ /* 0x000fea0003800200 */
.L_x_124:
        /* <DEDUP_REMOVED lines=8> */
.L_x_129:
        /* <DEDUP_REMOVED lines=43> */
.L_x_128:
[----:B------:R-:W-:Y:S05]  /*06b0*/  BSYNC.RECONVERGENT B2 ;  /* 0x0000000000027941 */ /* 0x000fea0003800200 */
.L_x_127:
        /* <DEDUP_REMOVED lines=26> */
.L_x_131:
[----:B------:R-:W-:Y:S05]  /*0860*/  BSYNC.RECONVERGENT B2 ;  /* 0x0000000000027941 */ /* 0x000fea0003800200 */
.L_x_130:
        /* <DEDUP_REMOVED lines=12> */
.L_x_123:
[----:B------:R-:W-:Y:S05]  /*0930*/  BSYNC.RECONVERGENT B1 ;  /* 0x0000000000017941 */ /* 0x000fea0003800200 */
.L_x_122:
        /* <DEDUP_REMOVED lines=10> */
[----:B------:R-:W1:Y:S06]  /*09e0*/  SHFL.DOWN PT, R3, R0, 0x2, 0x1f ;  /* 0x08401f0000037f89 */ /* 0x000e6c00000e0000 */
[----:B------:R-:W2:Y:S01]  /*09f0*/  @!P1 S2R R6, SR_CgaCtaId ;  /* 0x0000000000069919 */ /* 0x000ea20000008800 */
[----:B0-----:R-:W-:Y:S02]  /*0a00*/  @!P1 MOV R5, 0x400 ;  /* 0x0000040000059802 */ /* 0x001fe40000000f00 */
[----:B------:R-:W-:-:S04]  /*0a10*/  @!P1 SHF.R.U32.HI R4, RZ, 0x3, R2 ;  /* 0x00000003ff049819 */ /* 0x000fc80000011602 */
[----:B------:R-:W-:Y:S01]  /*0a20*/  @!P1 LOP3.LUT R4, R4, 0x7c, RZ, 0xc0, !PT ;  /* 0x0000007c04049812 */ /* 0x000fe200078ec0ff */
[----:B-1----:R-:W-:Y:S01]  /*0a30*/  @!P0 FADD R0, R0, R3 ;  /* 0x0000000300008221 */ /* 0x002fe20000000000 */
[----:B------:R-:W-:-:S04]  /*0a40*/  ISETP.GT.AND P0, PT, R8, 0x1b, PT ;  /* 0x0000001b0800780c */ /* 0x000fc80003f04270 */
[----:B------:R-:W0:Y:S01]  /*0a50*/  SHFL.DOWN PT, R3, R0, 0x4, 0x1f ;  /* 0x08801f0000037f89 */ /* 0x000e2200000e0000 */
[----:B--2---:R-:W-:-:S04]  /*0a60*/  @!P1 LEA R5, R6, R5, 0x18 ;  /* 0x0000000506059211 */ /* 0x004fc800078ec0ff */
        /* <DEDUP_REMOVED lines=16> */
[----:B0-----:R-:W0:Y:S04]  /*0b70*/  LDS.128 R4, [UR4+0x10] ;  /* 0x00001004ff047984 */ /* 0x001e280008000c00 */
[----:B------:R-:W1:Y:S04]  /*0b80*/  LDS.128 R12, [UR4+0x20] ;  /* 0x00002004ff0c7984 */ /* 0x000e680008000c00 */
[----:B------:R-:W2:Y:S04]  /*0b90*/  LDS.128 R8, [UR4+0x30] ;  /* 0x00003004ff087984 */ /* 0x000ea80008000c00 */
[----:B------:R-:W3:Y:S01]  /*0ba0*/  LDS.128 R16, [UR4+0x40] ;  /* 0x00004004ff107984 */ /* 0x000ee20008000c00 */
[----:B0-----:R-:W-:-:S04]  /*0bb0*/  FADD R5, R0, R5 ;  /* 0x0000000500057221 */ /* 0x001fc80000000000 */
[----:B------:R-:W-:-:S04]  /*0bc0*/  FADD R6, R5, R6 ;  /* 0x0000000605067221 */ /* 0x000fc80000000000 */
[----:B------:R-:W-:-:S04]  /*0bd0*/  FADD R7, R6, R7 ;  /* 0x0000000706077221 */ /* 0x000fc80000000000 */
[----:B-1----:R-:W-:-:S04]  /*0be0*/  FADD R12, R7, R12 ;  /* 0x0000000c070c7221 */ /* 0x002fc80000000000 */
[----:B------:R-:W-:-:S04]  /*0bf0*/  FADD R13, R12, R13 ;  /* 0x0000000d0c0d7221 */ /* 0x000fc80000000000 */
[----:B------:R-:W-:-:S04]  /*0c00*/  FADD R14, R13, R14 ;  /* 0x0000000e0d0e7221 */ /* 0x000fc80000000000 */
[----:B------:R-:W-:-:S04]  /*0c10*/  FADD R15, R14, R15 ;  /* 0x0000000f0e0f7221 */ /* 0x000fc80000000000 */
[----:B--2---:R-:W-:-:S04]  /*0c20*/  FADD R8, R15, R8 ;  /* 0x000000080f087221 */ /* 0x004fc80000000000 */
[----:B------:R-:W-:-:S04]  /*0c30*/  FADD R9, R8, R9 ;  /* 0x0000000908097221 */ /* 0x000fc80000000000 */
[----:B------:R-:W-:-:S04]  /*0c40*/  FADD R10, R9, R10 ;  /* 0x0000000a090a7221 */ /* 0x000fc80000000000 */
[----:B------:R-:W-:-:S04]  /*0c50*/  FADD R11, R10, R11 ;  /* 0x0000000b0a0b7221 */ /* 0x000fc80000000000 */
[----:B---3--:R-:W-:-:S04]  /*0c60*/  FADD R16, R11, R16 ;  /* 0x000000100b107221 */ /* 0x008fc80000000000 */
[----:B------:R-:W-:-:S04]  /*0c70*/  FADD R17, R16, R17 ;  /* 0x0000001110117221 */ /* 0x000fc80000000000 */
[----:B------:R-:W-:-:S04]  /*0c80*/  FADD R18, R17, R18 ;  /* 0x0000001211127221 */ /* 0x000fc80000000000 */
[----:B------:R-:W-:Y:S01]  /*0c90*/  FADD R0, R18, R19 ;  /* 0x0000001312007221 */ /* 0x000fe20000000000 */
[----:B------:R-:W-:Y:S06]  /*0ca0*/  BRA `(.L_x_133) ;  /* 0x0000003400707947 */ /* 0x000fec0003800000 */
.L_x_132:
        /* <DEDUP_REMOVED lines=23> */
[-C--:B------:R-:W-:Y:S02]  /*0e20*/  ISETP.GT.AND P0, PT, R5, R4.reuse, PT ;  /* 0x000000040500720c */ /* 0x080fe40003f04270 */
[----:B------:R-:W-:Y:S02]  /*0e30*/  IADD3 R5, PT, PT, R9, 0x10, RZ ;  /* 0x0000001009057810 */ /* 0x000fe40007ffe0ff */
        /* <DEDUP_REMOVED lines=20> */
[----:B------:R-:W0:Y:S04]  /*0f80*/  LDS.128 R16, [UR4+0x10] ;  /* 0x00001004ff107984 */ /* 0x000e280008000c00 */
[----:B----4-:R-:W1:Y:S04]  /*0f90*/  LDS.128 R4, [UR4+0x20] ;  /* 0x00002004ff047984 */ /* 0x010e680008000c00 */
[----:B------:R-:W2:Y:S04]  /*0fa0*/  LDS.128 R8, [UR4+0x30] ;  /* 0x00003004ff087984 */ /* 0x000ea80008000c00 */
[----:B------:R-:W3:Y:S01]  /*0fb0*/  LDS.128 R12, [UR4+0x40] ;  /* 0x00004004ff0c7984 */ /* 0x000ee20008000c00 */
[----:B0-----:R-:W-:Y:S01]  /*0fc0*/  @P2 FADD R0, R0, R17 ;  /* 0x0000001100002221 */ /* 0x001fe20000000000 */
[----:B------:R-:W-:-:S03]  /*0fd0*/  ISETP.GT.AND P2, PT, R3, 0x80, PT ;  /* 0x000000800300780c */ /* 0x000fc60003f44270 */
[----:B------:R-:W-:Y:S01]  /*0fe0*/  @P3 FADD R0, R0, R18 ;  /* 0x0000001200003221 */ /* 0x000fe20000000000 */
[----:B------:R-:W-:-:S03]  /*0ff0*/  ISETP.GT.AND P3, PT, R3, 0xa0, PT ;  /* 0x000000a00300780c */ /* 0x000fc60003f64270 */
[----:B------:R-:W-:Y:S01]  /*1000*/  @P1 FADD R0, R0, R19 ;  /* 0x0000001300001221 */ /* 0x000fe20000000000 */
[----:B------:R-:W-:-:S05]  /*1010*/  ISETP.GT.AND P1, PT, R3, 0xe0, PT ;  /* 0x000000e00300780c */ /* 0x000fca0003f24270 */
[----:B-1----:R-:W-:Y:S01]  /*1020*/  @P2 FADD R0, R0, R4 ;  /* 0x0000000400002221 */ /* 0x002fe20000000000 */
[----:B------:R-:W-:-:S03]  /*1030*/  ISETP.GT.AND P2, PT, R3, 0x100, PT ;  /* 0x000001000300780c */ /* 0x000fc60003f44270 */
[----:B------:R-:W-:Y:S01]  /*1040*/  @P3 FADD R0, R0, R5 ;  /* 0x0000000500003221 */ /* 0x000fe20000000000 */
[----:B------:R-:W-:-:S03]  /*1050*/  ISETP.GT.AND P3, PT, R3, 0x120, PT ;  /* 0x000001200300780c */ /* 0x000fc60003f64270 */
[----:B------:R-:W-:Y:S01]  /*1060*/  @P4 FADD R0, R0, R6 ;  /* 0x0000000600004221 */ /* 0x000fe20000000000 */
[----:B------:R-:W-:-:S03]  /*1070*/  ISETP.GT.AND P4, PT, R3, 0x140, PT ;  /* 0x000001400300780c */ /* 0x000fc60003f84270 */
[----:B------:R-:W-:Y:S01]  /*1080*/  @P1 FADD R0, R0, R7 ;  /* 0x0000000700001221 */ /* 0x000fe20000000000 */
[----:B------:R-:W-:-:S03]  /*1090*/  ISETP.GT.AND P1, PT, R3, 0x160, PT ;  /* 0x000001600300780c */ /* 0x000fc60003f24270 */
[----:B--2---:R-:W-:Y:S01]  /*10a0*/  @P2 FADD R0, R0, R8 ;  /* 0x0000000800002221 */ /* 0x004fe20000000000 */
[----:B------:R-:W-:-:S03]  /*10b0*/  ISETP.GT.AND P2, PT, R3, 0x180, PT ;  /* 0x000001800300780c */ /* 0x000fc60003f44270 */
[----:B------:R-:W-:Y:S01]  /*10c0*/  @P3 FADD R0, R0, R9 ;  /* 0x0000000900003221 */ /* 0x000fe20000000000 */
[----:B------:R-:W-:-:S03]  /*10d0*/  ISETP.GT.AND P3, PT, R3, 0x1a0, PT ;  /* 0x000001a00300780c */ /* 0x000fc60003f64270 */
[----:B------:R-:W-:Y:S01]  /*10e0*/  @P4 FADD R0, R0, R10 ;  /* 0x0000000a00004221 */ /* 0x000fe20000000000 */
[----:B------:R-:W-:-:S03]  /*10f0*/  ISETP.GT.AND P4, PT, R3, 0x1c0, PT ;  /* 0x000001c00300780c */ /* 0x000fc60003f84270 */
[----:B------:R-:W-:Y:S01]  /*1100*/  @P1 FADD R0, R0, R11 ;  /* 0x0000000b00001221 */ /* 0x000fe20000000000 */
[----:B------:R-:W-:-:S03]  /*1110*/  ISETP.GT.AND P1, PT, R3, 0x1e0, PT ;  /* 0x000001e00300780c */ /* 0x000fc60003f24270 */
[----:B---3--:R-:W-:-:S04]  /*1120*/  @P2 FADD R0, R0, R12 ;  /* 0x0000000c00002221 */ /* 0x008fc80000000000 */
[----:B------:R-:W-:-:S04]  /*1130*/  @P3 FADD R0, R0, R13 ;  /* 0x0000000d00003221 */ /* 0x000fc80000000000 */
[----:B------:R-:W-:-:S04]  /*1140*/  @P4 FADD R0, R0, R14 ;  /* 0x0000000e00004221 */ /* 0x000fc80000000000 */
[----:B------:R-:W-:Y:S01]  /*1150*/  @P1 FADD R0, R0, R15 ;  /* 0x0000000f00001221 */ /* 0x000fe20000000000 */
[----:B------:R-:W-:Y:S06]  /*1160*/  BRA `(.L_x_133) ;  /* 0x0000003000407947 */ /* 0x000fec0003800000 */
.L_x_119:
[----:B------:R-:W0:Y:S01]  /*1170*/  S2R R2, SR_TID.X ;  /* 0x0000000000027919 */ /* 0x000e220000002100 */
[----:B------:R-:W1:Y:S01]  /*1180*/  LDC.64 R4, c[0x0][0x380] ;  /* 0x0000e000ff047b82 */ /* 0x000e620000000a00 */
[----:B0-----:R-:W-:-:S05]  /*1190*/  SHF.L.U32 R7, R2, 0x1, RZ ;  /* 0x0000000102077819 */ /* 0x001fca00000006ff */
[----:B-1----:R-:W-:-:S05]  /*11a0*/  IMAD.WIDE.U32 R4, R7, 0x4, R4 ;  /* 0x0000000407047825 */ /* 0x002fca00078e0004 */
[----:B------:R-:W2:Y:S04]  /*11b0*/  LDG.E.64.CONSTANT R14, desc[UR6][R4.64] ;  /* 0x00000006040e7981 */ /* 0x000ea8000c1e9b00 */
[----:B------:R-:W3:Y:S04]  /*11c0*/  LDG.E.64.CONSTANT R16, desc[UR6][R4.64+0x1000] ;  /* 0x0010000604107981 */ /* 0x000ee8000c1e9b00 */
[----:B------:R-:W4:Y:S04]  /*11d0*/  LDG.E.64.CONSTANT R18, desc[UR6][R4.64+0x2000] ;  /* 0x0020000604127981 */ /* 0x000f28000c1e9b00 */
[----:B------:R-:W5:Y:S04]  /*11e0*/  LDG.E.64.CONSTANT R20, desc[UR6][R4.64+0x3000] ;  /* 0x0030000604147981 */ /* 0x000f68000c1e9b00 */
[----:B------:R-:W5:Y:S04]  /*11f0*/  LDG.E.64.CONSTANT R12, desc[UR6][R4.64+0x4000] ;  /* 0x00400006040c7981 */ /* 0x000f68000c1e9b00 */
[----:B------:R-:W5:Y:S04]  /*1200*/  LDG.E.64.CONSTANT R10, desc[UR6][R4.64+0x5000] ;  /* 0x00500006040a7981 */ /* 0x000f68000c1e9b00 */
[----:B------:R-:W5:Y:S04]  /*1210*/  LDG.E.64.CONSTANT R6, desc[UR6][R4.64+0x6000] ;  /* 0x0060000604067981 */ /* 0x000f68000c1e9b00 */
[----:B------:R-:W5:Y:S01]  /*1220*/  LDG.E.64.CONSTANT R8, desc[UR6][R4.64+0x7000] ;  /* 0x0070000604087981 */ /* 0x000f62000c1e9b00 */
[----:B------:R-:W-:Y:S01]  /*1230*/  ISETP.GE.U32.AND P0, PT, R3, 0x4000, PT ;  /* 0x000040000300780c */ /* 0x000fe20003f06070 */
[----:B--2---:R-:W-:Y:S01]  /*1240*/  FADD R14, R14, R15 ;  /* 0x0000000f0e0e7221 */ /* 0x004fe20000000000 */
[----:B---3--:R-:W-:Y:S01]  /*1250*/  FADD R17, R16, R17 ;  /* 0x0000001110117221 */ /* 0x008fe20000000000 */
[----:B----4-:R-:W-:-:S03]  /*1260*/  FADD R18, R18, R19 ;  /* 0x0000001312127221 */ /* 0x010fc60000000000 */
[----:B------:R-:W-:Y:S01]  /*1270*/  FADD R14, R14, R17 ;  /* 0x000000110e0e7221 */ /* 0x000fe20000000000 */
[----:B-----5:R-:W-:Y:S01]  /*1280*/  FADD R21, R20, R21 ;  /* 0x0000001514157221 */ /* 0x020fe20000000000 */
[----:B------:R-:W-:Y:S02]  /*1290*/  HFMA2 R20, -RZ, RZ, 0, 0.0078125 ;  /* 0x00002000ff147431 */ /* 0x000fe400000001ff */
[----:B------:R-:W-:Y:S01]  /*12a0*/  FADD R12, R12, R13 ;  /* 0x0000000d0c0c7221 */ /* 0x000fe20000000000 */
[----:B------:R-:W-:Y:S01]  /*12b0*/  FADD R21, R18, R21 ;  /* 0x0000001512157221 */ /* 0x000fe20000000000 */
[----:B------:R-:W-:-:S03]  /*12c0*/  FADD R11, R10, R11 ;  /* 0x0000000b0a0b7221 */ /* 0x000fc60000000000 */
[----:B------:R-:W-:Y:S01]  /*12d0*/  FADD R14, R14, R21 ;  /* 0x000000150e0e7221 */ /* 0x000fe20000000000 */
[----:B------:R-:W-:Y:S01]  /*12e0*/  FADD R6, R6, R7 ;  /* 0x0000000706067221 */ /* 0x000fe20000000000 */
[----:B------:R-:W-:Y:S01]  /*12f0*/  FADD R11, R12, R11 ;  /* 0x0000000b0c0b7221 */ /* 0x000fe20000000000 */
[----:B------:R-:W-:-:S04]  /*1300*/  FADD R9, R8, R9 ;  /* 0x0000000908097221 */ /* 0x000fc80000000000 */
[----:B------:R-:W-:-:S04]  /*1310*/  FADD R6, R6, R9 ;  /* 0x0000000906067221 */ /* 0x000fc80000000000 */
[----:B------:R-:W-:-:S04]  /*1320*/  FADD R11, R11, R6 ;  /* 0x000000060b0b7221 */ /* 0x000fc80000000000 */
[----:B------:R-:W-:Y:S01]  /*1330*/  FADD R0, R14, R11 ;  /* 0x0000000b0e007221 */ /* 0x000fe20000000000 */
[----:B------:R-:W-:Y:S06]  /*1340*/  @!P0 BRA `(.L_x_134) ;  /* 0x00000000008c8947 */ /* 0x000fec0003800000 */
[----:B------:R-:W0:Y:S01]  /*1350*/  LDC R24, c[0x0][0x390] ;  /* 0x0000e400ff187b82 */ /* 0x000e220000000800 */
[----:B------:R-:W-:Y:S02]  /*1360*/  IADD3 R21, PT, PT, R3, -0x2000, RZ ;  /* 0xffffe00003157810 */ /* 0x000fe40007ffe0ff */
[----:B------:R-:W-:-:S07]  /*1370*/  MOV R20, 0x2000 ;  /* 0x0000200000147802 */ /* 0x000fce0000000f00 */
.L_x_136:
[----:B------:R-:W-:-:S05]  /*1380*/  IMAD.WIDE R26, R20, 0x4, R4 ;  /* 0x00000004141a7825 */ /* 0x000fca00078e0204 */
[----:B------:R-:W2:Y:S04]  /*1390*/  LDG.E.64.CONSTANT R14, desc[UR6][R26.64+0x6000] ;  /* 0x006000061a0e7981 */ /* 0x000ea8000c1e9b00 */
[----:B------:R-:W2:Y:S04]  /*13a0*/  LDG.E.64.CONSTANT R6, desc[UR6][R26.64+0x7000] ;  /* 0x007000061a067981 */ /* 0x000ea8000c1e9b00 */
[----:B------:R-:W3:Y:S04]  /*13b0*/  LDG.E.64.CONSTANT R22, desc[UR6][R26.64] ;  /* 0x000000061a167981 */ /* 0x000ee8000c1e9b00 */
[----:B------:R-:W4:Y:S04]  /*13c0*/  LDG.E.64.CONSTANT R18, desc[UR6][R26.64+0x1000] ;  /* 0x001000061a127981 */ /* 0x000f28000c1e9b00 */
[----:B------:R-:W5:Y:S04]  /*13d0*/  LDG.E.64.CONSTANT R16, desc[UR6][R26.64+0x2000] ;  /* 0x002000061a107981 */ /* 0x000f68000c1e9b00 */
[----:B------:R-:W5:Y:S04]  /*13e0*/  LDG.E.64.CONSTANT R12, desc[UR6][R26.64+0x3000] ;  /* 0x003000061a0c7981 */ /* 0x000f68000c1e9b00 */
[----:B------:R-:W5:Y:S04]  /*13f0*/  LDG.E.64.CONSTANT R10, desc[UR6][R26.64+0x4000] ;  /* 0x004000061a0a7981 */ /* 0x000f68000c1e9b00 */
[----:B------:R-:W5:Y:S01]  /*1400*/  LDG.E.64.CONSTANT R8, desc[UR6][R26.64+0x5000] ;  /* 0x005000061a087981 */ /* 0x000f62000c1e9b00 */
[----:B0-----:R-:W-:Y:S01]  /*1410*/  MOV R3, R24 ;  /* 0x0000001800037202 */ /* 0x001fe20000000f00 */
[----:B--2---:R-:W-:-:S03]  /*1420*/  FADD R15, R15, R6 ;  /* 0x000000060f0f7221 */ /* 0x004fc60000000000 */
[----:B------:R-:W-:Y:S01]  /*1430*/  IADD3 R6, PT, PT, -R20, R3, RZ ;  /* 0x0000000314067210 */ /* 0x000fe20007ffe1ff */
[----:B---3--:R-:W-:-:S03]  /*1440*/  FADD R0, R22, R0 ;  /* 0x0000000016007221 */ /* 0x008fc60000000000 */
[----:B------:R-:W-:Y:S01]  /*1450*/  ISETP.GE.AND P0, PT, R6, 0x2000, PT ;  /* 0x000020000600780c */ /* 0x000fe20003f06270 */
[----:B----4-:R-:W-:Y:S01]  /*1460*/  FADD R23, R23, R18 ;  /* 0x0000001217177221 */ /* 0x010fe20000000000 */
[----:B-----5:R-:W-:Y:S01]  /*1470*/  FADD R18, R19, R16 ;  /* 0x0000001013127221 */ /* 0x020fe20000000000 */
[----:B------:R-:W-:Y:S01]  /*1480*/  FADD R17, R17, R12 ;  /* 0x0000000c11117221 */ /* 0x000fe20000000000 */
[----:B------:R-:W-:Y:S01]  /*1490*/  FADD R12, R13, R10 ;  /* 0x0000000a0d0c7221 */ /* 0x000fe20000000000 */
[----:B------:R-:W-:Y:S01]  /*14a0*/  FADD R11, R11, R8 ;  /* 0x000000080b0b7221 */ /* 0x000fe20000000000 */
[----:B------:R-:W-:Y:S01]  /*14b0*/  FADD R8, R9, R14 ;  /* 0x0000000e09087221 */ /* 0x000fe20000000000 */
[----:B------:R-:W-:Y:S01]  /*14c0*/  FADD R0, R0, R23 ;  /* 0x0000001700007221 */ /* 0x000fe20000000000 */
[----:B------:R-:W-:Y:S01]  /*14d0*/  FADD R17, R18, R17 ;  /* 0x0000001112117221 */ /* 0x000fe20000000000 */
[----:B------:R-:W-:Y:S01]  /*14e0*/  FADD R11, R12, R11 ;  /* 0x0000000b0c0b7221 */ /* 0x000fe20000000000 */
[----:B------:R-:W-:-:S02]  /*14f0*/  FADD R8, R8, R15 ;  /* 0x0000000f08087221 */ /* 0x000fc40000000000 */
[----:B------:R-:W-:Y:S02]  /*1500*/  FADD R0, R0, R17 ;  /* 0x0000001100007221 */ /* 0x000fe40000000000 */
[----:B------:R-:W-:-:S04]  /*1510*/  FADD R11, R11, R8 ;  /* 0x000000080b0b7221 */ /* 0x000fc80000000000 */
[----:B------:R-:W-:-:S04]  /*1520*/  FADD R11, R0, R11 ;  /* 0x0000000b000b7221 */ /* 0x000fc80000000000 */
[----:B------:R-:W-:Y:S01]  /*1530*/  FADD R0, R7, R11 ;  /* 0x0000000b07007221 */ /* 0x000fe20000000000 */
[----:B------:R-:W-:Y:S06]  /*1540*/  @!P0 BRA `(.L_x_135) ;  /* 0x0000000800308947 */ /* 0x000fec0003800000 */
[----:B------:R-:W-:-:S04]  /*1550*/  IADD3 R20, PT, PT, R20, 0x2000, RZ ;  /* 0x0000200014147810 */ /* 0x000fc80007ffe0ff */
[----:B------:R-:W-:-:S13]  /*1560*/  ISETP.GT.AND P0, PT, R20, R21, PT ;  /* 0x000000151400720c */ /* 0x000fda0003f04270 */
[----:B------:R-:W-:Y:S05]  /*1570*/  @!P0 BRA `(.L_x_136) ;  /* 0xfffffffc00808947 */ /* 0x000fea000383ffff */
.L_x_134:
        /* <DEDUP_REMOVED lines=20> */
.L_x_140:
        /* <DEDUP_REMOVED lines=8> */
.L_x_139:
[----:B------:R-:W-:Y:S05]  /*1740*/  BSYNC.RECONVERGENT B2 ;  /* 0x0000000000027941 */ /* 0x000fea0003800200 */
.L_x_138:
[----:B------:R-:W-:Y:S05]  /*1750*/  @!P1 BRA `(.L_x_137) ;  /* 0x0000000400a89947 */ /* 0x000fea0003800000 */
[----:B------:R-:W0:Y:S01]  /*1760*/  LDCU.64 UR4, c[0x0][0x380] ;  /* 0x00007000ff0477ac */ /* 0x000e220008000a00 */
[----:B------:R-:W-:Y:S01]  /*1770*/  IADD3 R5, PT, PT, R11, -R10, RZ ;  /* 0x8000000a0b057210 */ /* 0x000fe20007ffe0ff */
[----:B------:R-:W-:Y:S01]  /*1780*/  BSSY.RECONVERGENT B2, `(.L_x_141) ;  /* 0x000003b000027945 */ /* 0x000fe20003800200 */
[----:B------:R-:W-:Y:S02]  /*1790*/  IADD3 R3, P0, PT, R10, R20, RZ ;  /* 0x000000140a037210 */ /* 0x000fe40007f1e0ff */
[----:B------:R-:W-:Y:S02]  /*17a0*/  ISETP.GT.AND P1, PT, R5, 0x1800, PT ;  /* 0x000018000500780c */ /* 0x000fe40003f24270 */
[----:B------:R-:W-:Y:S02]  /*17b0*/  IADD3.X R6, PT, PT, RZ, RZ, RZ, P0, !PT ;  /* 0x000000ffff067210 */ /* 0x000fe400007fe4ff */
[----:B0-----:R-:W-:-:S04]  /*17c0*/  LEA R4, P0, R3, UR4, 0x2 ;  /* 0x0000000403047c11 */ /* 0x001fc8000f8010ff */
[----:B------:R-:W-:Y:S02]  /*17d0*/  LEA.HI.X R3, R3, UR5, R6, 0x2, P0 ;  /* 0x0000000503037c11 */ /* 0x000fe400080f1406 */
[----:B------:R-:W-:-:S04]  /*17e0*/  IADD3 R4, P0, PT, R4, 0x1000, RZ ;  /* 0x0000100004047810 */ /* 0x000fc80007f1e0ff */
[----:B------:R-:W-:Y:S02]  /*17f0*/  IADD3.X R5, PT, PT, RZ, R3, RZ, P0, !PT ;  /* 0x00000003ff057210 */ /* 0x000fe400007fe4ff */
[----:B------:R-:W-:Y:S02]  /*1800*/  PLOP3.LUT P0, PT, PT, PT, PT, 0x80, 0x8 ;  /* 0x000000000008781c */ /* 0x000fe40003f0f070 */
[----:B------:R-:W-:Y:S01]  /*1810*/  IADD3 R3, PT, PT, R10, R20, RZ ;  /* 0x000000140a037210 */ /* 0x000fe20007ffe0ff */
[----:B------:R-:W-:Y:S10]  /*1820*/  @!P1 BRA `(.L_x_142) ;  /* 0x0000000000c09947 */ /* 0x000ff40003800000 */
[----:B------:R-:W-:Y:S02]  /*1830*/  PLOP3.LUT P0, PT, PT, PT, PT, 0x8, 0x80 ;  /* 0x000000000080781c */ /* 0x000fe40003f0e170 */
[----:B------:R-:W-:-:S11]  /*1840*/  IADD3 R13, PT, PT, R11, -0x1800, RZ ;  /* 0xffffe8000b0d7810 */ /* 0x000fd60007ffe0ff */
.L_x_143:
        /* <DEDUP_REMOVED lines=46> */
.L_x_142:
[----:B------:R-:W-:Y:S05]  /*1b30*/  BSYNC.RECONVERGENT B2 ;  /* 0x0000000000027941 */ /* 0x000fea0003800200 */
.L_x_141:
        /* <DEDUP_REMOVED lines=31> */
.L_x_145:
[----:B------:R-:W-:Y:S05]  /*1d30*/  BSYNC.RECONVERGENT B2 ;  /* 0x0000000000027941 */ /* 0x000fea0003800200 */
.L_x_144:
        /* <DEDUP_REMOVED lines=9> */
[----:B----4-:R-:W-:-:S04]  /*1dd0*/  FADD R0, R0, R3 ;  /* 0x0000000300007221 */ /* 0x010fc80000000000 */
[----:B--2---:R-:W-:-:S04]  /*1de0*/  FADD R0, R0, R9 ;  /* 0x0000000900007221 */ /* 0x004fc80000000000 */
[----:B---3--:R-:W-:-:S07]  /*1df0*/  FADD R0, R0, R11 ;  /* 0x0000000b00007221 */ /* 0x008fce0000000000 */
.L_x_137:
[----:B------:R-:W-:Y:S05]  /*1e00*/  BSYNC.RECONVERGENT B1 ;  /* 0x0000000000017941 */ /* 0x000fea0003800200 */
.L_x_135:
        /* <DEDUP_REMOVED lines=32> */
[----:B---3--:R-:W0:Y:S04]  /*2010*/  LDS.128 R4, [UR4+0x10] ;  /* 0x00001004ff047984 */ /* 0x008e280008000c00 */
        /* <DEDUP_REMOVED lines=19> */
.L_x_118:
        /* <DEDUP_REMOVED lines=12> */
.L_x_148:
[----:B------:R-:W-:Y:S05]  /*2210*/  BSYNC.RECONVERGENT B1 ;  /* 0x0000000000017941 */ /* 0x000fea0003800200 */
.L_x_147:
        /* <DEDUP_REMOVED lines=16> */
.L_x_153:
        /* <DEDUP_REMOVED lines=9> */
.L_x_152:
[----:B------:R-:W-:Y:S05]  /*23b0*/  BSYNC.RECONVERGENT B2 ;  /* 0x0000000000027941 */ /* 0x000fea0003800200 */
.L_x_151:
        /* <DEDUP_REMOVED lines=8> */
.L_x_156:
        /* <DEDUP_REMOVED lines=43> */
.L_x_155:
[----:B------:R-:W-:Y:S05]  /*26f0*/  BSYNC.RECONVERGENT B2 ;  /* 0x0000000000027941 */ /* 0x000fea0003800200 */
.L_x_154:
        /* <DEDUP_REMOVED lines=26> */
.L_x_158:
[----:B------:R-:W-:Y:S05]  /*28a0*/  BSYNC.RECONVERGENT B2 ;  /* 0x0000000000027941 */ /* 0x000fea0003800200 */
.L_x_157:
        /* <DEDUP_REMOVED lines=12> */
.L_x_150:
[----:B------:R-:W-:Y:S05]  /*2970*/  BSYNC.RECONVERGENT B1 ;  /* 0x0000000000017941 */ /* 0x000fea0003800200 */
.L_x_149:
[----:B------:R-:W-:Y:S02]  /*2980*/  ISETP.GE.AND P0, PT, R3, 0x200, PT ;  /* 0x000002000300780c */ /* 0x000fe40003f06270 */
[----:B0----5:R-:W-:-:S11]  /*2990*/  MOV R5, R0 ;  /* 0x0000000000057202 */ /* 0x021fd60000000f00 */
[----:B------:R-:W-:Y:S05]  /*29a0*/  @!P0 BRA `(.L_x_159) ;  /* 0x0000000000d08947 */ /* 0x000fea0003800000 */
[----:B------:R-:W0:Y:S01]  /*29b0*/  S2R R7, SR_LANEID ;  /* 0x0000000000077919 */ /* 0x000e220000000000 */
[----:B------:R-:W1:Y:S02]  /*29c0*/  SHFL.DOWN PT, R0, R5, 0x1, 0x1f ;  /* 0x08201f0005007f89 */ /* 0x000e6400000e0000 */
[----:B-1----:R-:W-:Y:S01]  /*29d0*/  FADD R0, R0, R5 ;  /* 0x0000000500007221 */ /* 0x002fe20000000000 */
[C---:B0-----:R-:W-:Y:S02]  /*29e0*/  ISETP.GT.AND P0, PT, R7.reuse, 0x1e, PT ;  /* 0x0000001e0700780c */ /* 0x041fe40003f04270 */
[----:B------:R-:W-:Y:S02]  /*29f0*/  ISETP.NE.AND P1, PT, R7, RZ, PT ;  /* 0x000000ff0700720c */ /* 0x000fe40003f25270 */
[----:B------:R-:W-:Y:S02]  /*2a00*/  FSEL R0, R5, R0, P0 ;  /* 0x0000000005007208 */ /* 0x000fe40000000000 */
[----:B------:R-:W-:-:S03]  /*2a10*/  ISETP.GT.AND P0, PT, R7, 0x1d, PT ;  /* 0x0000001d0700780c */ /* 0x000fc60003f04270 */
[----:B------:R-:W0:Y:S06]  /*2a20*/  SHFL.DOWN PT, R3, R0, 0x2, 0x1f ;  /* 0x08401f0000037f89 */ /* 0x000e2c00000e0000 */
        /* <DEDUP_REMOVED lines=24> */
[----:B--2---:R-:W0:Y:S04]  /*2bb0*/  LDS.128 R4, [UR4+0x10] ;  /* 0x00001004ff047984 */ /* 0x004e280008000c00 */
        /* <DEDUP_REMOVED lines=19> */
.L_x_159:
[----:B------:R-:W0:Y:S01]  /*2cf0*/  S2R R4, SR_LANEID ;  /* 0x0000000000047919 */ /* 0x000e220000000000 */
[----:B------:R-:W-:-:S04]  /*2d00*/  LOP3.LUT R0, R2, 0x3e0, RZ, 0xc0, !PT ;  /* 0x000003e002007812 */ /* 0x000fc800078ec0ff */
[----:B------:R-:W-:Y:S02]  /*2d10*/  IADD3 R6, PT, PT, R0, 0x20, RZ ;  /* 0x0000002000067810 */ /* 0x000fe40007ffe0ff */
[----:B------:R-:W-:Y:S02]  /*2d20*/  LOP3.LUT R0, RZ, R0, RZ, 0x33, !PT ;  /* 0x00000000ff007212 */ /* 0x000fe400078e33ff */
[-C--:B------:R-:W-:Y:S02]  /*2d30*/  ISETP.GT.AND P0, PT, R6, R3.reuse, PT ;  /* 0x000000030600720c */ /* 0x080fe40003f04270 */
[----:B------:R-:W-:-:S04]  /*2d40*/  IADD3 R0, PT, PT, R0, R3, RZ ;  /* 0x0000000300007210 */ /* 0x000fc80007ffe0ff */
[----:B------:R-:W-:-:S05]  /*2d50*/  SEL R6, R0, 0x1f, P0 ;  /* 0x0000001f00067807 */ /* 0x000fca0000000000 */
[----:B------:R-:W1:Y:S01]  /*2d60*/  SHFL.DOWN PT, R0, R5, 0x1, R6 ;  /* 0x0820000005007989 */ /* 0x000e6200000e0006 */
[C---:B0-----:R-:W-:Y:S02]  /*2d70*/  ISETP.GE.AND P0, PT, R4.reuse, R6, PT ;  /* 0x000000060400720c */ /* 0x041fe40003f06270 */
[C---:B------:R-:W-:Y:S02]  /*2d80*/  IADD3 R7, PT, PT, R4.reuse, 0x2, RZ ;  /* 0x0000000204077810 */ /* 0x040fe40007ffe0ff */
[----:B------:R-:W-:-:S09]  /*2d90*/  ISETP.NE.AND P1, PT, R4, RZ, PT ;  /* 0x000000ff0400720c */ /* 0x000fd20003f25270 */
[----:B-1----:R-:W-:Y:S01]  /*2da0*/  @!P0 FADD R5, R0, R5 ;  /* 0x0000000500058221 */ /* 0x002fe20000000000 */
[-C--:B------:R-:W-:Y:S02]  /*2db0*/  ISETP.GT.AND P0, PT, R7, R6.reuse, PT ;  /* 0x000000060700720c */ /* 0x080fe40003f04270 */
[----:B------:R-:W-:Y:S01]  /*2dc0*/  IADD3 R7, PT, PT, R4, 0x4, RZ ;  /* 0x0000000404077810 */ /* 0x000fe20007ffe0ff */
[----:B------:R-:W0:Y:S01]  /*2dd0*/  @!P1 S2R R8, SR_CgaCtaId ;  /* 0x0000000000089919 */ /* 0x000e220000008800 */
        /* <DEDUP_REMOVED lines=31> */
[----:B-1----:R-:W1:Y:S04]  /*2fd0*/  LDS.128 R4, [UR4+0x20] ;  /* 0x00002004ff047984 */ /* 0x002e680008000c00 */
        /* <DEDUP_REMOVED lines=29> */
.L_x_146:
        /* <DEDUP_REMOVED lines=28> */
[----:B------:R-:W-:Y:S02]  /*3370*/  HFMA2 R11, -RZ, RZ, 0, 0.0078125 ;  /* 0x00002000ff0b7431 */ /* 0x000fe400000001ff */
        /* <DEDUP_REMOVED lines=11> */
.L_x_162:
[----:B------:R-:W-:-:S05]  /*3430*/  IMAD.WIDE R2, R11, 0x4, R4 ;  /* 0x000000040b027825 */ /* 0x000fca00078e0204 */
        /* <DEDUP_REMOVED lines=15> */
[----:B------:R0:W5:Y:S02]  /*3530*/  LDG.E.CONSTANT R18, desc[UR6][R2.64+0x7800] ;  /* 0x0078000602127981 */ /* 0x000164000c1e9900 */
[----:B0-----:R-:W-:-:S04]  /*3540*/  MOV R3, R7 ;  /* 0x0000000700037202 */ /* 0x001fc80000000f00 */
[----:B------:R-:W-:-:S04]  /*3550*/  IADD3 R2, PT, PT, -R11, R3, RZ ;  /* 0x000000030b027210 */ /* 0x000fc80007ffe1ff */
[----:B------:R-:W-:Y:S01]  /*3560*/  ISETP.GE.AND P0, PT, R2, 0x2000, PT ;  /* 0x000020000200780c */ /* 0x000fe20003f06270 */
        /* <DEDUP_REMOVED lines=17> */
[----:B------:R-:W-:-:S04]  /*3680*/  IADD3 R11, PT, PT, R11, 0x2000, RZ ;  /* 0x000020000b0b7810 */ /* 0x000fc80007ffe0ff */
[----:B------:R-:W-:-:S13]  /*3690*/  ISETP.GT.AND P0, PT, R11, R6, PT ;  /* 0x000000060b00720c */ /* 0x000fda0003f04270 */
[----:B------:R-:W-:Y:S05]  /*36a0*/  @!P0 BRA `(.L_x_162) ;  /* 0xfffffffc00608947 */ /* 0x000fea000383ffff */
.L_x_160:
        /* <DEDUP_REMOVED lines=20> */
.L_x_166:
        /* <DEDUP_REMOVED lines=8> */
.L_x_165:
[----:B------:R-:W-:Y:S05]  /*3870*/  BSYNC.RECONVERGENT B2 ;  /* 0x0000000000027941 */ /* 0x000fea0003800200 */
.L_x_164:
        /* <DEDUP_REMOVED lines=16> */
.L_x_169:
        /* <DEDUP_REMOVED lines=46> */
.L_x_168:
[----:B------:R-:W-:Y:S05]  /*3c60*/  BSYNC.RECONVERGENT B2 ;  /* 0x0000000000027941 */ /* 0x000fea0003800200 */
.L_x_167:
        /* <DEDUP_REMOVED lines=31> */
.L_x_171:
[----:B------:R-:W-:Y:S05]  /*3e60*/  BSYNC.RECONVERGENT B2 ;  /* 0x0000000000027941 */ /* 0x000fea0003800200 */
.L_x_170:
        /* <DEDUP_REMOVED lines=12> */
.L_x_163:
[----:B------:R-:W-:Y:S05]  /*3f30*/  BSYNC.RECONVERGENT B1 ;  /* 0x0000000000017941 */ /* 0x000fea0003800200 */
.L_x_161:
        /* <DEDUP_REMOVED lines=50> */
[----:B------:R-:W-:-:S07]  /*4260*/  FADD R0, R18, R19 ;  /* 0x0000001312007221 */ /* 0x000fce0000000000 */
.L_x_133:
[----:B------:R-:W-:Y:S05]  /*4270*/  BSYNC.RECONVERGENT B0 ;  /* 0x0000000000007941 */ /* 0x000fea0003800200 */
.L_x_117:
[----:B------:R-:W-:Y:S05]  /*4280*/  @P0 EXIT ;  /* 0x000000000000094d */ /* 0x000fea0003800000 */
[----:B0-23--:R-:W0:Y:S01]  /*4290*/  LDC.64 R2, c[0x0][0x388] ;  /* 0x0000e200ff027b82 */ /* 0x00de220000000a00 */
[----:B------:R-:W4:Y:S02]  /*42a0*/  LDCU UR4, c[0x0][0x398] ;  /* 0x00007300ff0477ac */ /* 0x000f240008000800 */
[----:B----4-:R-:W-:-:S05]  /*42b0*/  FADD R5, R0, UR4 ;  /* 0x0000000400057e21 */ /* 0x010fca0008000000 */
[----:B0-----:R-:W-:Y:S01]  /*42c0*/  STG.E desc[UR6][R2.64], R5 ;  /* 0x0000000502007986 */ /* 0x001fe2000c101906 */
[----:B------:R-:W-:Y:S05]  /*42d0*/  EXIT ;  /* 0x000000000000794d */ /* 0x000fea0003800000 */
.L_x_172:
        /* <DEDUP_REMOVED lines=10> */
.L_x_283:


//--------------------- .text._ZN3cub18CUB_300001_SM_10006detail6reduce18DeviceReduceKernelINS2_10policy_hubIfjN4cuda3std3__44plusIfEEE10Policy1000EN6thrust24THRUST_300001_SM_1000_NS6detail15normal_iteratorINSD_10device_ptrIfEEEEjS9_fNS7_10__identityEEEvT0_PT3_T1_NS0_13GridEvenShareISN_EET2_T4_ --------------------------
	.section	.text._ZN3cub18CUB_300001_SM_10006detail6reduce18DeviceReduceKernelINS2_10policy_hubIfjN4cuda3std3__44plusIfEEE10Policy1000EN6thrust24THRUST_300001_SM_1000_NS6detail15normal_iteratorINSD_10device_ptrIfEEEEjS9_fNS7_10__identityEEEvT0_PT3_T1_NS0_13GridEvenShareISN_EET2_T4_,"ax",@progbits
	.align	128
        .global         _ZN3cub18CUB_300001_SM_10006detail6reduce18DeviceReduceKernelINS2_10policy_hubIfjN4cuda3std3__44plusIfEEE10Policy1000EN6thrust24THRUST_300001_SM_1000_NS6detail15normal_iteratorINSD_10device_ptrIfEEEEjS9_fNS7_10__identityEEEvT0_PT3_T1_NS0_13GridEvenShareISN_EET2_T4_
        .type           _ZN3cub18CUB_300001_SM_10006detail6reduce18DeviceReduceKernelINS2_10policy_hubIfjN4cuda3std3__44plusIfEEE10Policy1000EN6thrust24THRUST_300001_SM_1000_NS6detail15normal_iteratorINSD_10device_ptrIfEEEEjS9_fNS7_10__identityEEEvT0_PT3_T1_NS0_13GridEvenShareISN_EET2_T4_,@function
        .size           _ZN3cub18CUB_300001_SM_10006detail6reduce18DeviceReduceKernelINS2_10policy_hubIfjN4cuda3std3__44plusIfEEE10Policy1000EN6thrust24THRUST_300001_SM_1000_NS6detail15normal_iteratorINSD_10device_ptrIfEEEEjS9_fNS7_10__identityEEEvT0_PT3_T1_NS0_13GridEvenShareISN_EET2_T4_,(.L_x_284 - _ZN3cub18CUB_300001_SM_10006detail6reduce18DeviceReduceKernelINS2_10policy_hubIfjN4cuda3std3__44plusIfEEE10Policy1000EN6thrust24THRUST_300001_SM_1000_NS6detail15normal_iteratorINSD_10device_ptrIfEEEEjS9_fNS7_10__identityEEEvT0_PT3_T1_NS0_13GridEvenShareISN_EET2_T4_)
        .other          _ZN3cub18CUB_300001_SM_10006detail6reduce18DeviceReduceKernelINS2_10policy_hubIfjN4cuda3std3__44plusIfEEE10Policy1000EN6thrust24THRUST_300001_SM_1000_NS6detail15normal_iteratorINSD_10device_ptrIfEEEEjS9_fNS7_10__identityEEEvT0_PT3_T1_NS0_13GridEvenShareISN_EET2_T4_,@"STO_CUDA_ENTRY STV_DEFAULT"
_ZN3cub18CUB_300001_SM_10006detail6reduce18DeviceReduceKernelINS2_10policy_hubIfjN4cuda3std3__44plusIfEEE10Policy1000EN6thrust24THRUST_300001_SM_1000_NS6detail15normal_iteratorINSD_10device_ptrIfEEEEjS9_fNS7_10__identityEEEvT0_PT3_T1_NS0_13GridEvenShareISN_EET2_T4_:
.text._ZN3cub18CUB_300001_SM_10006detail6reduce18DeviceReduceKernelINS2_10policy_hubIfjN4cuda3std3__44plusIfEEE10Policy1000EN6thrust24THRUST_300001_SM_1000_NS6detail15normal_iteratorINSD_10device_ptrIfEEEEjS9_fNS7_10__identityEEEvT0_PT3_T1_NS0_13GridEvenShareISN_EET2_T4_:
[----:B------:R-:W-:Y:S01]  /*0000*/  LDC R1, c[0x0][0x37c] ;  /* 0x0000df00ff017b82 */ /* 0x000fe20000000800 */
[----:B------:R-:W0:Y:S07]  /*0010*/  S2R R3, SR_CTAID.X ;  /* 0x0000000000037919 */ /* 0x000e2e0000002500 */
[----:B------:R-:W1:Y:S01]  /*0020*/  LDC.64 R6, c[0x0][0x3a8] ;  /* 0x0000ea00ff067b82 */ /* 0x000e620000000a00 */
[----:B------:R-:W2:Y:S01]  /*0030*/  LDCU.64 UR6, c[0x0][0x358] ;  /* 0x00006b00ff0677ac */ /* 0x000ea20008000a00 */
[----:B------:R-:W-:Y:S01]  /*0040*/  BSSY.RECONVERGENT B0, `(.L_x_173) ;  /* 0x000027a000007945 */ /* 0x000fe20003800200 */
[----:B-1----:R-:W-:Y:S01]  /*0050*/  SHF.L.U32 R13, R7, 0xd, RZ ;  /* 0x0000000d070d7819 */ /* 0x002fe200000006ff */
[----:B0-----:R-:W-:-:S05]  /*0060*/  IMAD R0, R3, -0x2000, R6 ;  /* 0xffffe00003007824 */ /* 0x001fca00078e0206 */
[----:B------:R-:W-:-:S13]  /*0070*/  ISETP.GT.U32.AND P0, PT, R0, 0x1fff, PT ;  /* 0x00001fff0000780c */ /* 0x000fda0003f04070 */
[----:B--2---:R-:W-:Y:S05]  /*0080*/  @P0 BRA `(.L_x_174) ;  /* 0x0000001000d40947 */ /* 0x004fea0003800000 */
[----:B------:R-:W0:Y:S01]  /*0090*/  S2R R2, SR_TID.X ;  /* 0x0000000000027919 */ /* 0x000e220000002100 */
[----:B------:R-:W-:Y:S01]  /*00a0*/  BSSY.RECONVERGENT B1, `(.L_x_175) ;  /* 0x000000a000017945 */ /* 0x000fe20003800200 */
[----:B------:R-:W-:Y:S01]  /*00b0*/  HFMA2 R15, -RZ, RZ, 0, 0 ;  /* 0x00000000ff0f7431 */ /* 0x000fe200000001ff */
[----:B0-----:R-:W-:Y:S02]  /*00c0*/  ISETP.GE.U32.AND P0, PT, R2, R0, PT ;  /* 0x000000000200720c */ /* 0x001fe40003f06070 */
[----:B------:R-:W-:-:S11]  /*00d0*/  MOV R4, R2 ;  /* 0x0000000200047202 */ /* 0x000fd60000000f00 */
[----:B------:R-:W-:Y:S05]  /*00e0*/  @P0 BRA `(.L_x_176) ;  /* 0x0000000000140947 */ /* 0x000fea0003800000 */
[----:B------:R-:W0:Y:S01]  /*00f0*/  LDC.64 R8, c[0x0][0x380] ;  /* 0x0000e000ff087b82 */ /* 0x000e220000000a00 */
[----:B------:R-:W-:-:S05]  /*0100*/  LEA R5, R3, R2, 0xd ;  /* 0x0000000203057211 */ /* 0x000fca00078e68ff */
[----:B0-----:R-:W-:-:S05]  /*0110*/  IMAD.WIDE.U32 R8, R5, 0x4, R8 ;  /* 0x0000000405087825 */ /* 0x001fca00078e0008 */
[----:B------:R0:W5:Y:S01]  /*0120*/  LDG.E R15, desc[UR6][R8.64] ;  /* 0x00000006080f7981 */ /* 0x000162000c1e1900 */
[----:B------:R-:W-:-:S07]  /*0130*/  IADD3 R4, PT, PT, R2, 0x200, RZ ;  /* 0x0000020002047810 */ /* 0x000fce0007ffe0ff */
.L_x_176:
[----:B------:R-:W-:Y:S05]  /*0140*/  BSYNC.RECONVERGENT B1 ;  /* 0x0000000000017941 */ /* 0x000fea0003800200 */
.L_x_175:
[----:B------:R-:W-:Y:S01]  /*0150*/  ISETP.GE.U32.AND P0, PT, R4, R0, PT ;  /* 0x000000000400720c */ /* 0x000fe20003f06070 */
[----:B------:R-:W-:-:S12]  /*0160*/  BSSY.RECONVERGENT B1, `(.L_x_177) ;  /* 0x00000a5000017945 */ /* 0x000fd80003800200 */
[----:B------:R-:W-:Y:S05]  /*0170*/  @P0 BRA `(.L_x_178) ;  /* 0x00000008008c0947 */ /* 0x000fea0003800000 */
[----:B------:R-:W-:Y:S01]  /*0180*/  LOP3.LUT R5, RZ, R4, RZ, 0x33, !PT ;  /* 0x00000004ff057212 */ /* 0x000fe200078e33ff */
[----:B------:R-:W-:Y:S03]  /*0190*/  BSSY.RECONVERGENT B2, `(.L_x_179) ;  /* 0x0000053000027945 */ /* 0x000fe60003800200 */
[----:B------:R-:W-:-:S05]  /*01a0*/  IADD3 R6, PT, PT, R5, R6, RZ ;  /* 0x0000000605067210 */ /* 0x000fca0007ffe0ff */
[----:B------:R-:W-:-:S05]  /*01b0*/  IMAD R6, R3, -0x2000, R6 ;  /* 0xffffe00003067824 */ /* 0x000fca00078e0206 */
[C---:B------:R-:W-:Y:S02]  /*01c0*/  ISETP.GE.U32.AND P0, PT, R6.reuse, 0x1e00, PT ;  /* 0x00001e000600780c */ /* 0x040fe40003f06070 */
[----:B------:R-:W-:-:S04]  /*01d0*/  LEA.HI R5, R6, 0x1, RZ, 0x17 ;  /* 0x0000000106057811 */ /* 0x000fc800078fb8ff */
[----:B------:R-:W-:-:S07]  /*01e0*/  LOP3.LUT R6, R5, 0xf, RZ, 0xc0, !PT ;  /* 0x0000000f05067812 */ /* 0x000fce00078ec0ff */
[----:B------:R-:W-:Y:S05]  /*01f0*/  @!P0 BRA `(.L_x_180) ;  /* 0x0000000400308947 */ /* 0x000fea0003800000 */
[----:B------:R-:W-:Y:S01]  /*0200*/  LOP3.LUT R10, R5, 0xfffff0, RZ, 0xc0, !PT ;  /* 0x00fffff0050a7812 */ /* 0x000fe200078ec0ff */
[----:B------:R-:W-:Y:S01]  /*0210*/  BSSY.RECONVERGENT B3, `(.L_x_181) ;  /* 0x0000049000037945 */ /* 0x000fe20003800200 */
[----:B0-----:R-:W-:Y:S02]  /*0220*/  LOP3.LUT R9, R4, 0x1000, RZ, 0xfc, !PT ;  /* 0x0000100004097812 */ /* 0x001fe400078efcff */
[----:B------:R-:W-:Y:S02]  /*0230*/  LEA R4, R3, R4, 0xd ;  /* 0x0000000403047211 */ /* 0x000fe400078e68ff */
[----:B------:R-:W-:-:S07]  /*0240*/  IADD3 R10, PT, PT, -R10, RZ, RZ ;  /* 0x000000ff0a0a7210 */ /* 0x000fce0007ffe1ff */
.L_x_182:
[----:B------:R-:W0:Y:S02]  /*0250*/  LDC.64 R12, c[0x0][0x380] ;  /* 0x0000e000ff0c7b82 */ /* 0x000e240000000a00 */
[----:B0-----:R-:W-:-:S05]  /*0260*/  IMAD.WIDE.U32 R22, R4, 0x4, R12 ;  /* 0x0000000404167825 */ /* 0x001fca00078e000c */
[----:B------:R0:W2:Y:S01]  /*0270*/  LDG.E R8, desc[UR6][R22.64] ;  /* 0x0000000616087981 */ /* 0x0000a2000c1e1900 */
[C---:B------:R-:W-:Y:S02]  /*0280*/  IADD3 R25, PT, PT, R4.reuse, 0x200, RZ ;  /* 0x0000020004197810 */ /* 0x040fe40007ffe0ff */
[C---:B------:R-:W-:Y:S02]  /*0290*/  IADD3 R21, PT, PT, R4.reuse, 0x400, RZ ;  /* 0x0000040004157810 */ /* 0x040fe40007ffe0ff */
[C---:B------:R-:W-:Y:S01]  /*02a0*/  IADD3 R17, PT, PT, R4.reuse, 0x600, RZ ;  /* 0x0000060004117810 */ /* 0x040fe20007ffe0ff */
[----:B------:R-:W-:Y:S01]  /*02b0*/  IMAD.WIDE.U32 R24, R25, 0x4, R12 ;  /* 0x0000000419187825 */ /* 0x000fe200078e000c */
[----:B------:R-:W-:-:S03]  /*02c0*/  IADD3 R19, PT, PT, R4, 0x800, RZ ;  /* 0x0000080004137810 */ /* 0x000fc60007ffe0ff */
[--C-:B------:R-:W-:Y:S01]  /*02d0*/  IMAD.WIDE.U32 R20, R21, 0x4, R12.reuse ;  /* 0x0000000415147825 */ /* 0x100fe200078e000c */
[----:B------:R-:W3:Y:S01]  /*02e0*/  LDG.E R7, desc[UR6][R24.64] ;  /* 0x0000000618077981 */ /* 0x000ee2000c1e1900 */
[C---:B------:R-:W-:Y:S02]  /*02f0*/  IADD3 R11, PT, PT, R4.reuse, 0xa00, RZ ;  /* 0x00000a00040b7810 */ /* 0x040fe40007ffe0ff */
[--C-:B------:R-:W-:Y:S01]  /*0300*/  IMAD.WIDE.U32 R16, R17, 0x4, R12.reuse ;  /* 0x0000000411107825 */ /* 0x100fe200078e000c */
[----:B------:R1:W4:Y:S01]  /*0310*/  LDG.E R29, desc[UR6][R20.64] ;  /* 0x00000006141d7981 */ /* 0x000322000c1e1900 */
[C---:B------:R-:W-:Y:S02]  /*0320*/  IADD3 R14, PT, PT, R4.reuse, 0xc00, RZ ;  /* 0x00000c00040e7810 */ /* 0x040fe40007ffe0ff */
[--C-:B------:R-:W-:Y:S01]  /*0330*/  IMAD.WIDE.U32 R18, R19, 0x4, R12.reuse ;  /* 0x0000000413127825 */ /* 0x100fe200078e000c */
[----:B------:R1:W4:Y:S03]  /*0340*/  LDG.E R28, desc[UR6][R16.64] ;  /* 0x00000006101c7981 */ /* 0x000326000c1e1900 */
[----:B0-----:R-:W-:Y:S01]  /*0350*/  IMAD.WIDE.U32 R22, R11, 0x4, R12 ;  /* 0x000000040b167825 */ /* 0x001fe200078e000c */
[----:B------:R-:W4:Y:S01]  /*0360*/  LDG.E R27, desc[UR6][R18.64] ;  /* 0x00000006121b7981 */ /* 0x000f22000c1e1900 */
[----:B------:R-:W-:-:S02]  /*0370*/  IADD3 R11, PT, PT, R4, 0xe00, RZ ;  /* 0x00000e00040b7810 */ /* 0x000fc40007ffe0ff */
[--C-:B-1----:R-:W-:Y:S01]  /*0380*/  IMAD.WIDE.U32 R20, R14, 0x4, R12.reuse ;  /* 0x000000040e147825 */ /* 0x102fe200078e000c */
[----:B------:R0:W4:Y:S01]  /*0390*/  LDG.E R26, desc[UR6][R22.64] ;  /* 0x00000006161a7981 */ /* 0x000122000c1e1900 */
[C---:B------:R-:W-:Y:S02]  /*03a0*/  IADD3 R14, PT, PT, R4.reuse, 0x1000, RZ ;  /* 0x00001000040e7810 */ /* 0x040fe40007ffe0ff */
[C---:B------:R-:W-:Y:S01]  /*03b0*/  IADD3 R24, PT, PT, R4.reuse, 0x1200, RZ ;  /* 0x0000120004187810 */ /* 0x040fe20007ffe0ff */
[--C-:B------:R-:W-:Y:S01]  /*03c0*/  IMAD.WIDE.U32 R16, R11, 0x4, R12.reuse ;  /* 0x000000040b107825 */ /* 0x100fe200078e000c */
[----:B------:R1:W4:Y:S01]  /*03d0*/  LDG.E R25, desc[UR6][R20.64] ;  /* 0x0000000614197981 */ /* 0x000322000c1e1900 */
[----:B------:R-:W-:Y:S02]  /*03e0*/  IADD3 R11, PT, PT, R4, 0x1400, RZ ;  /* 0x00001400040b7810 */ /* 0x000fe40007ffe0ff */
[--C-:B0-----:R-:W-:Y:S02]  /*03f0*/  IMAD.WIDE.U32 R22, R24, 0x4, R12.reuse ;  /* 0x0000000418167825 */ /* 0x101fe400078e000c */
[----:B------:R0:W4:Y:S02]  /*0400*/  LDG.E R24, desc[UR6][R16.64] ;  /* 0x0000000610187981 */ /* 0x000124000c1e1900 */
[--C-:B-1----:R-:W-:Y:S01]  /*0410*/  IMAD.WIDE.U32 R20, R14, 0x4, R12.reuse ;  /* 0x000000040e147825 */ /* 0x102fe200078e000c */
[C---:B------:R-:W-:Y:S01]  /*0420*/  IADD3 R14, PT, PT, R4.reuse, 0x1600, RZ ;  /* 0x00001600040e7810 */ /* 0x040fe20007ffe0ff */
[----:B------:R1:W4:Y:S04]  /*0430*/  LDG.E R18, desc[UR6][R22.64] ;  /* 0x0000000616127981 */ /* 0x000328000c1e1900 */
[----:B------:R1:W4:Y:S01]  /*0440*/  LDG.E R19, desc[UR6][R20.64] ;  /* 0x0000000614137981 */ /* 0x000322000c1e1900 */
[----:B0-----:R-:W-:Y:S01]  /*0450*/  IMAD.WIDE.U32 R16, R11, 0x4, R12 ;  /* 0x000000040b107825 */ /* 0x001fe200078e000c */
[----:B-1----:R-:W-:-:S04]  /*0460*/  IADD3 R23, PT, PT, R4, 0x1800, RZ ;  /* 0x0000180004177810 */ /* 0x002fc80007ffe0ff */
[----:B------:R0:W4:Y:S01]  /*0470*/  LDG.E R11, desc[UR6][R16.64] ;  /* 0x00000006100b7981 */ /* 0x000122000c1e1900 */
[C---:B------:R-:W-:Y:S01]  /*0480*/  IADD3 R21, PT, PT, R4.reuse, 0x1a00, RZ ;  /* 0x00001a0004157810 */ /* 0x040fe20007ffe0ff */
[----:B0-----:R-:W-:Y:S01]  /*0490*/  IMAD.WIDE.U32 R16, R23, 0x4, R12 ;  /* 0x0000000417107825 */ /* 0x001fe200078e000c */
[----:B------:R-:W-:-:S03]  /*04a0*/  IADD3 R23, PT, PT, R4, 0x1c00, RZ ;  /* 0x00001c0004177810 */ /* 0x000fc60007ffe0ff */
[--C-:B------:R-:W-:Y:S02]  /*04b0*/  IMAD.WIDE.U32 R20, R21, 0x4, R12.reuse ;  /* 0x0000000415147825 */ /* 0x100fe400078e000c */
[----:B------:R-:W4:Y:S02]  /*04c0*/  LDG.E R16, desc[UR6][R16.64] ;  /* 0x0000000610107981 */ /* 0x000f24000c1e1900 */
[----:B------:R-:W-:Y:S02]  /*04d0*/  IMAD.WIDE.U32 R22, R23, 0x4, R12 ;  /* 0x0000000417167825 */ /* 0x000fe400078e000c */
[----:B------:R-:W4:Y:S04]  /*04e0*/  LDG.E R20, desc[UR6][R20.64] ;  /* 0x0000000614147981 */ /* 0x000f28000c1e1900 */
[----:B------:R-:W4:Y:S01]  /*04f0*/  LDG.E R22, desc[UR6][R22.64] ;  /* 0x0000000616167981 */ /* 0x000f22000c1e1900 */
[----:B--2--5:R-:W-:Y:S01]  /*0500*/  FADD R8, R8, R15 ;  /* 0x0000000f08087221 */ /* 0x024fe20000000000 */
[----:B------:R-:W-:-:S06]  /*0510*/  IMAD.WIDE.U32 R14, R14, 0x4, R12 ;  /* 0x000000040e0e7825 */ /* 0x000fcc00078e000c */
[----:B------:R0:W2:Y:S02]  /*0520*/  LDG.E R14, desc[UR6][R14.64] ;  /* 0x000000060e0e7981 */ /* 0x0000a4000c1e1900 */
[----:B0-----:R-:W-:-:S05]  /*0530*/  IADD3 R15, PT, PT, R4, 0x1e00, RZ ;  /* 0x00001e00040f7810 */ /* 0x001fca0007ffe0ff */
[----:B------:R-:W-:-:S06]  /*0540*/  IMAD.WIDE.U32 R12, R15, 0x4, R12 ;  /* 0x000000040f0c7825 */ /* 0x000fcc00078e000c */
[----:B------:R-:W2:Y:S01]  /*0550*/  LDG.E R12, desc[UR6][R12.64] ;  /* 0x000000060c0c7981 */ /* 0x000ea2000c1e1900 */
        /* <DEDUP_REMOVED lines=8> */
[----:B------:R-:W-:Y:S01]  /*05e0*/  FADD R18, R19, R18 ;  /* 0x0000001213127221 */ /* 0x000fe20000000000 */
[----:B------:R-:W-:-:S03]  /*05f0*/  IADD3 R10, PT, PT, R10, 0x10, RZ ;  /* 0x000000100a0a7810 */ /* 0x000fc60007ffe0ff */
[----:B------:R-:W-:Y:S01]  /*0600*/  FADD R11, R18, R11 ;  /* 0x0000000b120b7221 */ /* 0x000fe20000000000 */
[----:B------:R-:W-:Y:S02]  /*0610*/  ISETP.NE.AND P0, PT, R10, RZ, PT ;  /* 0x000000ff0a00720c */ /* 0x000fe40003f05270 */
[----:B------:R-:W-:Y:S02]  /*0620*/  IADD3 R9, PT, PT, R9, 0x2000, RZ ;  /* 0x0000200009097810 */ /* 0x000fe40007ffe0ff */
[----:B------:R-:W-:Y:S01]  /*0630*/  IADD3 R4, PT, PT, R4, 0x2000, RZ ;  /* 0x0000200004047810 */ /* 0x000fe20007ffe0ff */
[----:B--2---:R-:W-:-:S04]  /*0640*/  FADD R11, R11, R14 ;  /* 0x0000000e0b0b7221 */ /* 0x004fc80000000000 */
[----:B------:R-:W-:-:S04]  /*0650*/  FADD R11, R11, R16 ;  /* 0x000000100b0b7221 */ /* 0x000fc80000000000 */
[----:B------:R-:W-:-:S04]  /*0660*/  FADD R11, R11, R20 ;  /* 0x000000140b0b7221 */ /* 0x000fc80000000000 */
[----:B------:R-:W-:-:S04]  /*0670*/  FADD R11, R11, R22 ;  /* 0x000000160b0b7221 */ /* 0x000fc80000000000 */
[----:B------:R-:W-:Y:S01]  /*0680*/  FADD R15, R11, R12 ;  /* 0x0000000c0b0f7221 */ /* 0x000fe20000000000 */
[----:B------:R-:W-:Y:S06]  /*0690*/  @P0 BRA `(.L_x_182) ;  /* 0xfffffff800ec0947 */ /* 0x000fec000383ffff */
[----:B------:R-:W-:Y:S05]  /*06a0*/  BSYNC.RECONVERGENT B3 ;  /* 0x0000000000037941 */ /* 0x000fea0003800200 */
.L_x_181:
[----:B------:R-:W-:-:S07]  /*06b0*/  IADD3 R4, PT, PT, R9, -0x1000, RZ ;  /* 0xfffff00009047810 */ /* 0x000fce0007ffe0ff */
.L_x_180:
[----:B------:R-:W-:Y:S05]  /*06c0*/  BSYNC.RECONVERGENT B2 ;  /* 0x0000000000027941 */ /* 0x000fea0003800200 */
.L_x_179:
[----:B------:R-:W-:-:S13]  /*06d0*/  ISETP.NE.AND P0, PT, R6, RZ, PT ;  /* 0x000000ff0600720c */ /* 0x000fda0003f05270 */
[----:B------:R-:W-:Y:S05]  /*06e0*/  @!P0 BRA `(.L_x_178) ;  /* 0x0000000400308947 */ /* 0x000fea0003800000 */
[----:B------:R-:W-:Y:S01]  /*06f0*/  ISETP.GE.U32.AND P0, PT, R6, 0x8, PT ;  /* 0x000000080600780c */ /* 0x000fe20003f06070 */
[----:B------:R-:W-:Y:S01]  /*0700*/  BSSY.RECONVERGENT B2, `(.L_x_183) ;  /* 0x0000026000027945 */ /* 0x000fe20003800200 */
[----:B------:R-:W-:-:S04]  /*0710*/  LOP3.LUT R22, R5, 0x7, RZ, 0xc0, !PT ;  /* 0x0000000705167812 */ /* 0x000fc800078ec0ff */
[----:B------:R-:W-:-:S07]  /*0720*/  ISETP.NE.AND P1, PT, R22, RZ, PT ;  /* 0x000000ff1600720c */ /* 0x000fce0003f25270 */
[----:B------:R-:W-:Y:S06]  /*0730*/  @!P0 BRA `(.L_x_184) ;  /* 0x0000000000888947 */ /* 0x000fec0003800000 */
[----:B------:R-:W1:Y:S01]  /*0740*/  LDC.64 R6, c[0x0][0x380] ;  /* 0x0000e000ff067b82 */ /* 0x000e620000000a00 */
[----:B------:R-:W-:-:S04]  /*0750*/  LEA R19, R3, R4, 0xd ;  /* 0x0000000403137211 */ /* 0x000fc800078e68ff */
[C---:B------:R-:W-:Y:S02]  /*0760*/  IADD3 R17, PT, PT, R19.reuse, 0x200, RZ ;  /* 0x0000020013117810 */ /* 0x040fe40007ffe0ff */
[C---:B------:R-:W-:Y:S02]  /*0770*/  IADD3 R21, PT, PT, R19.reuse, 0x400, RZ ;  /* 0x0000040013157810 */ /* 0x040fe40007ffe0ff */
[C---:B------:R-:W-:Y:S02]  /*0780*/  IADD3 R13, PT, PT, R19.reuse, 0x600, RZ ;  /* 0x00000600130d7810 */ /* 0x040fe40007ffe0ff */
[C---:B0-----:R-:W-:Y:S01]  /*0790*/  IADD3 R9, PT, PT, R19.reuse, 0x800, RZ ;  /* 0x0000080013097810 */ /* 0x041fe20007ffe0ff */
[----:B-1----:R-:W-:-:S04]  /*07a0*/  IMAD.WIDE.U32 R10, R19, 0x4, R6 ;  /* 0x00000004130a7825 */ /* 0x002fc800078e0006 */
[--C-:B------:R-:W-:Y:S01]  /*07b0*/  IMAD.WIDE.U32 R16, R17, 0x4, R6.reuse ;  /* 0x0000000411107825 */ /* 0x100fe200078e0006 */
[----:B------:R0:W2:Y:S03]  /*07c0*/  LDG.E R14, desc[UR6][R10.64] ;  /* 0x000000060a0e7981 */ /* 0x0000a6000c1e1900 */
[--C-:B------:R-:W-:Y:S01]  /*07d0*/  IMAD.WIDE.U32 R20, R21, 0x4, R6.reuse ;  /* 0x0000000415147825 */ /* 0x100fe200078e0006 */
[----:B------:R1:W3:Y:S03]  /*07e0*/  LDG.E R18, desc[UR6][R16.64] ;  /* 0x0000000610127981 */ /* 0x0002e6000c1e1900 */
[--C-:B------:R-:W-:Y:S01]  /*07f0*/  IMAD.WIDE.U32 R12, R13, 0x4, R6.reuse ;  /* 0x000000040d0c7825 */ /* 0x100fe200078e0006 */
[----:B------:R-:W-:Y:S01]  /*0800*/  IADD3 R23, PT, PT, R19, 0xa00, RZ ;  /* 0x00000a0013177810 */ /* 0x000fe20007ffe0ff */
[----:B------:R-:W4:Y:S02]  /*0810*/  LDG.E R20, desc[UR6][R20.64] ;  /* 0x0000000614147981 */ /* 0x000f24000c1e1900 */
[--C-:B------:R-:W-:Y:S01]  /*0820*/  IMAD.WIDE.U32 R8, R9, 0x4, R6.reuse ;  /* 0x0000000409087825 */ /* 0x100fe200078e0006 */
[----:B------:R-:W-:Y:S01]  /*0830*/  IADD3 R25, PT, PT, R19, 0xc00, RZ ;  /* 0x00000c0013197810 */ /* 0x000fe20007ffe0ff */
[----:B------:R-:W4:Y:S02]  /*0840*/  LDG.E R12, desc[UR6][R12.64] ;  /* 0x000000060c0c7981 */ /* 0x000f24000c1e1900 */
[--C-:B0-----:R-:W-:Y:S01]  /*0850*/  IMAD.WIDE.U32 R10, R23, 0x4, R6.reuse ;  /* 0x00000004170a7825 */ /* 0x101fe200078e0006 */
[----:B------:R-:W-:Y:S01]  /*0860*/  IADD3 R19, PT, PT, R19, 0xe00, RZ ;  /* 0x00000e0013137810 */ /* 0x000fe20007ffe0ff */
[----:B------:R-:W4:Y:S02]  /*0870*/  LDG.E R8, desc[UR6][R8.64] ;  /* 0x0000000608087981 */ /* 0x000f24000c1e1900 */
[----:B-1----:R-:W-:-:S02]  /*0880*/  IMAD.WIDE.U32 R16, R25, 0x4, R6 ;  /* 0x0000000419107825 */ /* 0x002fc400078e0006 */
[----:B------:R-:W4:Y:S02]  /*0890*/  LDG.E R11, desc[UR6][R10.64] ;  /* 0x000000060a0b7981 */ /* 0x000f24000c1e1900 */
[----:B------:R-:W-:Y:S02]  /*08a0*/  IMAD.WIDE.U32 R6, R19, 0x4, R6 ;  /* 0x0000000413067825 */ /* 0x000fe400078e0006 */
[----:B------:R-:W4:Y:S04]  /*08b0*/  LDG.E R17, desc[UR6][R16.64] ;  /* 0x0000000610117981 */ /* 0x000f28000c1e1900 */
[----:B------:R-:W4:Y:S01]  /*08c0*/  LDG.E R7, desc[UR6][R6.64] ;  /* 0x0000000606077981 */ /* 0x000f22000c1e1900 */
        /* <DEDUP_REMOVED lines=9> */
.L_x_184:
[----:B------:R-:W-:Y:S05]  /*0960*/  BSYNC.RECONVERGENT B2 ;  /* 0x0000000000027941 */ /* 0x000fea0003800200 */
.L_x_183:
[----:B------:R-:W-:Y:S05]  /*0970*/  @!P1 BRA `(.L_x_178) ;  /* 0x00000000008c9947 */ /* 0x000fea0003800000 */
[----:B------:R-:W-:Y:S01]  /*0980*/  ISETP.GE.U32.AND P0, PT, R22, 0x4, PT ;  /* 0x000000041600780c */ /* 0x000fe20003f06070 */
[----:B------:R-:W-:Y:S01]  /*0990*/  BSSY.RECONVERGENT B2, `(.L_x_185) ;  /* 0x0000016000027945 */ /* 0x000fe20003800200 */
[----:B------:R-:W-:-:S04]  /*09a0*/  LOP3.LUT R5, R5, 0x3, RZ, 0xc0, !PT ;  /* 0x0000000305057812 */ /* 0x000fc800078ec0ff */
[----:B------:R-:W-:-:S07]  /*09b0*/  ISETP.NE.AND P1, PT, R5, RZ, PT ;  /* 0x000000ff0500720c */ /* 0x000fce0003f25270 */
[----:B------:R-:W-:Y:S06]  /*09c0*/  @!P0 BRA `(.L_x_186) ;  /* 0x0000000000488947 */ /* 0x000fec0003800000 */
[----:B------:R-:W0:Y:S01]  /*09d0*/  LDC.64 R6, c[0x0][0x380] ;  /* 0x0000e000ff067b82 */ /* 0x000e220000000a00 */
[----:B------:R-:W-:-:S04]  /*09e0*/  LEA R13, R3, R4, 0xd ;  /* 0x00000004030d7211 */ /* 0x000fc800078e68ff */
[C---:B------:R-:W-:Y:S02]  /*09f0*/  IADD3 R11, PT, PT, R13.reuse, 0x200, RZ ;  /* 0x000002000d0b7810 */ /* 0x040fe40007ffe0ff */
[C---:B------:R-:W-:Y:S02]  /*0a00*/  IADD3 R17, PT, PT, R13.reuse, 0x400, RZ ;  /* 0x000004000d117810 */ /* 0x040fe40007ffe0ff */
[C---:B------:R-:W-:Y:S01]  /*0a10*/  IADD3 R19, PT, PT, R13.reuse, 0x600, RZ ;  /* 0x000006000d137810 */ /* 0x040fe20007ffe0ff */
[----:B0-----:R-:W-:-:S04]  /*0a20*/  IMAD.WIDE.U32 R8, R13, 0x4, R6 ;  /* 0x000000040d087825 */ /* 0x001fc800078e0006 */
[--C-:B------:R-:W-:Y:S02]  /*0a30*/  IMAD.WIDE.U32 R10, R11, 0x4, R6.reuse ;  /* 0x000000040b0a7825 */ /* 0x100fe400078e0006 */
[----:B------:R-:W2:Y:S02]  /*0a40*/  LDG.E R8, desc[UR6][R8.64] ;  /* 0x0000000608087981 */ /* 0x000ea4000c1e1900 */
[--C-:B------:R-:W-:Y:S02]  /*0a50*/  IMAD.WIDE.U32 R12, R17, 0x4, R6.reuse ;  /* 0x00000004110c7825 */ /* 0x100fe400078e0006 */
[----:B------:R-:W3:Y:S02]  /*0a60*/  LDG.E R10, desc[UR6][R10.64] ;  /* 0x000000060a0a7981 */ /* 0x000ee4000c1e1900 */
[----:B------:R-:W-:Y:S02]  /*0a70*/  IMAD.WIDE.U32 R6, R19, 0x4, R6 ;  /* 0x0000000413067825 */ /* 0x000fe400078e0006 */
[----:B------:R-:W4:Y:S04]  /*0a80*/  LDG.E R12, desc[UR6][R12.64] ;  /* 0x000000060c0c7981 */ /* 0x000f28000c1e1900 */
[----:B------:R-:W4:Y:S01]  /*0a90*/  LDG.E R6, desc[UR6][R6.64] ;  /* 0x0000000606067981 */ /* 0x000f22000c1e1900 */
[----:B------:R-:W-:Y:S01]  /*0aa0*/  IADD3 R4, PT, PT, R4, 0x800, RZ ;  /* 0x0000080004047810 */ /* 0x000fe20007ffe0ff */
[----:B--2--5:R-:W-:-:S04]  /*0ab0*/  FADD R15, R15, R8 ;  /* 0x000000080f0f7221 */ /* 0x024fc80000000000 */
[----:B---3--:R-:W-:-:S04]  /*0ac0*/  FADD R15, R15, R10 ;  /* 0x0000000a0f0f7221 */ /* 0x008fc80000000000 */
[----:B----4-:R-:W-:-:S04]  /*0ad0*/  FADD R15, R15, R12 ;  /* 0x0000000c0f0f7221 */ /* 0x010fc80000000000 */
[----:B------:R-:W-:-:S07]  /*0ae0*/  FADD R15, R15, R6 ;  /* 0x000000060f0f7221 */ /* 0x000fce0000000000 */
.L_x_186:
[----:B------:R-:W-:Y:S05]  /*0af0*/  BSYNC.RECONVERGENT B2 ;  /* 0x0000000000027941 */ /* 0x000fea0003800200 */
.L_x_185:
[----:B------:R-:W-:Y:S05]  /*0b00*/  @!P1 BRA `(.L_x_178) ;  /* 0x0000000000289947 */ /* 0x000fea0003800000 */
[----:B------:R-:W1:Y:S01]  /*0b10*/  LDC.64 R6, c[0x0][0x380] ;  /* 0x0000e000ff067b82 */ /* 0x000e620000000a00 */
[----:B0-----:R-:W-:Y:S02]  /*0b20*/  LEA R9, R3, R4, 0xd ;  /* 0x0000000403097211 */ /* 0x001fe400078e68ff */
[----:B------:R-:W-:-:S07]  /*0b30*/  IADD3 R8, PT, PT, -R5, RZ, RZ ;  /* 0x000000ff05087210 */ /* 0x000fce0007ffe1ff */
.L_x_187:
[----:B-1----:R-:W-:-:S06]  /*0b40*/  IMAD.WIDE.U32 R4, R9, 0x4, R6 ;  /* 0x0000000409047825 */ /* 0x002fcc00078e0006 */
[----:B------:R-:W2:Y:S01]  /*0b50*/  LDG.E R4, desc[UR6][R4.64] ;  /* 0x0000000604047981 */ /* 0x000ea2000c1e1900 */
[----:B------:R-:W-:Y:S02]  /*0b60*/  IADD3 R8, PT, PT, R8, 0x1, RZ ;  /* 0x0000000108087810 */ /* 0x000fe40007ffe0ff */
[----:B------:R-:W-:Y:S02]  /*0b70*/  IADD3 R9, PT, PT, R9, 0x200, RZ ;  /* 0x0000020009097810 */ /* 0x000fe40007ffe0ff */
[----:B------:R-:W-:Y:S01]  /*0b80*/  ISETP.NE.AND P0, PT, R8, RZ, PT ;  /* 0x000000ff0800720c */ /* 0x000fe20003f05270 */
[----:B--2--5:R-:W-:-:S12]  /*0b90*/  FADD R15, R4, R15 ;  /* 0x0000000f040f7221 */ /* 0x024fd80000000000 */
[----:B------:R-:W-:Y:S05]  /*0ba0*/  @P0 BRA `(.L_x_187) ;  /* 0xfffffffc00e40947 */ /* 0x000fea000383ffff */
.L_x_178:
[----:B------:R-:W-:Y:S05]  /*0bb0*/  BSYNC.RECONVERGENT B1 ;  /* 0x0000000000017941 */ /* 0x000fea0003800200 */
.L_x_177:
[----:B------:R-:W-:-:S13]  /*0bc0*/  ISETP.GE.U32.AND P0, PT, R0, 0x200, PT ;  /* 0x000002000000780c */ /* 0x000fda0003f06070 */
[----:B------:R-:W-:Y:S05]  /*0bd0*/  @!P0 BRA `(.L_x_188) ;  /* 0x0000000000d08947 */ /* 0x000fea0003800000 */
[----:B0-----:R-:W0:Y:S01]  /*0be0*/  S2R R8, SR_LANEID ;  /* 0x0000000000087919 */ /* 0x001e220000000000 */
[----:B-----5:R-:W1:Y:S02]  /*0bf0*/  SHFL.DOWN PT, R0, R15, 0x1, 0x1f ;  /* 0x08201f000f007f89 */ /* 0x020e6400000e0000 */
[----:B-1----:R-:W-:Y:S01]  /*0c00*/  FADD R0, R0, R15 ;  /* 0x0000000f00007221 */ /* 0x002fe20000000000 */
[C---:B0-----:R-:W-:Y:S02]  /*0c10*/  ISETP.GT.AND P0, PT, R8.reuse, 0x1e, PT ;  /* 0x0000001e0800780c */ /* 0x041fe40003f04270 */
[C---:B------:R-:W-:Y:S02]  /*0c20*/  ISETP.NE.AND P1, PT, R8.reuse, RZ, PT ;  /* 0x000000ff0800720c */ /* 0x040fe40003f25270 */
        /* <DEDUP_REMOVED lines=27> */
[----:B------:R-:W0:Y:S04]  /*0de0*/  LDS.128 R12, [UR4+0x10] ;  /* 0x00001004ff0c7984 */ /* 0x000e280008000c00 */
[----:B------:R-:W2:Y:S04]  /*0df0*/  LDS.128 R8, [UR4+0x20] ;  /* 0x00002004ff087984 */ /* 0x000ea80008000c00 */
[----:B-1----:R-:W1:Y:S04]  /*0e00*/  LDS.128 R4, [UR4+0x30] ;  /* 0x00003004ff047984 */ /* 0x002e680008000c00 */
[----:B------:R-:W3:Y:S01]  /*0e10*/  LDS.128 R16, [UR4+0x40] ;  /* 0x00004004ff107984 */ /* 0x000ee20008000c00 */
[----:B0-----:R-:W-:-:S04]  /*0e20*/  FADD R13, R20, R13 ;  /* 0x0000000d140d7221 */ /* 0x001fc80000000000 */
[----:B------:R-:W-:-:S04]  /*0e30*/  FADD R14, R13, R14 ;  /* 0x0000000e0d0e7221 */ /* 0x000fc80000000000 */
[----:B------:R-:W-:-:S04]  /*0e40*/  FADD R15, R14, R15 ;  /* 0x0000000f0e0f7221 */ /* 0x000fc80000000000 */
[----:B--2---:R-:W-:-:S04]  /*0e50*/  FADD R8, R15, R8 ;  /* 0x000000080f087221 */ /* 0x004fc80000000000 */
[----:B------:R-:W-:-:S04]  /*0e60*/  FADD R9, R8, R9 ;  /* 0x0000000908097221 */ /* 0x000fc80000000000 */
[----:B------:R-:W-:-:S04]  /*0e70*/  FADD R10, R9, R10 ;  /* 0x0000000a090a7221 */ /* 0x000fc80000000000 */
[----:B------:R-:W-:-:S04]  /*0e80*/  FADD R11, R10, R11 ;  /* 0x0000000b0a0b7221 */ /* 0x000fc80000000000 */
[----:B-1----:R-:W-:-:S04]  /*0e90*/  FADD R4, R11, R4 ;  /* 0x000000040b047221 */ /* 0x002fc80000000000 */
        /* <DEDUP_REMOVED lines=8> */
.L_x_188:
[----:B0-----:R-:W0:Y:S01]  /*0f20*/  S2R R8, SR_LANEID ;  /* 0x0000000000087919 */ /* 0x001e220000000000 */
[----:B------:R-:W-:-:S04]  /*0f30*/  LOP3.LUT R4, R2, 0x3e0, RZ, 0xc0, !PT ;  /* 0x000003e002047812 */ /* 0x000fc800078ec0ff */
[----:B------:R-:W-:Y:S02]  /*0f40*/  IADD3 R5, PT, PT, R4, 0x20, RZ ;  /* 0x0000002004057810 */ /* 0x000fe40007ffe0ff */
[----:B------:R-:W-:Y:S02]  /*0f50*/  LOP3.LUT R7, RZ, R4, RZ, 0x33, !PT ;  /* 0x00000004ff077212 */ /* 0x000fe400078e33ff */
[----:B------:R-:W-:Y:S02]  /*0f60*/  ISETP.GT.U32.AND P0, PT, R5, R0, PT ;  /* 0x000000000500720c */ /* 0x000fe40003f04070 */
[----:B------:R-:W-:-:S04]  /*0f70*/  IADD3 R7, PT, PT, R0, R7, RZ ;  /* 0x0000000700077210 */ /* 0x000fc80007ffe0ff */
[----:B------:R-:W-:-:S05]  /*0f80*/  SEL R7, R7, 0x1f, P0 ;  /* 0x0000001f07077807 */ /* 0x000fca0000000000 */
[----:B-----5:R-:W1:Y:S01]  /*0f90*/  SHFL.DOWN PT, R4, R15, 0x1, R7 ;  /* 0x082000000f047989 */ /* 0x020e6200000e0007 */
[C---:B0-----:R-:W-:Y:S02]  /*0fa0*/  ISETP.GE.AND P0, PT, R8.reuse, R7, PT ;  /* 0x000000070800720c */ /* 0x041fe40003f06270 */
[C---:B------:R-:W-:Y:S02]  /*0fb0*/  IADD3 R6, PT, PT, R8.reuse, 0x2, RZ ;  /* 0x0000000208067810 */ /* 0x040fe40007ffe0ff */
[----:B------:R-:W-:-:S09]  /*0fc0*/  ISETP.NE.AND P1, PT, R8, RZ, PT ;  /* 0x000000ff0800720c */ /* 0x000fd20003f25270 */
[----:B-1----:R-:W-:Y:S01]  /*0fd0*/  @!P0 FADD R15, R4, R15 ;  /* 0x0000000f040f8221 */ /* 0x002fe20000000000 */
[----:B------:R-:W-:Y:S02]  /*0fe0*/  ISETP.GT.AND P0, PT, R6, R7, PT ;  /* 0x000000070600720c */ /* 0x000fe40003f04270 */
[----:B------:R-:W-:Y:S01]  /*0ff0*/  IADD3 R6, PT, PT, R8, 0x4, RZ ;  /* 0x0000000408067810 */ /* 0x000fe20007ffe0ff */
        /* <DEDUP_REMOVED lines=24> */
[----:B------:R-:W1:Y:S01]  /*1180*/  S2UR UR5, SR_CgaCtaId ;  /* 0x00000000000579c3 */ /* 0x000e620000008800 */
[----:B------:R-:W-:Y:S01]  /*1190*/  UMOV UR4, 0x400 ;  /* 0x0000040000047882 */ /* 0x000fe20000000000 */
[C---:B------:R-:W-:Y:S02]  /*11a0*/  ISETP.GT.U32.AND P2, PT, R0.reuse, 0x20, PT ;  /* 0x000000200000780c */ /* 0x040fe40003f44070 */
[C---:B------:R-:W-:Y:S02]  /*11b0*/  ISETP.GT.U32.AND P3, PT, R0.reuse, 0x40, PT ;  /* 0x000000400000780c */ /* 0x040fe40003f64070 */
[C---:B------:R-:W-:Y:S02]  /*11c0*/  ISETP.GT.U32.AND P1, PT, R0.reuse, 0x60, PT ;  /* 0x000000600000780c */ /* 0x040fe40003f24070 */
[----:B------:R-:W-:Y:S01]  /*11d0*/  ISETP.GT.U32.AND P4, PT, R0, 0xc0, PT ;  /* 0x000000c00000780c */ /* 0x000fe20003f84070 */
[----:B-1----:R-:W-:-:S09]  /*11e0*/  ULEA UR4, UR5, UR4, 0x18 ;  /* 0x0000000405047291 */ /* 0x002fd2000f8ec0ff */
[----:B0-----:R-:W0:Y:S04]  /*11f0*/  LDS.128 R4, [UR4+0x10] ;  /* 0x00001004ff047984 */ /* 0x001e280008000c00 */
[----:B------:R-:W1:Y:S04]  /*1200*/  LDS.128 R8, [UR4+0x20] ;  /* 0x00002004ff087984 */ /* 0x000e680008000c00 */
[----:B------:R-:W2:Y:S04]  /*1210*/  LDS.128 R12, [UR4+0x30] ;  /* 0x00003004ff0c7984 */ /* 0x000ea80008000c00 */
[----:B------:R-:W3:Y:S01]  /*1220*/  LDS.128 R16, [UR4+0x40] ;  /* 0x00004004ff107984 */ /* 0x000ee20008000c00 */
[----:B0-----:R-:W-:Y:S01]  /*1230*/  @P2 FADD R20, R20, R5 ;  /* 0x0000000514142221 */ /* 0x001fe20000000000 */
[----:B------:R-:W-:-:S03]  /*1240*/  ISETP.GT.U32.AND P2, PT, R0, 0x80, PT ;  /* 0x000000800000780c */ /* 0x000fc60003f44070 */
[----:B------:R-:W-:Y:S01]  /*1250*/  @P3 FADD R20, R20, R6 ;  /* 0x0000000614143221 */ /* 0x000fe20000000000 */
[----:B------:R-:W-:-:S03]  /*1260*/  ISETP.GT.U32.AND P3, PT, R0, 0xa0, PT ;  /* 0x000000a00000780c */ /* 0x000fc60003f64070 */
[----:B------:R-:W-:Y:S01]  /*1270*/  @P1 FADD R20, R20, R7 ;  /* 0x0000000714141221 */ /* 0x000fe20000000000 */
[----:B------:R-:W-:-:S05]  /*1280*/  ISETP.GT.U32.AND P1, PT, R0, 0xe0, PT ;  /* 0x000000e00000780c */ /* 0x000fca0003f24070 */
[----:B-1----:R-:W-:Y:S01]  /*1290*/  @P2 FADD R20, R20, R8 ;  /* 0x0000000814142221 */ /* 0x002fe20000000000 */
[----:B------:R-:W-:-:S03]  /*12a0*/  ISETP.GT.U32.AND P2, PT, R0, 0x100, PT ;  /* 0x000001000000780c */ /* 0x000fc60003f44070 */
[----:B------:R-:W-:Y:S01]  /*12b0*/  @P3 FADD R20, R20, R9 ;  /* 0x0000000914143221 */ /* 0x000fe20000000000 */
[----:B------:R-:W-:-:S03]  /*12c0*/  ISETP.GT.U32.AND P3, PT, R0, 0x120, PT ;  /* 0x000001200000780c */ /* 0x000fc60003f64070 */
[----:B------:R-:W-:Y:S01]  /*12d0*/  @P4 FADD R20, R20, R10 ;  /* 0x0000000a14144221 */ /* 0x000fe20000000000 */
[----:B------:R-:W-:-:S03]  /*12e0*/  ISETP.GT.U32.AND P4, PT, R0, 0x140, PT ;  /* 0x000001400000780c */ /* 0x000fc60003f84070 */
[----:B------:R-:W-:Y:S01]  /*12f0*/  @P1 FADD R20, R20, R11 ;  /* 0x0000000b14141221 */ /* 0x000fe20000000000 */
[----:B------:R-:W-:-:S03]  /*1300*/  ISETP.GT.U32.AND P1, PT, R0, 0x160, PT ;  /* 0x000001600000780c */ /* 0x000fc60003f24070 */
[----:B--2---:R-:W-:Y:S01]  /*1310*/  @P2 FADD R20, R20, R12 ;  /* 0x0000000c14142221 */ /* 0x004fe20000000000 */
[----:B------:R-:W-:-:S03]  /*1320*/  ISETP.GT.U32.AND P2, PT, R0, 0x180, PT ;  /* 0x000001800000780c */ /* 0x000fc60003f44070 */
[----:B------:R-:W-:Y:S01]  /*1330*/  @P3 FADD R20, R20, R13 ;  /* 0x0000000d14143221 */ /* 0x000fe20000000000 */
[----:B------:R-:W-:-:S03]  /*1340*/  ISETP.GT.U32.AND P3, PT, R0, 0x1a0, PT ;  /* 0x000001a00000780c */ /* 0x000fc60003f64070 */
[----:B------:R-:W-:Y:S01]  /*1350*/  @P4 FADD R20, R20, R14 ;  /* 0x0000000e14144221 */ /* 0x000fe20000000000 */
[----:B------:R-:W-:-:S03]  /*1360*/  ISETP.GT.U32.AND P4, PT, R0, 0x1c0, PT ;  /* 0x000001c00000780c */ /* 0x000fc60003f84070 */
[----:B------:R-:W-:Y:S01]  /*1370*/  @P1 FADD R20, R20, R15 ;  /* 0x0000000f14141221 */ /* 0x000fe20000000000 */
[----:B------:R-:W-:-:S03]  /*1380*/  ISETP.GT.U32.AND P1, PT, R0, 0x1e0, PT ;  /* 0x000001e00000780c */ /* 0x000fc60003f24070 */
[----:B---3--:R-:W-:-:S04]  /*1390*/  @P2 FADD R20, R20, R16 ;  /* 0x0000001014142221 */ /* 0x008fc80000000000 */
[----:B------:R-:W-:-:S04]  /*13a0*/  @P3 FADD R20, R20, R17 ;  /* 0x0000001114143221 */ /* 0x000fc80000000000 */
[----:B------:R-:W-:-:S04]  /*13b0*/  @P4 FADD R20, R20, R18 ;  /* 0x0000001214144221 */ /* 0x000fc80000000000 */
[----:B------:R-:W-:Y:S01]  /*13c0*/  @P1 FADD R20, R20, R19 ;  /* 0x0000001314141221 */ /* 0x000fe20000000000 */
[----:B------:R-:W-:Y:S06]  /*13d0*/  BRA `(.L_x_189) ;  /* 0x0000001400007947 */ /* 0x000fec0003800000 */
.L_x_174:
[----:B------:R-:W0:Y:S01]  /*13e0*/  S2R R2, SR_TID.X ;  /* 0x0000000000027919 */ /* 0x000e220000002100 */
[----:B------:R-:W1:Y:S02]  /*13f0*/  LDCU.64 UR4, c[0x0][0x380] ;  /* 0x00007000ff0477ac */ /* 0x000e640008000a00 */
[----:B-1----:R-:W-:Y:S02]  /*1400*/  MOV R4, UR4 ;  /* 0x0000000400047c02 */ /* 0x002fe40008000f00 */
[----:B------:R-:W-:Y:S02]  /*1410*/  MOV R5, UR5 ;  /* 0x0000000500057c02 */ /* 0x000fe40008000f00 */
[----:B0-----:R-:W-:-:S05]  /*1420*/  LEA R9, R3, R2, 0xd ;  /* 0x0000000203097211 */ /* 0x001fca00078e68ff */
[----:B------:R-:W-:-:S05]  /*1430*/  IMAD.WIDE.U32 R8, R9, 0x4, R4 ;  /* 0x0000000409087825 */ /* 0x000fca00078e0004 */
        /* <DEDUP_REMOVED lines=16> */
[----:B------:R-:W-:Y:S01]  /*1540*/  ISETP.GE.U32.AND P0, PT, R0, R13, PT ;  /* 0x0000000d0000720c */ /* 0x000fe20003f06070 */
        /* <DEDUP_REMOVED lines=16> */
[----:B------:R-:W-:Y:S01]  /*1650*/  LEA R9, R3, R13, 0xd ;  /* 0x0000000d03097211 */ /* 0x000fe200078e68ff */
[----:B------:R-:W-:Y:S01]  /*1660*/  UMOV UR4, URZ ;  /* 0x000000ff00047c82 */ /* 0x000fe20008000000 */
[----:B------:R-:W-:Y:S02]  /*1670*/  IADD3 R8, PT, PT, R6, -0x2000, RZ ;  /* 0xffffe00006087810 */ /* 0x000fe40007ffe0ff */
[----:B------:R-:W-:Y:S02]  /*1680*/  LOP3.LUT R0, RZ, R2, RZ, 0x33, !PT ;  /* 0x00000002ff007212 */ /* 0x000fe400078e33ff */
[----:B------:R-:W-:Y:S02]  /*1690*/  ISETP.GT.U32.AND P0, PT, R9, R8, PT ;  /* 0x000000080900720c */ /* 0x000fe40003f04070 */
[----:B------:R-:W-:Y:S02]  /*16a0*/  IADD3 R10, PT, PT, -R13, R6, R0 ;  /* 0x000000060d0a7210 */ /* 0x000fe40007ffe100 */
[----:B------:R-:W-:-:S02]  /*16b0*/  IADD3 R7, PT, PT, R9, 0x1000, R2 ;  /* 0x0000100009077810 */ /* 0x000fc40007ffe002 */
[----:B------:R-:W-:Y:S01]  /*16c0*/  MOV R0, R9 ;  /* 0x0000000900007202 */ /* 0x000fe20000000f00 */
[----:B------:R-:W-:-:S06]  /*16d0*/  IMAD R2, R3, -0x2000, R10 ;  /* 0xffffe00003027824 */ /* 0x000fcc00078e020a */
[----:B------:R-:W-:Y:S05]  /*16e0*/  @P0 BRA `(.L_x_191) ;  /* 0x0000000000bc0947 */ /* 0x000fea0003800000 */
[----:B------:R-:W0:Y:S08]  /*16f0*/  LDC R6, c[0x0][0x3a8] ;  /* 0x0000ea00ff067b82 */ /* 0x000e300000000800 */
[----:B------:R-:W1:Y:S02]  /*1700*/  LDC.64 R4, c[0x0][0x380] ;  /* 0x0000e000ff047b82 */ /* 0x000e640000000a00 */
.L_x_192:
[----:B------:R-:W2:Y:S02]  /*1710*/  S2R R10, SR_TID.X ;  /* 0x00000000000a7919 */ /* 0x000ea40000002100 */
[----:B--2---:R-:W-:-:S05]  /*1720*/  IADD3 R11, PT, PT, R10, R9, RZ ;  /* 0x000000090a0b7210 */ /* 0x004fca0007ffe0ff */
[----:B-1----:R-:W-:-:S05]  /*1730*/  IMAD.WIDE.U32 R10, R11, 0x4, R4 ;  /* 0x000000040b0a7825 */ /* 0x002fca00078e0004 */
        /* <DEDUP_REMOVED lines=13> */
[----:B---3--:R-:W-:-:S02]  /*1810*/  FADD R14, R14, R15 ;  /* 0x0000000f0e0e7221 */ /* 0x008fc40000000000 */
[----:B------:R-:W2:Y:S01]  /*1820*/  LDG.E R15, desc[UR6][R10.64+0x7000] ;  /* 0x007000060a0f7981 */ /* 0x000ea2000c1e1900 */
[----:B----4-:R-:W-:-:S03]  /*1830*/  FADD R12, R16, R17 ;  /* 0x00000011100c7221 */ /* 0x010fc60000000000 */
[----:B------:R-:W3:Y:S04]  /*1840*/  LDG.E R17, desc[UR6][R10.64+0x5800] ;  /* 0x005800060a117981 */ /* 0x000ee8000c1e1900 */
[----:B------:R-:W2:Y:S01]  /*1850*/  LDG.E R16, desc[UR6][R10.64+0x6800] ;  /* 0x006800060a107981 */ /* 0x000ea2000c1e1900 */
[----:B------:R-:W-:-:S03]  /*1860*/  FADD R14, R23, R14 ;  /* 0x0000000e170e7221 */ /* 0x000fc60000000000 */
[----:B------:R-:W4:Y:S01]  /*1870*/  LDG.E R23, desc[UR6][R10.64+0x7800] ;  /* 0x007800060a177981 */ /* 0x000f22000c1e1900 */
[----:B-----5:R-:W-:-:S04]  /*1880*/  FADD R19, R19, R20 ;  /* 0x0000001413137221 */ /* 0x020fc80000000000 */
[----:B------:R-:W-:Y:S01]  /*1890*/  FADD R19, R12, R19 ;  /* 0x000000130c137221 */ /* 0x000fe20000000000 */
[----:B0-----:R-:W-:Y:S01]  /*18a0*/  IADD3 R12, PT, PT, -R9, R6, RZ ;  /* 0x00000006090c7210 */ /* 0x001fe20007ffe1ff */
[----:B------:R-:W-:-:S03]  /*18b0*/  FADD R21, R21, R22 ;  /* 0x0000001615157221 */ /* 0x000fc60000000000 */
[----:B------:R-:W-:Y:S01]  /*18c0*/  ISETP.GE.U32.AND P0, PT, R12, R13, PT ;  /* 0x0000000d0c00720c */ /* 0x000fe20003f06070 */
[----:B------:R-:W-:-:S04]  /*18d0*/  FADD R24, R24, R25 ;  /* 0x0000001918187221 */ /* 0x000fc80000000000 */
[----:B------:R-:W-:Y:S01]  /*18e0*/  FADD R21, R21, R24 ;  /* 0x0000001815157221 */ /* 0x000fe20000000000 */
[----:B------:R-:W-:Y:S01]  /*18f0*/  FADD R14, R14, R19 ;  /* 0x000000130e0e7221 */ /* 0x000fe20000000000 */
[----:B---3--:R-:W-:Y:S01]  /*1900*/  FADD R17, R17, R18 ;  /* 0x0000001211117221 */ /* 0x008fe20000000000 */
[----:B--2---:R-:W-:-:S04]  /*1910*/  FADD R16, R16, R15 ;  /* 0x0000000f10107221 */ /* 0x004fc80000000000 */
[----:B------:R-:W-:-:S04]  /*1920*/  FADD R16, R17, R16 ;  /* 0x0000001011107221 */ /* 0x000fc80000000000 */
[----:B------:R-:W-:-:S04]  /*1930*/  FADD R21, R21, R16 ;  /* 0x0000001015157221 */ /* 0x000fc80000000000 */
[----:B------:R-:W-:-:S04]  /*1940*/  FADD R14, R14, R21 ;  /* 0x000000150e0e7221 */ /* 0x000fc80000000000 */
[----:B----4-:R-:W-:Y:S01]  /*1950*/  FADD R23, R23, R14 ;  /* 0x0000000e17177221 */ /* 0x010fe20000000000 */
[----:B------:R-:W-:Y:S06]  /*1960*/  @!P0 BRA `(.L_x_190) ;  /* 0x0000000800d08947 */ /* 0x000fec0003800000 */
[C---:B------:R-:W-:Y:S01]  /*1970*/  IADD3 R9, PT, PT, R13.reuse, R9, RZ ;  /* 0x000000090d097210 */ /* 0x040fe20007ffe0ff */
[----:B------:R-:W-:Y:S01]  /*1980*/  UIADD3 UR4, UPT, UPT, UR4, 0x1, URZ ;  /* 0x0000000104047890 */ /* 0x000fe2000fffe0ff */
[----:B------:R-:W-:Y:S02]  /*1990*/  IADD3 R0, PT, PT, R13, R0, RZ ;  /* 0x000000000d007210 */ /* 0x000fe40007ffe0ff */
[----:B------:R-:W-:Y:S02]  /*19a0*/  ISETP.GT.U32.AND P0, PT, R9, R8, PT ;  /* 0x000000080900720c */ /* 0x000fe40003f04070 */
[C---:B------:R-:W-:Y:S02]  /*19b0*/  IADD3 R2, PT, PT, -R13.reuse, R2, RZ ;  /* 0x000000020d027210 */ /* 0x040fe40007ffe1ff */
[----:B------:R-:W-:-:S09]  /*19c0*/  IADD3 R7, PT, PT, R13, R7, RZ ;  /* 0x000000070d077210 */ /* 0x000fd20007ffe0ff */
[----:B------:R-:W-:Y:S05]  /*19d0*/  @!P0 BRA `(.L_x_192) ;  /* 0xfffffffc004c8947 */ /* 0x000fea000383ffff */
.L_x_191:
[----:B------:R-:W0:Y:S01]  /*19e0*/  S2R R16, SR_TID.X ;  /* 0x0000000000107919 */ /* 0x000e220000002100 */
[----:B------:R-:W-:Y:S01]  /*19f0*/  IADD3 R8, PT, PT, -R9, R6, RZ ;  /* 0x0000000609087210 */ /* 0x000fe20007ffe1ff */
[----:B------:R-:W-:Y:S03]  /*1a00*/  BSSY.RECONVERGENT B1, `(.L_x_190) ;  /* 0x00000aa000017945 */ /* 0x000fe60003800200 */
[----:B0-----:R-:W-:-:S04]  /*1a10*/  ISETP.GE.AND P0, PT, R16, R8, PT ;  /* 0x000000081000720c */ /* 0x001fc80003f06270 */
[----:B------:R-:W-:-:S13]  /*1a20*/  ISETP.GE.U32.OR P0, PT, R9, R6, P0 ;  /* 0x000000060900720c */ /* 0x000fda0000706470 */
[----:B------:R-:W-:Y:S05]  /*1a30*/  @P0 BRA `(.L_x_193) ;  /* 0x0000000800980947 */ /* 0x000fea0003800000 */
[----:B------:R-:W0:Y:S01]  /*1a40*/  LDC R10, c[0x0][0x3ac] ;  /* 0x0000eb00ff0a7b82 */ /* 0x000e220000000800 */
[----:B------:R-:W-:Y:S01]  /*1a50*/  LOP3.LUT R11, RZ, R16, RZ, 0x33, !PT ;  /* 0x00000010ff0b7212 */ /* 0x000fe200078e33ff */
[----:B------:R-:W-:Y:S06]  /*1a60*/  BSSY.RECONVERGENT B2, `(.L_x_194) ;  /* 0x0000056000027945 */ /* 0x000fec0003800200 */
[----:B------:R-:W1:Y:S01]  /*1a70*/  LDC R8, c[0x0][0x3ac] ;  /* 0x0000eb00ff087b82 */ /* 0x000e620000000800 */
[----:B0-----:R-:W-:-:S04]  /*1a80*/  SHF.L.U32 R10, R10, 0xd, RZ ;  /* 0x0000000d0a0a7819 */ /* 0x001fc800000006ff */
[----:B------:R-:W-:-:S04]  /*1a90*/  LEA R10, R3, R10, 0xd ;  /* 0x0000000a030a7211 */ /* 0x000fc800078e68ff */
[----:B------:R-:W-:Y:S01]  /*1aa0*/  IADD3 R6, PT, PT, -R10, R6, R11 ;  /* 0x000000060a067210 */ /* 0x000fe20007ffe10b */
[----:B-1----:R-:W-:-:S04]  /*1ab0*/  IMAD R11, R8, UR4, RZ ;  /* 0x00000004080b7c24 */ /* 0x002fc8000f8e02ff */
[----:B------:R-:W-:-:S05]  /*1ac0*/  IMAD R6, R11, -0x2000, R6 ;  /* 0xffffe0000b067824 */ /* 0x000fca00078e0206 */
[C---:B------:R-:W-:Y:S02]  /*1ad0*/  ISETP.GE.U32.AND P0, PT, R6.reuse, 0x1e00, PT ;  /* 0x00001e000600780c */ /* 0x040fe40003f06070 */
[----:B------:R-:W-:-:S04]  /*1ae0*/  LEA.HI R6, R6, 0x1, RZ, 0x17 ;  /* 0x0000000106067811 */ /* 0x000fc800078fb8ff */
[----:B------:R-:W-:-:S07]  /*1af0*/  LOP3.LUT R8, R6, 0xf, RZ, 0xc0, !PT ;  /* 0x0000000f06087812 */ /* 0x000fce00078ec0ff */
[----:B------:R-:W-:Y:S05]  /*1b00*/  @!P0 BRA `(.L_x_195) ;  /* 0x00000004002c8947 */ /* 0x000fea0003800000 */
[----:B------:R-:W-:Y:S01]  /*1b10*/  LEA.HI R10, R2, 0x1, RZ, 0x17 ;  /* 0x00000001020a7811 */ /* 0x000fe200078fb8ff */
[----:B------:R-:W-:Y:S01]  /*1b20*/  BSSY.RECONVERGENT B3, `(.L_x_196) ;  /* 0x0000048000037945 */ /* 0x000fe20003800200 */
[----:B------:R-:W-:Y:S02]  /*1b30*/  LOP3.LUT R11, R16, 0x1000, RZ, 0xfc, !PT ;  /* 0x00001000100b7812 */ /* 0x000fe400078efcff */
[----:B------:R-:W-:-:S04]  /*1b40*/  LOP3.LUT R10, R10, 0xfffff0, RZ, 0xc0, !PT ;  /* 0x00fffff00a0a7812 */ /* 0x000fc800078ec0ff */
[----:B------:R-:W-:-:S07]  /*1b50*/  IADD3 R13, PT, PT, -R10, RZ, RZ ;  /* 0x000000ff0a0d7210 */ /* 0x000fce0007ffe1ff */
.L_x_197:
[C---:B------:R-:W-:Y:S02]  /*1b60*/  IADD3 R15, PT, PT, R7.reuse, -0x1000, RZ ;  /* 0xfffff000070f7810 */ /* 0x040fe40007ffe0ff */
[----:B------:R-:W-:-:S03]  /*1b70*/  IADD3 R25, PT, PT, R7, -0xe00, RZ ;  /* 0xfffff20007197810 */ /* 0x000fc60007ffe0ff */
[----:B------:R-:W-:Y:S01]  /*1b80*/  IMAD.WIDE.U32 R14, R15, 0x4, R4 ;  /* 0x000000040f0e7825 */ /* 0x000fe200078e0004 */
[----:B------:R-:W-:-:S04]  /*1b90*/  IADD3 R21, PT, PT, R7, -0xc00, RZ ;  /* 0xfffff40007157810 */ /* 0x000fc80007ffe0ff */
[----:B------:R0:W2:Y:S01]  /*1ba0*/  LDG.E R22, desc[UR6][R14.64] ;  /* 0x000000060e167981 */ /* 0x0000a2000c1e1900 */
[----:B------:R-:W-:-:S04]  /*1bb0*/  IMAD.WIDE.U32 R24, R25, 0x4, R4 ;  /* 0x0000000419187825 */ /* 0x000fc800078e0004 */
[--C-:B------:R-:W-:Y:S01]  /*1bc0*/  IMAD.WIDE.U32 R20, R21, 0x4, R4.reuse ;  /* 0x0000000415147825 */ /* 0x100fe200078e0004 */
[----:B------:R-:W3:Y:S04]  /*1bd0*/  LDG.E R16, desc[UR6][R24.64] ;  /* 0x0000000618107981 */ /* 0x000ee8000c1e1900 */
[----:B------:R1:W4:Y:S01]  /*1be0*/  LDG.E R17, desc[UR6][R20.64] ;  /* 0x0000000614117981 */ /* 0x000322000c1e1900 */
[C---:B------:R-:W-:Y:S02]  /*1bf0*/  IADD3 R19, PT, PT, R7.reuse, -0xa00, RZ ;  /* 0xfffff60007137810 */ /* 0x040fe40007ffe0ff */
[C---:B------:R-:W-:Y:S02]  /*1c00*/  IADD3 R29, PT, PT, R7.reuse, -0x800, RZ ;  /* 0xfffff800071d7810 */ /* 0x040fe40007ffe0ff */
[----:B------:R-:W-:Y:S01]  /*1c10*/  IADD3 R27, PT, PT, R7, -0x600, RZ ;  /* 0xfffffa00071b7810 */ /* 0x000fe20007ffe0ff */
[----:B------:R-:W-:Y:S01]  /*1c20*/  IMAD.WIDE.U32 R18, R19, 0x4, R4 ;  /* 0x0000000413127825 */ /* 0x000fe200078e0004 */
[----:B------:R-:W-:-:S03]  /*1c30*/  IADD3 R12, PT, PT, R7, -0x400, RZ ;  /* 0xfffffc00070c7810 */ /* 0x000fc60007ffe0ff */
[--C-:B------:R-:W-:Y:S01]  /*1c40*/  IMAD.WIDE.U32 R28, R29, 0x4, R4.reuse ;  /* 0x000000041d1c7825 */ /* 0x100fe200078e0004 */
[----:B------:R-:W5:Y:S03]  /*1c50*/  LDG.E R10, desc[UR6][R18.64] ;  /* 0x00000006120a7981 */ /* 0x000f66000c1e1900 */
[----:B0-----:R-:W-:Y:S01]  /*1c60*/  IMAD.WIDE.U32 R14, R27, 0x4, R4 ;  /* 0x000000041b0e7825 */ /* 0x001fe200078e0004 */
[----:B------:R-:W-:-:S03]  /*1c70*/  IADD3 R27, PT, PT, R7, -0x200, RZ ;  /* 0xfffffe00071b7810 */ /* 0x000fc60007ffe0ff */
[--C-:B-1----:R-:W-:Y:S02]  /*1c80*/  IMAD.WIDE.U32 R20, R12, 0x4, R4.reuse ;  /* 0x000000040c147825 */ /* 0x102fe400078e0004 */
[----:B------:R0:W5:Y:S04]  /*1c90*/  LDG.E R12, desc[UR6][R14.64] ;  /* 0x000000060e0c7981 */ /* 0x000168000c1e1900 */
[----:B------:R1:W5:Y:S01]  /*1ca0*/  LDG.E R18, desc[UR6][R28.64] ;  /* 0x000000061c127981 */ /* 0x000362000c1e1900 */
[----:B------:R-:W-:-:S04]  /*1cb0*/  IMAD.WIDE.U32 R24, R7, 0x4, R4 ;  /* 0x0000000407187825 */ /* 0x000fc800078e0004 */
[----:B0-----:R-:W-:Y:S01]  /*1cc0*/  IMAD.WIDE.U32 R14, R27, 0x4, R4 ;  /* 0x000000041b0e7825 */ /* 0x001fe200078e0004 */
[----:B------:R-:W5:Y:S04]  /*1cd0*/  LDG.E R19, desc[UR6][R24.64] ;  /* 0x0000000618137981 */ /* 0x000f68000c1e1900 */
[----:B------:R0:W5:Y:S01]  /*1ce0*/  LDG.E R27, desc[UR6][R20.64] ;  /* 0x00000006141b7981 */ /* 0x000162000c1e1900 */
[----:B-1----:R-:W-:-:S03]  /*1cf0*/  IADD3 R29, PT, PT, R7, 0x200, RZ ;  /* 0x00000200071d7810 */ /* 0x002fc60007ffe0ff */
[----:B------:R1:W5:Y:S01]  /*1d00*/  LDG.E R26, desc[UR6][R14.64] ;  /* 0x000000060e1a7981 */ /* 0x000362000c1e1900 */
[----:B0-----:R-:W-:Y:S01]  /*1d10*/  IADD3 R21, PT, PT, R7, 0x400, RZ ;  /* 0x0000040007157810 */ /* 0x001fe20007ffe0ff */
[----:B------:R-:W-:Y:S01]  /*1d20*/  IMAD.WIDE.U32 R28, R29, 0x4, R4 ;  /* 0x000000041d1c7825 */ /* 0x000fe200078e0004 */
[----:B-1----:R-:W-:-:S05]  /*1d30*/  IADD3 R15, PT, PT, R7, 0x800, RZ ;  /* 0x00000800070f7810 */ /* 0x002fca0007ffe0ff */
[----:B------:R-:W5:Y:S01]  /*1d40*/  LDG.E R28, desc[UR6][R28.64] ;  /* 0x000000061c1c7981 */ /* 0x000f62000c1e1900 */
[----:B------:R-:W-:-:S06]  /*1d50*/  IMAD.WIDE.U32 R14, R15, 0x4, R4 ;  /* 0x000000040f0e7825 */ /* 0x000fcc00078e0004 */
[----:B------:R-:W5:Y:S01]  /*1d60*/  LDG.E R14, desc[UR6][R14.64] ;  /* 0x000000060e0e7981 */ /* 0x000f62000c1e1900 */
[----:B--2---:R-:W-:Y:S01]  /*1d70*/  FADD R25, R22, R23 ;  /* 0x0000001716197221 */ /* 0x004fe20000000000 */
[----:B------:R-:W-:Y:S01]  /*1d80*/  IMAD.WIDE.U32 R22, R21, 0x4, R4 ;  /* 0x0000000415167825 */ /* 0x000fe200078e0004 */
[----:B------:R-:W-:-:S03]  /*1d90*/  IADD3 R21, PT, PT, R7, 0x600, RZ ;  /* 0x0000060007157810 */ /* 0x000fc60007ffe0ff */
[----:B---3--:R-:W-:Y:S02]  /*1da0*/  FADD R16, R25, R16 ;  /* 0x0000001019107221 */ /* 0x008fe40000000000 */
[----:B------:R-:W-:Y:S01]  /*1db0*/  IMAD.WIDE.U32 R20, R21, 0x4, R4 ;  /* 0x0000000415147825 */ /* 0x000fe200078e0004 */
[----:B------:R-:W-:Y:S01]  /*1dc0*/  IADD3 R25, PT, PT, R7, 0xa00, RZ ;  /* 0x00000a0007197810 */ /* 0x000fe20007ffe0ff */
[----:B------:R-:W2:Y:S04]  /*1dd0*/  LDG.E R29, desc[UR6][R22.64] ;  /* 0x00000006161d7981 */ /* 0x000ea8000c1e1900 */
[----:B------:R4:W3:Y:S02]  /*1de0*/  LDG.E R20, desc[UR6][R20.64] ;  /* 0x0000000614147981 */ /* 0x0008e4000c1e1900 */
[----:B----4-:R-:W-:Y:S01]  /*1df0*/  FADD R21, R16, R17 ;  /* 0x0000001110157221 */ /* 0x010fe20000000000 */
[----:B------:R-:W-:Y:S01]  /*1e00*/  IMAD.WIDE.U32 R16, R25, 0x4, R4 ;  /* 0x0000000419107825 */ /* 0x000fe200078e0004 */
[----:B------:R-:W-:-:S05]  /*1e10*/  IADD3 R25, PT, PT, R7, 0xc00, RZ ;  /* 0x00000c0007197810 */ /* 0x000fca0007ffe0ff */
[--C-:B------:R-:W-:Y:S01]  /*1e20*/  IMAD.WIDE.U32 R22, R25, 0x4, R4.reuse ;  /* 0x0000000419167825 */ /* 0x100fe200078e0004 */
[----:B------:R-:W-:Y:S01]  /*1e30*/  IADD3 R25, PT, PT, R7, 0xe00, RZ ;  /* 0x00000e0007197810 */ /* 0x000fe20007ffe0ff */
[----:B------:R-:W4:Y:S04]  /*1e40*/  LDG.E R16, desc[UR6][R16.64] ;  /* 0x0000000610107981 */ /* 0x000f28000c1e1900 */
[----:B------:R-:W-:Y:S01]  /*1e50*/  IMAD.WIDE.U32 R24, R25, 0x4, R4 ;  /* 0x0000000419187825 */ /* 0x000fe200078e0004 */
[----:B------:R-:W4:Y:S05]  /*1e60*/  LDG.E R22, desc[UR6][R22.64] ;  /* 0x0000000616167981 */ /* 0x000f2a000c1e1900 */
[----:B------:R-:W4:Y:S01]  /*1e70*/  LDG.E R24, desc[UR6][R24.64] ;  /* 0x0000000618187981 */ /* 0x000f22000c1e1900 */
[----:B-----5:R-:W-:-:S04]  /*1e80*/  FADD R21, R21, R10 ;  /* 0x0000000a15157221 */ /* 0x020fc80000000000 */
[----:B------:R-:W-:-:S04]  /*1e90*/  FADD R21, R21, R18 ;  /* 0x0000001215157221 */ /* 0x000fc80000000000 */
[----:B------:R-:W-:-:S04]  /*1ea0*/  FADD R12, R21, R12 ;  /* 0x0000000c150c7221 */ /* 0x000fc80000000000 */
[----:B------:R-:W-:-:S04]  /*1eb0*/  FADD R27, R12, R27 ;  /* 0x0000001b0c1b7221 */ /* 0x000fc80000000000 */
[----:B------:R-:W-:-:S04]  /*1ec0*/  FADD R26, R27, R26 ;  /* 0x0000001a1b1a7221 */ /* 0x000fc80000000000 */
[----:B------:R-:W-:-:S04]  /*1ed0*/  FADD R19, R26, R19 ;  /* 0x000000131a137221 */ /* 0x000fc80000000000 */
[----:B------:R-:W-:Y:S01]  /*1ee0*/  FADD R28, R19, R28 ;  /* 0x0000001c131c7221 */ /* 0x000fe20000000000 */
[----:B------:R-:W-:-:S04]  /*1ef0*/  IADD3 R13, PT, PT, R13, 0x10, RZ ;  /* 0x000000100d0d7810 */ /* 0x000fc80007ffe0ff */
[----:B------:R-:W-:Y:S02]  /*1f00*/  ISETP.NE.AND P0, PT, R13, RZ, PT ;  /* 0x000000ff0d00720c */ /* 0x000fe40003f05270 */
[----:B------:R-:W-:Y:S02]  /*1f10*/  IADD3 R11, PT, PT, R11, 0x2000, RZ ;  /* 0x000020000b0b7810 */ /* 0x000fe40007ffe0ff */
[----:B------:R-:W-:Y:S01]  /*1f20*/  IADD3 R7, PT, PT, R7, 0x2000, RZ ;  /* 0x0000200007077810 */ /* 0x000fe20007ffe0ff */
[----:B--2---:R-:W-:-:S04]  /*1f30*/  FADD R29, R28, R29 ;  /* 0x0000001d1c1d7221 */ /* 0x004fc80000000000 */
[----:B---3--:R-:W-:-:S04]  /*1f40*/  FADD R29, R29, R20 ;  /* 0x000000141d1d7221 */ /* 0x008fc80000000000 */
[----:B------:R-:W-:-:S04]  /*1f50*/  FADD R29, R29, R14 ;  /* 0x0000000e1d1d7221 */ /* 0x000fc80000000000 */
[----:B----4-:R-:W-:-:S04]  /*1f60*/  FADD R29, R29, R16 ;  /* 0x000000101d1d7221 */ /* 0x010fc80000000000 */
[----:B------:R-:W-:-:S04]  /*1f70*/  FADD R29, R29, R22 ;  /* 0x000000161d1d7221 */ /* 0x000fc80000000000 */
[----:B------:R-:W-:Y:S01]  /*1f80*/  FADD R23, R29, R24 ;  /* 0x000000181d177221 */ /* 0x000fe20000000000 */
[----:B------:R-:W-:Y:S06]  /*1f90*/  @P0 BRA `(.L_x_197) ;  /* 0xfffffff800f00947 */ /* 0x000fec000383ffff */
[----:B------:R-:W-:Y:S05]  /*1fa0*/  BSYNC.RECONVERGENT B3 ;  /* 0x0000000000037941 */ /* 0x000fea0003800200 */
.L_x_196:
[----:B------:R-:W-:-:S07]  /*1fb0*/  IADD3 R16, PT, PT, R11, -0x1000, RZ ;  /* 0xfffff0000b107810 */ /* 0x000fce0007ffe0ff */
.L_x_195:
[----:B------:R-:W-:Y:S05]  /*1fc0*/  BSYNC.RECONVERGENT B2 ;  /* 0x0000000000027941 */ /* 0x000fea0003800200 */
.L_x_194:
[----:B------:R-:W-:-:S13]  /*1fd0*/  ISETP.NE.AND P0, PT, R8, RZ, PT ;  /* 0x000000ff0800720c */ /* 0x000fda0003f05270 */
[----:B------:R-:W-:Y:S05]  /*1fe0*/  @!P0 BRA `(.L_x_193) ;  /* 0x00000004002c8947 */ /* 0x000fea0003800000 */
[----:B------:R-:W-:Y:S01]  /*1ff0*/  ISETP.GE.U32.AND P0, PT, R8, 0x8, PT ;  /* 0x000000080800780c */ /* 0x000fe20003f06070 */
[----:B------:R-:W-:Y:S01]  /*2000*/  BSSY.RECONVERGENT B2, `(.L_x_198) ;  /* 0x0000025000027945 */ /* 0x000fe20003800200 */
[----:B------:R-:W-:-:S04]  /*2010*/  LOP3.LUT R22, R6, 0x7, RZ, 0xc0, !PT ;  /* 0x0000000706167812 */ /* 0x000fc800078ec0ff */
[----:B------:R-:W-:-:S07]  /*2020*/  ISETP.NE.AND P1, PT, R22, RZ, PT ;  /* 0x000000ff1600720c */ /* 0x000fce0003f25270 */
[----:B------:R-:W-:Y:S06]  /*2030*/  @!P0 BRA `(.L_x_199) ;  /* 0x0000000000848947 */ /* 0x000fec0003800000 */
[----:B------:R-:W-:-:S04]  /*2040*/  IADD3 R7, PT, PT, R16, R9, RZ ;  /* 0x0000000910077210 */ /* 0x000fc80007ffe0ff */
[C---:B------:R-:W-:Y:S01]  /*2050*/  IADD3 R21, PT, PT, R7.reuse, 0x200, RZ ;  /* 0x0000020007157810 */ /* 0x040fe20007ffe0ff */
[C---:B------:R-:W-:Y:S01]  /*2060*/  IMAD.WIDE.U32 R14, R7.reuse, 0x4, R4 ;  /* 0x00000004070e7825 */ /* 0x040fe200078e0004 */
[----:B------:R-:W-:-:S03]  /*2070*/  IADD3 R19, PT, PT, R7, 0x400, RZ ;  /* 0x0000040007137810 */ /* 0x000fc60007ffe0ff */
[--C-:B------:R-:W-:Y:S01]  /*2080*/  IMAD.WIDE.U32 R20, R21, 0x4, R4.reuse ;  /* 0x0000000415147825 */ /* 0x100fe200078e0004 */
[----:B------:R0:W2:Y:S01]  /*2090*/  LDG.E R8, desc[UR6][R14.64] ;  /* 0x000000060e087981 */ /* 0x0000a2000c1e1900 */
[----:B------:R-:W-:Y:S02]  /*20a0*/  IADD3 R11, PT, PT, R7, 0x600, RZ ;  /* 0x00000600070b7810 */ /* 0x000fe40007ffe0ff */
[--C-:B------:R-:W-:Y:S01]  /*20b0*/  IMAD.WIDE.U32 R18, R19, 0x4, R4.reuse ;  /* 0x0000000413127825 */ /* 0x100fe200078e0004 */
[----:B------:R1:W3:Y:S01]  /*20c0*/  LDG.E R17, desc[UR6][R20.64] ;  /* 0x0000000614117981 */ /* 0x0002e2000c1e1900 */
[----:B------:R-:W-:Y:S02]  /*20d0*/  IADD3 R13, PT, PT, R7, 0x800, RZ ;  /* 0x00000800070d7810 */ /* 0x000fe40007ffe0ff */
[--C-:B------:R-:W-:Y:S01]  /*20e0*/  IMAD.WIDE.U32 R10, R11, 0x4, R4.reuse ;  /* 0x000000040b0a7825 */ /* 0x100fe200078e0004 */
[----:B------:R-:W-:Y:S01]  /*20f0*/  IADD3 R25, PT, PT, R7, 0xa00, RZ ;  /* 0x00000a0007197810 */ /* 0x000fe20007ffe0ff */
[----:B------:R-:W4:Y:S02]  /*2100*/  LDG.E R18, desc[UR6][R18.64] ;  /* 0x0000000612127981 */ /* 0x000f24000c1e1900 */
[--C-:B------:R-:W-:Y:S01]  /*2110*/  IMAD.WIDE.U32 R12, R13, 0x4, R4.reuse ;  /* 0x000000040d0c7825 */ /* 0x100fe200078e0004 */
[----:B------:R-:W-:Y:S01]  /*2120*/  IADD3 R27, PT, PT, R7, 0xc00, RZ ;  /* 0x00000c00071b7810 */ /* 0x000fe20007ffe0ff */
[----:B------:R-:W5:Y:S02]  /*2130*/  LDG.E R10, desc[UR6][R10.64] ;  /* 0x000000060a0a7981 */ /* 0x000f64000c1e1900 */
[--C-:B0-----:R-:W-:Y:S01]  /*2140*/  IMAD.WIDE.U32 R14, R25, 0x4, R4.reuse ;  /* 0x00000004190e7825 */ /* 0x101fe200078e0004 */
[----:B------:R-:W-:Y:S01]  /*2150*/  IADD3 R25, PT, PT, R7, 0xe00, RZ ;  /* 0x00000e0007197810 */ /* 0x000fe20007ffe0ff */
[----:B------:R-:W5:Y:S02]  /*2160*/  LDG.E R12, desc[UR6][R12.64] ;  /* 0x000000060c0c7981 */ /* 0x000f64000c1e1900 */
[----:B-1----:R-:W-:-:S02]  /*2170*/  IMAD.WIDE.U32 R20, R27, 0x4, R4 ;  /* 0x000000041b147825 */ /* 0x002fc400078e0004 */
[----:B------:R-:W5:Y:S02]  /*2180*/  LDG.E R15, desc[UR6][R14.64] ;  /* 0x000000060e0f7981 */ /* 0x000f64000c1e1900 */
[----:B------:R-:W-:Y:S02]  /*2190*/  IMAD.WIDE.U32 R24, R25, 0x4, R4 ;  /* 0x0000000419187825 */ /* 0x000fe400078e0004 */
        /* <DEDUP_REMOVED lines=11> */
.L_x_199:
[----:B------:R-:W-:Y:S05]  /*2250*/  BSYNC.RECONVERGENT B2 ;  /* 0x0000000000027941 */ /* 0x000fea0003800200 */
.L_x_198:
[----:B------:R-:W-:Y:S05]  /*2260*/  @!P1 BRA `(.L_x_193) ;  /* 0x00000000008c9947 */ /* 0x000fea0003800000 */
[----:B------:R-:W-:Y:S01]  /*2270*/  ISETP.GE.U32.AND P0, PT, R22, 0x4, PT ;  /* 0x000000041600780c */ /* 0x000fe20003f06070 */
[----:B------:R-:W-:Y:S01]  /*2280*/  BSSY.RECONVERGENT B2, `(.L_x_200) ;  /* 0x0000014000027945 */ /* 0x000fe20003800200 */
[----:B------:R-:W-:-:S11]  /*2290*/  LOP3.LUT P1, RZ, R6, 0x3, RZ, 0xc0, !PT ;  /* 0x0000000306ff7812 */ /* 0x000fd6000782c0ff */
[----:B------:R-:W-:Y:S05]  /*22a0*/  @!P0 BRA `(.L_x_201) ;  /* 0x0000000000448947 */ /* 0x000fea0003800000 */
[----:B------:R-:W-:-:S04]  /*22b0*/  IADD3 R11, PT, PT, R16, R9, RZ ;  /* 0x00000009100b7210 */ /* 0x000fc80007ffe0ff */
[C---:B------:R-:W-:Y:S01]  /*22c0*/  IADD3 R9, PT, PT, R11.reuse, 0x200, RZ ;  /* 0x000002000b097810 */ /* 0x040fe20007ffe0ff */
[C---:B------:R-:W-:Y:S01]  /*22d0*/  IMAD.WIDE.U32 R6, R11.reuse, 0x4, R4 ;  /* 0x000000040b067825 */ /* 0x040fe200078e0004 */
[----:B------:R-:W-:-:S03]  /*22e0*/  IADD3 R13, PT, PT, R11, 0x400, RZ ;  /* 0x000004000b0d7810 */ /* 0x000fc60007ffe0ff */
[--C-:B------:R-:W-:Y:S01]  /*22f0*/  IMAD.WIDE.U32 R8, R9, 0x4, R4.reuse ;  /* 0x0000000409087825 */ /* 0x100fe200078e0004 */
[----:B------:R-:W-:Y:S01]  /*2300*/  IADD3 R15, PT, PT, R11, 0x600, RZ ;  /* 0x000006000b0f7810 */ /* 0x000fe20007ffe0ff */
[----:B------:R-:W2:Y:S02]  /*2310*/  LDG.E R6, desc[UR6][R6.64] ;  /* 0x0000000606067981 */ /* 0x000ea4000c1e1900 */
[--C-:B------:R-:W-:Y:S02]  /*2320*/  IMAD.WIDE.U32 R10, R13, 0x4, R4.reuse ;  /* 0x000000040d0a7825 */ /* 0x100fe400078e0004 */
[----:B------:R-:W3:Y:S02]  /*2330*/  LDG.E R8, desc[UR6][R8.64] ;  /* 0x0000000608087981 */ /* 0x000ee4000c1e1900 */
[----:B------:R-:W-:Y:S02]  /*2340*/  IMAD.WIDE.U32 R12, R15, 0x4, R4 ;  /* 0x000000040f0c7825 */ /* 0x000fe400078e0004 */
[----:B------:R-:W4:Y:S04]  /*2350*/  LDG.E R10, desc[UR6][R10.64] ;  /* 0x000000060a0a7981 */ /* 0x000f28000c1e1900 */
[----:B------:R-:W5:Y:S01]  /*2360*/  LDG.E R12, desc[UR6][R12.64] ;  /* 0x000000060c0c7981 */ /* 0x000f62000c1e1900 */
[----:B------:R-:W-:Y:S01]  /*2370*/  IADD3 R16, PT, PT, R16, 0x800, RZ ;  /* 0x0000080010107810 */ /* 0x000fe20007ffe0ff */
[----:B--2---:R-:W-:-:S04]  /*2380*/  FADD R23, R23, R6 ;  /* 0x0000000617177221 */ /* 0x004fc80000000000 */
[----:B---3--:R-:W-:-:S04]  /*2390*/  FADD R23, R23, R8 ;  /* 0x0000000817177221 */ /* 0x008fc80000000000 */
[----:B----4-:R-:W-:-:S04]  /*23a0*/  FADD R23, R23, R10 ;  /* 0x0000000a17177221 */ /* 0x010fc80000000000 */
[----:B-----5:R-:W-:-:S07]  /*23b0*/  FADD R23, R23, R12 ;  /* 0x0000000c17177221 */ /* 0x020fce0000000000 */
.L_x_201:
[----:B------:R-:W-:Y:S05]  /*23c0*/  BSYNC.RECONVERGENT B2 ;  /* 0x0000000000027941 */ /* 0x000fea0003800200 */
.L_x_200:
[----:B------:R-:W-:Y:S05]  /*23d0*/  @!P1 BRA `(.L_x_193) ;  /* 0x0000000000309947 */ /* 0x000fea0003800000 */
[----:B------:R-:W-:Y:S02]  /*23e0*/  LOP3.LUT R2, R2, 0xffff, RZ, 0xc0, !PT ;  /* 0x0000ffff02027812 */ /* 0x000fe400078ec0ff */
[----:B------:R-:W-:Y:S02]  /*23f0*/  IADD3 R9, PT, PT, R16, R0, RZ ;  /* 0x0000000010097210 */ /* 0x000fe40007ffe0ff */
[----:B------:R-:W-:-:S04]  /*2400*/  LEA.HI R2, R2, 0x1, RZ, 0x17 ;  /* 0x0000000102027811 */ /* 0x000fc800078fb8ff */
[----:B------:R-:W-:-:S04]  /*2410*/  LOP3.LUT R2, R2, 0x3, RZ, 0xc0, !PT ;  /* 0x0000000302027812 */ /* 0x000fc800078ec0ff */
[----:B------:R-:W-:-:S07]  /*2420*/  IADD3 R2, PT, PT, -R2, RZ, RZ ;  /* 0x000000ff02027210 */ /* 0x000fce0007ffe1ff */
.L_x_202:
[----:B------:R-:W-:-:S06]  /*2430*/  IMAD.WIDE.U32 R6, R9, 0x4, R4 ;  /* 0x0000000409067825 */ /* 0x000fcc00078e0004 */
[----:B------:R-:W2:Y:S01]  /*2440*/  LDG.E R6, desc[UR6][R6.64] ;  /* 0x0000000606067981 */ /* 0x000ea2000c1e1900 */
[----:B------:R-:W-:Y:S02]  /*2450*/  IADD3 R2, PT, PT, R2, 0x1, RZ ;  /* 0x0000000102027810 */ /* 0x000fe40007ffe0ff */
[----:B------:R-:W-:Y:S02]  /*2460*/  IADD3 R9, PT, PT, R9, 0x200, RZ ;  /* 0x0000020009097810 */ /* 0x000fe40007ffe0ff */
[----:B------:R-:W-:Y:S01]  /*2470*/  ISETP.NE.AND P0, PT, R2, RZ, PT ;  /* 0x000000ff0200720c */ /* 0x000fe20003f05270 */
[----:B--2---:R-:W-:-:S12]  /*2480*/  FADD R23, R6, R23 ;  /* 0x0000001706177221 */ /* 0x004fd80000000000 */
[----:B------:R-:W-:Y:S05]  /*2490*/  @P0 BRA `(.L_x_202) ;  /* 0xfffffffc00e40947 */ /* 0x000fea000383ffff */
.L_x_193:
[----:B------:R-:W-:Y:S05]  /*24a0*/  BSYNC.RECONVERGENT B1 ;  /* 0x0000000000017941 */ /* 0x000fea0003800200 */
.L_x_190:
        /* <DEDUP_REMOVED lines=33> */
[----:B------:R-:W1:Y:S04]  /*26c0*/  LDS.128 R8, [UR4+0x20] ;  /* 0x00002004ff087984 */ /* 0x000e680008000c00 */
[----:B--2---:R-:W2:Y:S04]  /*26d0*/  LDS.128 R4, [UR4+0x30] ;  /* 0x00003004ff047984 */ /* 0x004ea80008000c00 */
        /* <DEDUP_REMOVED lines=16> */
.L_x_189:
[----:B------:R-:W-:Y:S05]  /*27e0*/  BSYNC.RECONVERGENT B0 ;  /* 0x0000000000007941 */ /* 0x000fea0003800200 */
.L_x_173:
[----:B------:R-:W-:Y:S05]  /*27f0*/  @P0 EXIT ;  /* 0x000000000000094d */ /* 0x000fea0003800000 */
[----:B012---:R-:W0:Y:S02]  /*2800*/  LDC.64 R4, c[0x0][0x388] ;  /* 0x0000e200ff047b82 */ /* 0x007e240000000a00 */
[----:B0-----:R-:W-:-:S05]  /*2810*/  IMAD.WIDE.U32 R2, R3, 0x4, R4 ;  /* 0x0000000403027825 */ /* 0x001fca00078e0004 */
[----:B------:R-:W-:Y:S01]  /*2820*/  STG.E desc[UR6][R2.64], R20 ;  /* 0x0000001402007986 */ /* 0x000fe2000c101906 */
[----:B------:R-:W-:Y:S05]  /*2830*/  EXIT ;  /* 0x000000000000794d */ /* 0x000fea0003800000 */
.L_x_203:
        /* <DEDUP_REMOVED lines=12> */
.L_x_284:


//--------------------- .text._ZN3cub18CUB_300001_SM_10006detail6reduce28DeviceReduceSingleTileKernelINS2_10policy_hubIfjN4cuda3std3__44plusIfEEE10Policy1000EN6thrust24THRUST_300001_SM_1000_NS6detail15normal_iteratorINSD_10device_ptrIfEEEEPfjS9_ffNS7_10__identityEEEvT0_T1_T2_T3_T4_T6_ --------------------------
	.section	.text._ZN3cub18CUB_300001_SM_10006detail6reduce28DeviceReduceSingleTileKernelINS2_10policy_hubIfjN4cuda3std3__44plusIfEEE10Policy1000EN6thrust24THRUST_300001_SM_1000_NS6detail15normal_iteratorINSD_10device_ptrIfEEEEPfjS9_ffNS7_10__identityEEEvT0_T1_T2_T3_T4_T6_,"ax",@progbits
	.align	128
        .global         _ZN3cub18CUB_300001_SM_10006detail6reduce28DeviceReduceSingleTileKernelINS2_10policy_hubIfjN4cuda3std3__44plusIfEEE10Policy1000EN6thrust24THRUST_300001_SM_1000_NS6detail15normal_iteratorINSD_10device_ptrIfEEEEPfjS9_ffNS7_10__identityEEEvT0_T1_T2_T3_T4_T6_
        .type           _ZN3cub18CUB_300001_SM_10006detail6reduce28DeviceReduceSingleTileKernelINS2_10policy_hubIfjN4cuda3std3__44plusIfEEE10Policy1000EN6thrust24THRUST_300001_SM_1000_NS6detail15normal_iteratorINSD_10device_ptrIfEEEEPfjS9_ffNS7_10__identityEEEvT0_T1_T2_T3_T4_T6_,@function
        .size           _ZN3cub18CUB_300001_SM_10006detail6reduce28DeviceReduceSingleTileKernelINS2_10policy_hubIfjN4cuda3std3__44plusIfEEE10Policy1000EN6thrust24THRUST_300001_SM_1000_NS6detail15normal_iteratorINSD_10device_ptrIfEEEEPfjS9_ffNS7_10__identityEEEvT0_T1_T2_T3_T4_T6_,(.L_x_285 - _ZN3cub18CUB_300001_SM_10006detail6reduce28DeviceReduceSingleTileKernelINS2_10policy_hubIfjN4cuda3std3__44plusIfEEE10Policy1000EN6thrust24THRUST_300001_SM_1000_NS6detail15normal_iteratorINSD_10device_ptrIfEEEEPfjS9_ffNS7_10__identityEEEvT0_T1_T2_T3_T4_T6_)
        .other          _ZN3cub18CUB_300001_SM_10006detail6reduce28DeviceReduceSingleTileKernelINS2_10policy_hubIfjN4cuda3std3__44plusIfEEE10Policy1000EN6thrust24THRUST_300001_SM_1000_NS6detail15normal_iteratorINSD_10device_ptrIfEEEEPfjS9_ffNS7_10__identityEEEvT0_T1_T2_T3_T4_T6_,@"STO_CUDA_ENTRY STV_DEFAULT"
_ZN3cub18CUB_300001_SM_10006detail6reduce28DeviceReduceSingleTileKernelINS2_10policy_hubIfjN4cuda3std3__44plusIfEEE10Policy1000EN6thrust24THRUST_300001_SM_1000_NS6detail15normal_iteratorINSD_10device_ptrIfEEEEPfjS9_ffNS7_10__identityEEEvT0_T1_T2_T3_T4_T6_:
.text._ZN3cub18CUB_300001_SM_10006detail6reduce28DeviceReduceSingleTileKernelINS2_10policy_hubIfjN4cuda3std3__44plusIfEEE10Policy1000EN6thrust24THRUST_300001_SM_1000_NS6detail15normal_iteratorINSD_10device_ptrIfEEEEPfjS9_ffNS7_10__identityEEEvT0_T1_T2_T3_T4_T6_:
        /* <DEDUP_REMOVED lines=13> */
.L_x_204:
[----:B------:R-:W-:Y:S01]  /*00d0*/  ISETP.GT.U32.AND P0, PT, R4, 0x1fff, PT ;  /* 0x00001fff0400780c */ /* 0x000fe20003f04070 */
[----:B------:R-:W-:-:S12]  /*00e0*/  BSSY.RECONVERGENT B0, `(.L_x_205) ;  /* 0x000022c000007945 */ /* 0x000fd80003800200 */
[----:B------:R-:W-:Y:S05]  /*00f0*/  @P0 BRA `(.L_x_206) ;  /* 0x0000001000000947 */ /* 0x000fea0003800000 */
[----:B------:R-:W0:Y:S01]  /*0100*/  S2R R5, SR_TID.X ;  /* 0x0000000000057919 */ /* 0x000e220000002100 */
[----:B------:R-:W-:Y:S01]  /*0110*/  BSSY.RECONVERGENT B1, `(.L_x_207) ;  /* 0x0000009000017945 */ /* 0x000fe20003800200 */
[----:B------:R-:W-:Y:S01]  /*0120*/  HFMA2 R0, -RZ, RZ, 0, 0 ;  /* 0x00000000ff007431 */ /* 0x000fe200000001ff */
[----:B0-----:R-:W-:Y:S02]  /*0130*/  ISETP.GE.U32.AND P0, PT, R5, R4, PT ;  /* 0x000000040500720c */ /* 0x001fe40003f06070 */
[----:B------:R-:W-:-:S11]  /*0140*/  MOV R7, R5 ;  /* 0x0000000500077202 */ /* 0x000fd60000000f00 */
[----:B------:R-:W-:Y:S05]  /*0150*/  @P0 BRA `(.L_x_208) ;  /* 0x0000000000100947 */ /* 0x000fea0003800000 */
[----:B------:R-:W0:Y:S02]  /*0160*/  LDC.64 R2, c[0x0][0x380] ;  /* 0x0000e000ff027b82 */ /* 0x000e240000000a00 */
[----:B0-----:R-:W-:-:S05]  /*0170*/  IMAD.WIDE.U32 R2, R5, 0x4, R2 ;  /* 0x0000000405027825 */ /* 0x001fca00078e0002 */
[----:B------:R0:W5:Y:S01]  /*0180*/  LDG.E R0, desc[UR6][R2.64] ;  /* 0x0000000602007981 */ /* 0x000162000c1e1900 */
[----:B------:R-:W-:-:S07]  /*0190*/  IADD3 R7, PT, PT, R5, 0x200, RZ ;  /* 0x0000020005077810 */ /* 0x000fce0007ffe0ff */
.L_x_208:
[----:B------:R-:W-:Y:S05]  /*01a0*/  BSYNC.RECONVERGENT B1 ;  /* 0x0000000000017941 */ /* 0x000fea0003800200 */
.L_x_207:
[----:B------:R-:W-:Y:S01]  /*01b0*/  ISETP.GE.U32.AND P0, PT, R7, R4, PT ;  /* 0x000000040700720c */ /* 0x000fe20003f06070 */
[----:B------:R-:W-:-:S12]  /*01c0*/  BSSY.RECONVERGENT B1, `(.L_x_209) ;  /* 0x0000070000017945 */ /* 0x000fd80003800200 */
[----:B------:R-:W-:Y:S05]  /*01d0*/  @P0 BRA `(.L_x_210) ;  /* 0x0000000400b80947 */ /* 0x000fea0003800000 */
[----:B0-----:R-:W-:Y:S01]  /*01e0*/  LOP3.LUT R3, RZ, R7, RZ, 0x33, !PT ;  /* 0x00000007ff037212 */ /* 0x001fe200078e33ff */
[----:B------:R-:W-:Y:S03]  /*01f0*/  BSSY.RECONVERGENT B2, `(.L_x_211) ;  /* 0x0000033000027945 */ /* 0x000fe60003800200 */
[----:B------:R-:W-:-:S04]  /*0200*/  IADD3 R3, PT, PT, R3, R4, RZ ;  /* 0x0000000403037210 */ /* 0x000fc80007ffe0ff */
        /* <DEDUP_REMOVED lines=9> */
[----:B------:R-:W-:-:S04]  /*02a0*/  IADD3 R2, P0, PT, R2, 0x4000, RZ ;  /* 0x0000400002027810 */ /* 0x000fc80007f1e0ff */
[----:B------:R-:W-:-:S09]  /*02b0*/  IADD3.X R3, PT, PT, RZ, R3, RZ, P0, !PT ;  /* 0x00000003ff037210 */ /* 0x000fd200007fe4ff */
.L_x_213:
        /* <DEDUP_REMOVED lines=19> */
[----:B0-----:R-:W-:-:S04]  /*03f0*/  IADD3 R2, P2, PT, R2, 0x8000, RZ ;  /* 0x0000800002027810 */ /* 0x001fc80007f5e0ff */
[----:B------:R-:W-:Y:S01]  /*0400*/  IADD3.X R3, PT, PT, RZ, R3, RZ, P2, !PT ;  /* 0x00000003ff037210 */ /* 0x000fe200017fe4ff */
        /* <DEDUP_REMOVED lines=17> */
.L_x_212:
[----:B------:R-:W-:Y:S05]  /*0520*/  BSYNC.RECONVERGENT B2 ;  /* 0x0000000000027941 */ /* 0x000fea0003800200 */
.L_x_211:
[----:B------:R-:W-:Y:S05]  /*0530*/  @!P1 BRA `(.L_x_210) ;  /* 0x0000000000e09947 */ /* 0x000fea0003800000 */
[----:B------:R-:W-:Y:S01]  /*0540*/  ISETP.GE.U32.AND P0, PT, R22, 0x8, PT ;  /* 0x000000081600780c */ /* 0x000fe20003f06070 */
[----:B------:R-:W-:Y:S01]  /*0550*/  BSSY.RECONVERGENT B2, `(.L_x_214) ;  /* 0x0000017000027945 */ /* 0x000fe20003800200 */
[----:B------:R-:W-:-:S04]  /*0560*/  LOP3.LUT R10, R6, 0x7, RZ, 0xc0, !PT ;  /* 0x00000007060a7812 */ /* 0x000fc800078ec0ff */
[----:B------:R-:W-:-:S07]  /*0570*/  ISETP.NE.AND P1, PT, R10, RZ, PT ;  /* 0x000000ff0a00720c */ /* 0x000fce0003f25270 */
[----:B------:R-:W-:Y:S06]  /*0580*/  @!P0 BRA `(.L_x_215) ;  /* 0x00000000004c8947 */ /* 0x000fec0003800000 */
[----:B------:R-:W0:Y:S02]  /*0590*/  LDC.64 R2, c[0x0][0x380] ;  /* 0x0000e000ff027b82 */ /* 0x000e240000000a00 */
[----:B0-----:R-:W-:-:S05]  /*05a0*/  IMAD.WIDE.U32 R2, R7, 0x4, R2 ;  /* 0x0000000407027825 */ /* 0x001fca00078e0002 */
        /* <DEDUP_REMOVED lines=17> */
.L_x_215:
[----:B------:R-:W-:Y:S05]  /*06c0*/  BSYNC.RECONVERGENT B2 ;  /* 0x0000000000027941 */ /* 0x000fea0003800200 */
.L_x_214:
        /* <DEDUP_REMOVED lines=17> */
.L_x_217:
[----:B------:R-:W-:Y:S05]  /*07e0*/  BSYNC.RECONVERGENT B2 ;  /* 0x0000000000027941 */ /* 0x000fea0003800200 */
.L_x_216:
[----:B------:R-:W-:Y:S05]  /*07f0*/  @!P1 BRA `(.L_x_210) ;  /* 0x0000000000309947 */ /* 0x000fea0003800000 */
[----:B------:R-:W0:Y:S01]  /*0800*/  LDC.64 R2, c[0x0][0x380] ;  /* 0x0000e000ff027b82 */ /* 0x000e220000000a00 */
[----:B------:R-:W-:Y:S01]  /*0810*/  IADD3 R6, PT, PT, -R6, RZ, RZ ;  /* 0x000000ff06067210 */ /* 0x000fe20007ffe1ff */
[----:B0-----:R-:W-:-:S05]  /*0820*/  IMAD.WIDE.U32 R2, R7, 0x4, R2 ;  /* 0x0000000407027825 */ /* 0x001fca00078e0002 */
[----:B------:R-:W-:-:S07]  /*0830*/  MOV R7, R3 ;  /* 0x0000000300077202 */ /* 0x000fce0000000f00 */
.L_x_218:
[----:B------:R-:W-:-:S06]  /*0840*/  MOV R3, R7 ;  /* 0x0000000700037202 */ /* 0x000fcc0000000f00 */
[----:B------:R0:W2:Y:S01]  /*0850*/  LDG.E R3, desc[UR6][R2.64] ;  /* 0x0000000602037981 */ /* 0x0000a2000c1e1900 */
[----:B------:R-:W-:-:S04]  /*0860*/  IADD3 R6, PT, PT, R6, 0x1, RZ ;  /* 0x0000000106067810 */ /* 0x000fc80007ffe0ff */
[----:B------:R-:W-:Y:S02]  /*0870*/  ISETP.NE.AND P0, PT, R6, RZ, PT ;  /* 0x000000ff0600720c */ /* 0x000fe40003f05270 */
[----:B0-----:R-:W-:-:S04]  /*0880*/  IADD3 R2, P1, PT, R2, 0x800, RZ ;  /* 0x0000080002027810 */ /* 0x001fc80007f3e0ff */
[----:B------:R-:W-:Y:S01]  /*0890*/  IADD3.X R7, PT, PT, RZ, R7, RZ, P1, !PT ;  /* 0x00000007ff077210 */ /* 0x000fe20000ffe4ff */
[----:B--2--5:R-:W-:-:S06]  /*08a0*/  FADD R0, R3, R0 ;  /* 0x0000000003007221 */ /* 0x024fcc0000000000 */
[----:B------:R-:W-:Y:S05]  /*08b0*/  @P0 BRA `(.L_x_218) ;  /* 0xfffffffc00e00947 */ /* 0x000fea000383ffff */
.L_x_210:
[----:B------:R-:W-:Y:S05]  /*08c0*/  BSYNC.RECONVERGENT B1 ;  /* 0x0000000000017941 */ /* 0x000fea0003800200 */
.L_x_209:
[----:B------:R-:W-:Y:S02]  /*08d0*/  ISETP.GE.U32.AND P0, PT, R4, 0x200, PT ;  /* 0x000002000400780c */ /* 0x000fe40003f06070 */
        /* <DEDUP_REMOVED lines=36> */
[----:B------:R-:W3:Y:S04]  /*0b20*/  LDS.128 R8, [UR4+0x30] ;  /* 0x00003004ff087984 */ /* 0x000ee80008000c00 */
[----:B------:R-:W4:Y:S01]  /*0b30*/  LDS.128 R16, [UR4+0x40] ;  /* 0x00004004ff107984 */ /* 0x000f220008000c00 */
[----:B0-----:R-:W-:-:S04]  /*0b40*/  FADD R5, R0, R5 ;  /* 0x0000000500057221 */ /* 0x001fc80000000000 */
        /* <DEDUP_REMOVED lines=9> */
[----:B------:R-:W-:-:S04]  /*0be0*/  FADD R11, R10, R11 ;  /* 0x0000000b0a0b7221 */ /* 0x000fc80000000000 */
[----:B----4-:R-:W-:-:S04]  /*0bf0*/  FADD R16, R11, R16 ;  /* 0x000000100b107221 */ /* 0x010fc80000000000 */
[----:B------:R-:W-:-:S04]  /*0c00*/  FADD R17, R16, R17 ;  /* 0x0000001110117221 */ /* 0x000fc80000000000 */
[----:B------:R-:W-:-:S04]  /*0c10*/  FADD R18, R17, R18 ;  /* 0x0000001211127221 */ /* 0x000fc80000000000 */
[----:B------:R-:W-:Y:S01]  /*0c20*/  FADD R0, R18, R19 ;  /* 0x0000001312007221 */ /* 0x000fe20000000000 */
[----:B------:R-:W-:Y:S06]  /*0c30*/  BRA `(.L_x_220) ;  /* 0x0000001400d87947 */ /* 0x000fec0003800000 */
.L_x_219:
[----:B------:R-:W1:Y:S01]  /*0c40*/  S2R R6, SR_LANEID ;  /* 0x0000000000067919 */ /* 0x000e620000000000 */
[----:B------:R-:W-:-:S04]  /*0c50*/  LOP3.LUT R0, R5, 0x3e0, RZ, 0xc0, !PT ;  /* 0x000003e005007812 */ /* 0x000fc800078ec0ff */
[----:B0-----:R-:W-:Y:S02]  /*0c60*/  IADD3 R3, PT, PT, R0, 0x20, RZ ;  /* 0x0000002000037810 */ /* 0x001fe40007ffe0ff */
[----:B------:R-:W-:Y:S02]  /*0c70*/  LOP3.LUT R7, RZ, R0, RZ, 0x33, !PT ;  /* 0x00000000ff077212 */ /* 0x000fe400078e33ff */
[-C--:B------:R-:W-:Y:S02]  /*0c80*/  ISETP.GT.U32.AND P0, PT, R3, R4.reuse, PT ;  /* 0x000000040300720c */ /* 0x080fe40003f04070 */
        /* <DEDUP_REMOVED lines=40> */
[----:B------:R-:W0:Y:S04]  /*0f10*/  LDS.128 R20, [UR4+0x10] ;  /* 0x00001004ff147984 */ /* 0x000e280008000c00 */
        /* <DEDUP_REMOVED lines=30> */
.L_x_206:
[----:B------:R-:W0:Y:S01]  /*1100*/  S2R R0, SR_TID.X ;  /* 0x0000000000007919 */ /* 0x000e220000002100 */
[----:B------:R-:W1:Y:S02]  /*1110*/  LDCU.64 UR4, c[0x0][0x380] ;  /* 0x00007000ff0477ac */ /* 0x000e640008000a00 */
[----:B-1----:R-:W-:Y:S02]  /*1120*/  MOV R12, UR4 ;  /* 0x00000004000c7c02 */ /* 0x002fe40008000f00 */
[----:B------:R-:W-:-:S03]  /*1130*/  MOV R13, UR5 ;  /* 0x00000005000d7c02 */ /* 0x000fc60008000f00 */
        /* <DEDUP_REMOVED lines=17> */
[----:B------:R-:W-:Y:S01]  /*1250*/  UMOV UR4, 0x2000 ;  /* 0x0000200000047882 */ /* 0x000fe20000000000 */
[----:B--2---:R-:W-:Y:S01]  /*1260*/  FADD R20, R20, R21 ;  /* 0x0000001514147221 */ /* 0x004fe20000000000 */
[----:B------:R-:W-:-:S04]  /*1270*/  IADD3 R21, PT, PT, R4, -0x2000, RZ ;  /* 0xffffe00004157810 */ /* 0x000fc80007ffe0ff */
[----:B------:R-:W-:Y:S01]  /*1280*/  ISETP.GE.U32.AND P0, PT, R21, 0x2000, PT ;  /* 0x000020001500780c */ /* 0x000fe20003f06070 */
[----:B---3--:R-:W-:Y:S01]  /*1290*/  FADD R6, R6, R7 ;  /* 0x0000000706067221 */ /* 0x008fe20000000000 */
[----:B----4-:R-:W-:-:S04]  /*12a0*/  FADD R9, R8, R9 ;  /* 0x0000000908097221 */ /* 0x010fc80000000000 */
[----:B------:R-:W-:Y:S01]  /*12b0*/  FADD R6, R6, R9 ;  /* 0x0000000906067221 */ /* 0x000fe20000000000 */
[----:B-----5:R-:W-:Y:S01]  /*12c0*/  FADD R10, R10, R11 ;  /* 0x0000000b0a0a7221 */ /* 0x020fe20000000000 */
[----:B------:R-:W-:-:S04]  /*12d0*/  FADD R15, R14, R15 ;  /* 0x0000000f0e0f7221 */ /* 0x000fc80000000000 */
[----:B------:R-:W-:Y:S01]  /*12e0*/  FADD R15, R10, R15 ;  /* 0x0000000f0a0f7221 */ /* 0x000fe20000000000 */
[----:B------:R-:W-:Y:S01]  /*12f0*/  FADD R16, R16, R17 ;  /* 0x0000001110107221 */ /* 0x000fe20000000000 */
[----:B------:R-:W-:-:S04]  /*1300*/  FADD R19, R18, R19 ;  /* 0x0000001312137221 */ /* 0x000fc80000000000 */
[----:B------:R-:W-:Y:S01]  /*1310*/  FADD R16, R16, R19 ;  /* 0x0000001310107221 */ /* 0x000fe20000000000 */
[----:B------:R-:W-:-:S04]  /*1320*/  FADD R5, R5, R22 ;  /* 0x0000001605057221 */ /* 0x000fc80000000000 */
[----:B------:R-:W-:Y:S01]  /*1330*/  FADD R5, R20, R5 ;  /* 0x0000000514057221 */ /* 0x000fe20000000000 */
[----:B------:R-:W-:-:S03]  /*1340*/  FADD R6, R6, R15 ;  /* 0x0000000f06067221 */ /* 0x000fc60000000000 */
[----:B------:R-:W-:-:S04]  /*1350*/  FADD R5, R16, R5 ;  /* 0x0000000510057221 */ /* 0x000fc80000000000 */
[----:B------:R-:W-:Y:S01]  /*1360*/  FADD R5, R6, R5 ;  /* 0x0000000506057221 */ /* 0x000fe20000000000 */
[----:B------:R-:W-:Y:S06]  /*1370*/  @!P0 BRA `(.L_x_221) ;  /* 0x0000000000ac8947 */ /* 0x000fec0003800000 */
[----:B------:R-:W0:Y:S01]  /*1380*/  LDC R4, c[0x0][0x390] ;  /* 0x0000e400ff047b82 */ /* 0x000e220000000800 */
[----:B------:R-:W-:-:S07]  /*1390*/  UMOV UR4, 0x2000 ;  /* 0x0000200000047882 */ /* 0x000fce0000000000 */
[----:B------:R-:W1:Y:S02]  /*13a0*/  LDC.64 R12, c[0x0][0x380] ;  /* 0x0000e000ff0c7b82 */ /* 0x000e640000000a00 */
.L_x_223:
[----:B------:R-:W-:-:S05]  /*13b0*/  IADD3 R3, PT, PT, R0, UR4, RZ ;  /* 0x0000000400037c10 */ /* 0x000fca000fffe0ff */
        /* <DEDUP_REMOVED lines=17> */
[----:B0-----:R-:W-:-:S04]  /*14d0*/  IADD3 R2, PT, PT, R4, -UR4, RZ ;  /* 0x8000000404027c10 */ /* 0x001fc8000fffe0ff */
        /* <DEDUP_REMOVED lines=18> */
[----:B------:R-:W-:-:S06]  /*1600*/  UIADD3 UR4, UPT, UPT, UR4, 0x2000, URZ ;  /* 0x0000200004047890 */ /* 0x000fcc000fffe0ff */
[----:B------:R-:W-:-:S13]  /*1610*/  ISETP.LT.U32.AND P0, PT, R21, UR4, PT ;  /* 0x0000000415007c0c */ /* 0x000fda000bf01070 */
[----:B------:R-:W-:Y:S05]  /*1620*/  @!P0 BRA `(.L_x_223) ;  /* 0xfffffffc00608947 */ /* 0x000fea000383ffff */
.L_x_221:
[----:B------:R-:W-:Y:S01]  /*1630*/  IADD3 R3, PT, PT, R4, -UR4, RZ ;  /* 0x8000000404037c10 */ /* 0x000fe2000fffe0ff */
[----:B------:R-:W-:Y:S03]  /*1640*/  BSSY.RECONVERGENT B1, `(.L_x_222) ;  /* 0x00000a3000017945 */ /* 0x000fe60003800200 */
[----:B------:R-:W-:-:S04]  /*1650*/  ISETP.GE.AND P0, PT, R0, R3, PT ;  /* 0x000000030000720c */ /* 0x000fc80003f06270 */
[----:B------:R-:W-:-:S13]  /*1660*/  ISETP.LE.U32.OR P0, PT, R4, UR4, P0 ;  /* 0x0000000404007c0c */ /* 0x000fda0008703470 */
[----:B------:R-:W-:Y:S05]  /*1670*/  @P0 BRA `(.L_x_224) ;  /* 0x00000008007c0947 */ /* 0x000fea0003800000 */
[-C--:B------:R-:W-:Y:S01]  /*1680*/  LOP3.LUT R3, RZ, R0.reuse, RZ, 0x33, !PT ;  /* 0x00000000ff037212 */ /* 0x080fe200078e33ff */
[----:B------:R-:W-:Y:S01]  /*1690*/  BSSY.RECONVERGENT B2, `(.L_x_225) ;  /* 0x0000052000027945 */ /* 0x000fe20003800200 */
[----:B------:R-:W-:Y:S02]  /*16a0*/  MOV R6, R0 ;  /* 0x0000000000067202 */ /* 0x000fe40000000f00 */
[----:B------:R-:W-:-:S04]  /*16b0*/  IADD3 R3, PT, PT, R4, -UR4, R3 ;  /* 0x8000000404037c10 */ /* 0x000fc8000fffe003 */
[C---:B------:R-:W-:Y:S02]  /*16c0*/  ISETP.GE.U32.AND P0, PT, R3.reuse, 0x1e00, PT ;  /* 0x00001e000300780c */ /* 0x040fe40003f06070 */
[----:B------:R-:W-:-:S04]  /*16d0*/  LEA.HI R3, R3, 0x1, RZ, 0x17 ;  /* 0x0000000103037811 */ /* 0x000fc800078fb8ff */
[----:B------:R-:W-:-:S07]  /*16e0*/  LOP3.LUT R4, R3, 0xf, RZ, 0xc0, !PT ;  /* 0x0000000f03047812 */ /* 0x000fce00078ec0ff */
[----:B------:R-:W-:Y:S05]  /*16f0*/  @!P0 BRA `(.L_x_226) ;  /* 0x00000004002c8947 */ /* 0x000fea0003800000 */
[----:B------:R-:W-:Y:S01]  /*1700*/  LOP3.LUT R7, R3, 0xfffff0, RZ, 0xc0, !PT ;  /* 0x00fffff003077812 */ /* 0x000fe200078ec0ff */
[----:B------:R-:W-:Y:S01]  /*1710*/  BSSY.RECONVERGENT B3, `(.L_x_227) ;  /* 0x0000048000037945 */ /* 0x000fe20003800200 */
[C---:B------:R-:W-:Y:S02]  /*1720*/  LOP3.LUT R6, R0.reuse, 0x1000, RZ, 0xfc, !PT ;  /* 0x0000100000067812 */ /* 0x040fe400078efcff */
[----:B------:R-:W-:Y:S02]  /*1730*/  IADD3 R2, PT, PT, R0, UR4, RZ ;  /* 0x0000000400027c10 */ /* 0x000fe4000fffe0ff */
[----:B------:R-:W-:-:S07]  /*1740*/  IADD3 R7, PT, PT, -R7, RZ, RZ ;  /* 0x000000ff07077210 */ /* 0x000fce0007ffe1ff */
.L_x_228:
[C---:B------:R-:W-:Y:S01]  /*1750*/  IADD3 R19, PT, PT, R2.reuse, 0x200, RZ ;  /* 0x0000020002137810 */ /* 0x040fe20007ffe0ff */
[C---:B------:R-:W-:Y:S01]  /*1760*/  IMAD.WIDE.U32 R14, R2.reuse, 0x4, R12 ;  /* 0x00000004020e7825 */ /* 0x040fe200078e000c */
[----:B------:R-:W-:-:S03]  /*1770*/  IADD3 R11, PT, PT, R2, 0x400, RZ ;  /* 0x00000400020b7810 */ /* 0x000fc60007ffe0ff */
[--C-:B------:R-:W-:Y:S01]  /*1780*/  IMAD.WIDE.U32 R18, R19, 0x4, R12.reuse ;  /* 0x0000000413127825 */ /* 0x100fe200078e000c */
[----:B------:R0:W2:Y:S01]  /*1790*/  LDG.E R8, desc[UR6][R14.64] ;  /* 0x000000060e087981 */ /* 0x0000a2000c1e1900 */
[C---:B------:R-:W-:Y:S02]  /*17a0*/  IADD3 R21, PT, PT, R2.reuse, 0x600, RZ ;  /* 0x0000060002157810 */ /* 0x040fe40007ffe0ff */
[--C-:B------:R-:W-:Y:S01]  /*17b0*/  IMAD.WIDE.U32 R10, R11, 0x4, R12.reuse ;  /* 0x000000040b0a7825 */ /* 0x100fe200078e000c */
[----:B------:R1:W3:Y:S01]  /*17c0*/  LDG.E R9, desc[UR6][R18.64] ;  /* 0x0000000612097981 */ /* 0x0002e2000c1e1900 */
[C---:B------:R-:W-:Y:S02]  /*17d0*/  IADD3 R17, PT, PT, R2.reuse, 0x800, RZ ;  /* 0x0000080002117810 */ /* 0x040fe40007ffe0ff */
[--C-:B------:R-:W-:Y:S02]  /*17e0*/  IMAD.WIDE.U32 R20, R21, 0x4, R12.reuse ;  /* 0x0000000415147825 */ /* 0x100fe400078e000c */
[----:B------:R4:W5:Y:S01]  /*17f0*/  LDG.E R10, desc[UR6][R10.64] ;  /* 0x000000060a0a7981 */ /* 0x000962000c1e1900 */
[----:B------:R-:W-:Y:S01]  /*1800*/  IADD3 R29, PT, PT, R2, 0xa00, RZ ;  /* 0x00000a00021d7810 */ /* 0x000fe20007ffe0ff */
[----:B------:R-:W-:-:S02]  /*1810*/  IMAD.WIDE.U32 R16, R17, 0x4, R12 ;  /* 0x0000000411107825 */ /* 0x000fc400078e000c */
[----:B------:R4:W5:Y:S01]  /*1820*/  LDG.E R27, desc[UR6][R20.64] ;  /* 0x00000006141b7981 */ /* 0x000962000c1e1900 */
[C---:B------:R-:W-:Y:S01]  /*1830*/  IADD3 R23, PT, PT, R2.reuse, 0xc00, RZ ;  /* 0x00000c0002177810 */ /* 0x040fe20007ffe0ff */
[--C-:B------:R-:W-:Y:S02]  /*1840*/  IMAD.WIDE.U32 R28, R29, 0x4, R12.reuse ;  /* 0x000000041d1c7825 */ /* 0x100fe400078e000c */
[----:B------:R-:W5:Y:S01]  /*1850*/  LDG.E R26, desc[UR6][R16.64] ;  /* 0x00000006101a7981 */ /* 0x000f62000c1e1900 */
[C---:B------:R-:W-:Y:S01]  /*1860*/  IADD3 R22, PT, PT, R2.reuse, 0xe00, RZ ;  /* 0x00000e0002167810 */ /* 0x040fe20007ffe0ff */
[--C-:B0-----:R-:W-:Y:S02]  /*1870*/  IMAD.WIDE.U32 R14, R23, 0x4, R12.reuse ;  /* 0x00000004170e7825 */ /* 0x101fe400078e000c */
[----:B------:R0:W5:Y:S01]  /*1880*/  LDG.E R25, desc[UR6][R28.64] ;  /* 0x000000061c197981 */ /* 0x000162000c1e1900 */
[----:B------:R-:W-:Y:S01]  /*1890*/  IADD3 R23, PT, PT, R2, 0x1000, RZ ;  /* 0x0000100002177810 */ /* 0x000fe20007ffe0ff */
[----:B-1----:R-:W-:-:S02]  /*18a0*/  IMAD.WIDE.U32 R18, R22, 0x4, R12 ;  /* 0x0000000416127825 */ /* 0x002fc400078e000c */
[----:B------:R1:W5:Y:S01]  /*18b0*/  LDG.E R24, desc[UR6][R14.64] ;  /* 0x000000060e187981 */ /* 0x000362000c1e1900 */
[C---:B----4-:R-:W-:Y:S01]  /*18c0*/  IADD3 R11, PT, PT, R2.reuse, 0x1200, RZ ;  /* 0x00001200020b7810 */ /* 0x050fe20007ffe0ff */
[--C-:B------:R-:W-:Y:S02]  /*18d0*/  IMAD.WIDE.U32 R20, R23, 0x4, R12.reuse ;  /* 0x0000000417147825 */ /* 0x100fe400078e000c */
[----:B------:R4:W5:Y:S01]  /*18e0*/  LDG.E R23, desc[UR6][R18.64] ;  /* 0x0000000612177981 */ /* 0x000962000c1e1900 */
[C---:B0-----:R-:W-:Y:S01]  /*18f0*/  IADD3 R29, PT, PT, R2.reuse, 0x1400, RZ ;  /* 0x00001400021d7810 */ /* 0x041fe20007ffe0ff */
[--C-:B------:R-:W-:Y:S02]  /*1900*/  IMAD.WIDE.U32 R16, R11, 0x4, R12.reuse ;  /* 0x000000040b107825 */ /* 0x100fe400078e000c */
[----:B------:R-:W5:Y:S01]  /*1910*/  LDG.E R22, desc[UR6][R20.64] ;  /* 0x0000000614167981 */ /* 0x000f62000c1e1900 */
[----:B-1----:R-:W-:Y:S01]  /*1920*/  IADD3 R15, PT, PT, R2, 0x1600, RZ ;  /* 0x00001600020f7810 */ /* 0x002fe20007ffe0ff */
[----:B------:R-:W-:-:S02]  /*1930*/  IMAD.WIDE.U32 R28, R29, 0x4, R12 ;  /* 0x000000041d1c7825 */ /* 0x000fc400078e000c */
[----:B------:R0:W5:Y:S01]  /*1940*/  LDG.E R11, desc[UR6][R16.64] ;  /* 0x00000006100b7981 */ /* 0x000162000c1e1900 */
[C---:B----4-:R-:W-:Y:S01]  /*1950*/  IADD3 R19, PT, PT, R2.reuse, 0x1800, RZ ;  /* 0x0000180002137810 */ /* 0x050fe20007ffe0ff */
[--C-:B------:R-:W-:Y:S02]  /*1960*/  IMAD.WIDE.U32 R14, R15, 0x4, R12.reuse ;  /* 0x000000040f0e7825 */ /* 0x100fe400078e000c */
[----:B------:R-:W4:Y:S02]  /*1970*/  LDG.E R28, desc[UR6][R28.64] ;  /* 0x000000061c1c7981 */ /* 0x000f24000c1e1900 */
[----:B------:R-:W-:Y:S01]  /*1980*/  IMAD.WIDE.U32 R18, R19, 0x4, R12 ;  /* 0x0000000413127825 */ /* 0x000fe200078e000c */
[C---:B0-----:R-:W-:Y:S02]  /*1990*/  IADD3 R17, PT, PT, R2.reuse, 0x1a00, RZ ;  /* 0x00001a0002117810 */ /* 0x041fe40007ffe0ff */
[----:B------:R-:W-:-:S03]  /*19a0*/  IADD3 R21, PT, PT, R2, 0x1c00, RZ ;  /* 0x00001c0002157810 */ /* 0x000fc60007ffe0ff */
[----:B------:R-:W4:Y:S04]  /*19b0*/  LDG.E R18, desc[UR6][R18.64] ;  /* 0x0000000612127981 */ /* 0x000f28000c1e1900 */
[----:B------:R0:W4:Y:S01]  /*19c0*/  LDG.E R29, desc[UR6][R14.64] ;  /* 0x000000060e1d7981 */ /* 0x000122000c1e1900 */
[----:B------:R-:W-:Y:S01]  /*19d0*/  IADD3 R20, PT, PT, R2, 0x1e00, RZ ;  /* 0x00001e0002147810 */ /* 0x000fe20007ffe0ff */
[----:B0-----:R-:W-:-:S04]  /*19e0*/  IMAD.WIDE.U32 R14, R17, 0x4, R12 ;  /* 0x00000004110e7825 */ /* 0x001fc800078e000c */
[--C-:B------:R-:W-:Y:S02]  /*19f0*/  IMAD.WIDE.U32 R16, R21, 0x4, R12.reuse ;  /* 0x0000000415107825 */ /* 0x100fe400078e000c */
[----:B------:R-:W4:Y:S02]  /*1a00*/  LDG.E R14, desc[UR6][R14.64] ;  /* 0x000000060e0e7981 */ /* 0x000f24000c1e1900 */
[----:B------:R-:W-:Y:S02]  /*1a10*/  IMAD.WIDE.U32 R20, R20, 0x4, R12 ;  /* 0x0000000414147825 */ /* 0x000fe400078e000c */
[----:B------:R-:W4:Y:S04]  /*1a20*/  LDG.E R16, desc[UR6][R16.64] ;  /* 0x0000000610107981 */ /* 0x000f28000c1e1900 */
[----:B------:R-:W4:Y:S01]  /*1a30*/  LDG.E R20, desc[UR6][R20.64] ;  /* 0x0000000614147981 */ /* 0x000f22000c1e1900 */
[----:B------:R-:W-:-:S04]  /*1a40*/  IADD3 R7, PT, PT, R7, 0x10, RZ ;  /* 0x0000001007077810 */ /* 0x000fc80007ffe0ff */
[----:B------:R-:W-:Y:S02]  /*1a50*/  ISETP.NE.AND P0, PT, R7, RZ, PT ;  /* 0x000000ff0700720c */ /* 0x000fe40003f05270 */
[----:B------:R-:W-:Y:S02]  /*1a60*/  IADD3 R6, PT, PT, R6, 0x2000, RZ ;  /* 0x0000200006067810 */ /* 0x000fe40007ffe0ff */
[----:B------:R-:W-:Y:S01]  /*1a70*/  IADD3 R2, PT, PT, R2, 0x2000, RZ ;  /* 0x0000200002027810 */ /* 0x000fe20007ffe0ff */
[----:B--2---:R-:W-:-:S04]  /*1a80*/  FADD R8, R8, R5 ;  /* 0x0000000508087221 */ /* 0x004fc80000000000 */
[----:B---3--:R-:W-:-:S04]  /*1a90*/  FADD R9, R8, R9 ;  /* 0x0000000908097221 */ /* 0x008fc80000000000 */
        /* <DEDUP_REMOVED lines=8> */
[----:B----4-:R-:W-:-:S04]  /*1b20*/  FADD R28, R11, R28 ;  /* 0x0000001c0b1c7221 */ /* 0x010fc80000000000 */
[----:B------:R-:W-:-:S04]  /*1b30*/  FADD R29, R28, R29 ;  /* 0x0000001d1c1d7221 */ /* 0x000fc80000000000 */
[----:B------:R-:W-:-:S04]  /*1b40*/  FADD R29, R29, R18 ;  /* 0x000000121d1d7221 */ /* 0x000fc80000000000 */
[----:B------:R-:W-:-:S04]  /*1b50*/  FADD R29, R29, R14 ;  /* 0x0000000e1d1d7221 */ /* 0x000fc80000000000 */
[----:B------:R-:W-:-:S04]  /*1b60*/  FADD R29, R29, R16 ;  /* 0x000000101d1d7221 */ /* 0x000fc80000000000 */
[----:B------:R-:W-:Y:S01]  /*1b70*/  FADD R5, R29, R20 ;  /* 0x000000141d057221 */ /* 0x000fe20000000000 */
[----:B------:R-:W-:Y:S06]  /*1b80*/  @P0 BRA `(.L_x_228) ;  /* 0xfffffff800f00947 */ /* 0x000fec000383ffff */
[----:B------:R-:W-:Y:S05]  /*1b90*/  BSYNC.RECONVERGENT B3 ;  /* 0x0000000000037941 */ /* 0x000fea0003800200 */
.L_x_227:
[----:B------:R-:W-:-:S07]  /*1ba0*/  IADD3 R6, PT, PT, R6, -0x1000, RZ ;  /* 0xfffff00006067810 */ /* 0x000fce0007ffe0ff */
.L_x_226:
[----:B------:R-:W-:Y:S05]  /*1bb0*/  BSYNC.RECONVERGENT B2 ;  /* 0x0000000000027941 */ /* 0x000fea0003800200 */
.L_x_225:
[----:B------:R-:W-:-:S13]  /*1bc0*/  ISETP.NE.AND P0, PT, R4, RZ, PT ;  /* 0x000000ff0400720c */ /* 0x000fda0003f05270 */
[----:B------:R-:W-:Y:S05]  /*1bd0*/  @!P0 BRA `(.L_x_224) ;  /* 0x0000000400248947 */ /* 0x000fea0003800000 */
[----:B------:R-:W-:Y:S01]  /*1be0*/  ISETP.GE.U32.AND P0, PT, R4, 0x8, PT ;  /* 0x000000080400780c */ /* 0x000fe20003f06070 */
[----:B------:R-:W-:Y:S01]  /*1bf0*/  BSSY.RECONVERGENT B2, `(.L_x_229) ;  /* 0x0000025000027945 */ /* 0x000fe20003800200 */
[----:B------:R-:W-:-:S04]  /*1c00*/  LOP3.LUT R22, R3, 0x7, RZ, 0xc0, !PT ;  /* 0x0000000703167812 */ /* 0x000fc800078ec0ff */
[----:B------:R-:W-:-:S07]  /*1c10*/  ISETP.NE.AND P1, PT, R22, RZ, PT ;  /* 0x000000ff1600720c */ /* 0x000fce0003f25270 */
[----:B------:R-:W-:Y:S06]  /*1c20*/  @!P0 BRA `(.L_x_230) ;  /* 0x0000000000848947 */ /* 0x000fec0003800000 */
[----:B------:R-:W-:-:S04]  /*1c30*/  IADD3 R7, PT, PT, R6, UR4, RZ ;  /* 0x0000000406077c10 */ /* 0x000fc8000fffe0ff */
        /* <DEDUP_REMOVED lines=32> */
.L_x_230:
[----:B------:R-:W-:Y:S05]  /*1e40*/  BSYNC.RECONVERGENT B2 ;  /* 0x0000000000027941 */ /* 0x000fea0003800200 */
.L_x_229:
        /* <DEDUP_REMOVED lines=23> */
.L_x_232:
[----:B------:R-:W-:Y:S05]  /*1fc0*/  BSYNC.RECONVERGENT B2 ;  /* 0x0000000000027941 */ /* 0x000fea0003800200 */
.L_x_231:
[----:B------:R-:W-:Y:S05]  /*1fd0*/  @!P1 BRA `(.L_x_224) ;  /* 0x0000000000249947 */ /* 0x000fea0003800000 */
[----:B------:R-:W-:Y:S02]  /*1fe0*/  IADD3 R7, PT, PT, R6, UR4, RZ ;  /* 0x0000000406077c10 */ /* 0x000fe4000fffe0ff */
[----:B------:R-:W-:-:S07]  /*1ff0*/  IADD3 R4, PT, PT, -R4, RZ, RZ ;  /* 0x000000ff04047210 */ /* 0x000fce0007ffe1ff */
.L_x_233:
[----:B------:R-:W-:-:S06]  /*2000*/  IMAD.WIDE.U32 R2, R7, 0x4, R12 ;  /* 0x0000000407027825 */ /* 0x000fcc00078e000c */
[----:B------:R-:W2:Y:S01]  /*2010*/  LDG.E R2, desc[UR6][R2.64] ;  /* 0x0000000602027981 */ /* 0x000ea2000c1e1900 */
[----:B------:R-:W-:Y:S02]  /*2020*/  IADD3 R4, PT, PT, R4, 0x1, RZ ;  /* 0x0000000104047810 */ /* 0x000fe40007ffe0ff */
[----:B------:R-:W-:Y:S02]  /*2030*/  IADD3 R7, PT, PT, R7, 0x200, RZ ;  /* 0x0000020007077810 */ /* 0x000fe40007ffe0ff */
[----:B------:R-:W-:Y:S01]  /*2040*/  ISETP.NE.AND P0, PT, R4, RZ, PT ;  /* 0x000000ff0400720c */ /* 0x000fe20003f05270 */
[----:B--2---:R-:W-:-:S12]  /*2050*/  FADD R5, R2, R5 ;  /* 0x0000000502057221 */ /* 0x004fd80000000000 */
[----:B------:R-:W-:Y:S05]  /*2060*/  @P0 BRA `(.L_x_233) ;  /* 0xfffffffc00e40947 */ /* 0x000fea000383ffff */
.L_x_224:
[----:B------:R-:W-:Y:S05]  /*2070*/  BSYNC.RECONVERGENT B1 ;  /* 0x0000000000017941 */ /* 0x000fea0003800200 */
.L_x_222:
        /* <DEDUP_REMOVED lines=33> */
[----:B------:R-:W3:Y:S04]  /*2290*/  LDS.128 R8, [UR4+0x30] ;  /* 0x00003004ff087984 */ /* 0x000ee80008000c00 */
[----:B------:R-:W4:Y:S01]  /*22a0*/  LDS.128 R16, [UR4+0x40] ;  /* 0x00004004ff107984 */ /* 0x000f220008000c00 */
[----:B0-----:R-:W-:-:S04]  /*22b0*/  FADD R5, R0, R5 ;  /* 0x0000000500057221 */ /* 0x001fc80000000000 */
        /* <DEDUP_REMOVED lines=13> */
[----:B------:R-:W-:-:S07]  /*2390*/  FADD R0, R18, R19 ;  /* 0x0000001312007221 */ /* 0x000fce0000000000 */
.L_x_220:
[----:B------:R-:W-:Y:S05]  /*23a0*/  BSYNC.RECONVERGENT B0 ;  /* 0x0000000000007941 */ /* 0x000fea0003800200 */
.L_x_205:
[----:B------:R-:W-:Y:S05]  /*23b0*/  @P0 EXIT ;  /* 0x000000000000094d */ /* 0x000fea0003800000 */
[----:B012---:R-:W0:Y:S01]  /*23c0*/  LDC.64 R2, c[0x0][0x388] ;  /* 0x0000e200ff027b82 */ /* 0x007e220000000a00 */
[----:B------:R-:W1:Y:S02]  /*23d0*/  LDCU UR4, c[0x0][0x398] ;  /* 0x00007300ff0477ac */ /* 0x000e640008000800 */
[----:B-1----:R-:W-:-:S05]  /*23e0*/  FADD R5, R0, UR4 ;  /* 0x0000000400057e21 */ /* 0x002fca0008000000 */
[----:B0-----:R-:W-:Y:S01]  /*23f0*/  STG.E desc[UR6][R2.64], R5 ;  /* 0x0000000502007986 */ /* 0x001fe2000c101906 */
[----:B------:R-:W-:Y:S05]  /*2400*/  EXIT ;  /* 0x000000000000794d */ /* 0x000fea0003800000 */
.L_x_234:
        /* <DEDUP_REMOVED lines=15> */
.L_x_285:


//--------------------- .text._ZN3cub18CUB_300001_SM_10006detail9transform16transform_kernelINS2_10policy_hubILb1EN4cuda3std3__45tupleIJN6thrust24THRUST_300001_SM_1000_NS6detail15normal_iteratorINSA_10device_ptrIfEEEEEEEE10policy1000El11sin_functorSF_JPfEEEvT0_iT1_T2_DpNS2_10kernel_argIT3_EE --------------------------
	.section	.text._ZN3cub18CUB_300001_SM_10006detail9transform16transform_kernelINS2_10policy_hubILb1EN4cuda3std3__45tupleIJN6thrust24THRUST_300001_SM_1000_NS6detail15normal_iteratorINSA_10device_ptrIfEEEEEEEE10policy1000El11sin_functorSF_JPfEEEvT0_iT1_T2_DpNS2_10kernel_argIT3_EE,"ax",@progbits
	.align	128
        .global         _ZN3cub18CUB_300001_SM_10006detail9transform16transform_kernelINS2_10policy_hubILb1EN4cuda3std3__45tupleIJN6thrust24THRUST_300001_SM_1000_NS6detail15normal_iteratorINSA_10device_ptrIfEEEEEEEE10policy1000El11sin_functorSF_JPfEEEvT0_iT1_T2_DpNS2_10kernel_argIT3_EE
        .type           _ZN3cub18CUB_300001_SM_10006detail9transform16transform_kernelINS2_10policy_hubILb1EN4cuda3std3__45tupleIJN6thrust24THRUST_300001_SM_1000_NS6detail15normal_iteratorINSA_10device_ptrIfEEEEEEEE10policy1000El11sin_functorSF_JPfEEEvT0_iT1_T2_DpNS2_10kernel_argIT3_EE,@function
        .size           _ZN3cub18CUB_300001_SM_10006detail9transform16transform_kernelINS2_10policy_hubILb1EN4cuda3std3__45tupleIJN6thrust24THRUST_300001_SM_1000_NS6detail15normal_iteratorINSA_10device_ptrIfEEEEEEEE10policy1000El11sin_functorSF_JPfEEEvT0_iT1_T2_DpNS2_10kernel_argIT3_EE,(.L_x_286 - _ZN3cub18CUB_300001_SM_10006detail9transform16transform_kernelINS2_10policy_hubILb1EN4cuda3std3__45tupleIJN6thrust24THRUST_300001_SM_1000_NS6detail15normal_iteratorINSA_10device_ptrIfEEEEEEEE10policy1000El11sin_functorSF_JPfEEEvT0_iT1_T2_DpNS2_10kernel_argIT3_EE)
        .other          _ZN3cub18CUB_300001_SM_10006detail9transform16transform_kernelINS2_10policy_hubILb1EN4cuda3std3__45tupleIJN6thrust24THRUST_300001_SM_1000_NS6detail15normal_iteratorINSA_10device_ptrIfEEEEEEEE10policy1000El11sin_functorSF_JPfEEEvT0_iT1_T2_DpNS2_10kernel_argIT3_EE,@"STO_CUDA_ENTRY STV_DEFAULT"
_ZN3cub18CUB_300001_SM_10006detail9transform16transform_kernelINS2_10policy_hubILb1EN4cuda3std3__45tupleIJN6thrust24THRUST_300001_SM_1000_NS6detail15normal_iteratorINSA_10device_ptrIfEEEEEEEE10policy1000El11sin_functorSF_JPfEEEvT0_iT1_T2_DpNS2_10kernel_argIT3_EE:
.text._ZN3cub18CUB_300001_SM_10006detail9transform16transform_kernelINS2_10policy_hubILb1EN4cuda3std3__45tupleIJN6thrust24THRUST_300001_SM_1000_NS6detail15normal_iteratorINSA_10device_ptrIfEEEEEEEE10policy1000El11sin_functorSF_JPfEEEvT0_iT1_T2_DpNS2_10kernel_argIT3_EE:
[----:B------:R-:W-:Y:S08]  /*0000*/  LDC R1, c[0x0][0x37c] ;  /* 0x0000df00ff017b82 */ /* 0x000ff00000000800 */
[----:B------:R-:W0:Y:S01]  /*0010*/  LDC R10, c[0x0][0x388] ;  /* 0x0000e200ff0a7b82 */ /* 0x000e220000000800 */
[----:B------:R-:W1:Y:S01]  /*0020*/  LDCU.64 UR6, c[0x0][0x380] ;  /* 0x00007000ff0677ac */ /* 0x000e620008000a00 */
[----:B------:R-:W2:Y:S01]  /*0030*/  S2R R6, SR_TID.X ;  /* 0x0000000000067919 */ /* 0x000ea20000002100 */
[----:B------:R-:W-:Y:S01]  /*0040*/  BSSY.RECONVERGENT B0, `(.L_x_235) ;  /* 0x000001f000007945 */ /* 0x000fe20003800200 */
[----:B------:R-:W3:Y:S04]  /*0050*/  LDCU.128 UR8, c[0x0][0x390] ;  /* 0x00007200ff0877ac */ /* 0x000ee80008000c00 */
[----:B------:R-:W4:Y:S01]  /*0060*/  S2UR UR4, SR_CTAID.X ;  /* 0x00000000000479c3 */ /* 0x000f220000002500 */
[----:B0-----:R-:W-:-:S05]  /*0070*/  IMAD.SHL.U32 R5, R10, 0x80, RZ ;  /* 0x000000800a057824 */ /* 0x001fca00078e00ff */
[----:B------:R-:W-:Y:S01]  /*0080*/  SHF.R.S32.HI R0, RZ, 0x1f, R5 ;  /* 0x0000001fff007819 */ /* 0x000fe20000011405 */
[----:B----4-:R-:W-:-:S04]  /*0090*/  IMAD.WIDE.U32 R2, R5, UR4, RZ ;  /* 0x0000000405027c25 */ /* 0x010fc8000f8e00ff */
[----:B------:R-:W-:Y:S01]  /*00a0*/  IMAD R9, R0, UR4, RZ ;  /* 0x0000000400097c24 */ /* 0x000fe2000f8e02ff */
[----:B-1----:R-:W-:Y:S01]  /*00b0*/  IADD3 R14, P1, PT, -R2, UR6, RZ ;  /* 0x00000006020e7c10 */ /* 0x002fe2000ff3e1ff */
[----:B--2---:R-:W-:Y:S02]  /*00c0*/  IMAD.SHL.U32 R7, R6, 0x80, RZ ;  /* 0x0000008006077824 */ /* 0x004fe400078e00ff */
[----:B------:R-:W-:Y:S01]  /*00d0*/  IMAD.IADD R9, R3, 0x1, R9 ;  /* 0x0000000103097824 */ /* 0x000fe200078e0209 */
[----:B------:R-:W-:Y:S01]  /*00e0*/  ISETP.LT.U32.AND P0, PT, R14, R5, PT ;  /* 0x000000050e00720c */ /* 0x000fe20003f01070 */
[----:B------:R-:W-:-:S03]  /*00f0*/  IMAD.SHL.U32 R4, R2, 0x4, RZ ;  /* 0x0000000402047824 */ /* 0x000fc600078e00ff */
[----:B------:R-:W-:Y:S01]  /*0100*/  IADD3.X R3, PT, PT, ~R9, UR7, RZ, P1, !PT ;  /* 0x0000000709037c10 */ /* 0x000fe20008ffe5ff */
[----:B------:R-:W0:Y:S03]  /*0110*/  LDCU.64 UR6, c[0x0][0x358] ;  /* 0x00006b00ff0677ac */ /* 0x000e260008000a00 */
[----:B------:R-:W-:-:S04]  /*0120*/  ISETP.LT.AND.EX P0, PT, R3, R0, PT, P0 ;  /* 0x000000000300720c */ /* 0x000fc80003f01300 */
[----:B------:R-:W-:-:S04]  /*0130*/  SEL R14, R14, R5, P0 ;  /* 0x000000050e0e7207 */ /* 0x000fc80000000000 */
[----:B------:R-:W-:Y:S01]  /*0140*/  ISETP.NE.AND P1, PT, R5, R14, PT ;  /* 0x0000000e0500720c */ /* 0x000fe20003f25270 */
[----:B------:R-:W-:Y:S01]  /*0150*/  IMAD.SHL.U32 R0, R14, 0x4, RZ ;  /* 0x000000040e007824 */ /* 0x000fe200078e00ff */
[----:B------:R-:W-:Y:S02]  /*0160*/  SHF.L.U64.HI R5, R2, 0x2, R9 ;  /* 0x0000000202057819 */ /* 0x000fe40000010209 */
[C---:B---3--:R-:W-:Y:S02]  /*0170*/  IADD3 R2, P2, PT, R4.reuse, UR10, RZ ;  /* 0x0000000a04027c10 */ /* 0x048fe4000ff5e0ff */
[----:B------:R-:W-:Y:S02]  /*0180*/  ISETP.GE.AND P0, PT, R7, R0, PT ;  /* 0x000000000700720c */ /* 0x000fe40003f06270 */
[----:B------:R-:W-:Y:S02]  /*0190*/  IADD3 R4, P3, PT, R4, UR8, RZ ;  /* 0x0000000804047c10 */ /* 0x000fe4000ff7e0ff */
[----:B------:R-:W-:-:S02]  /*01a0*/  IADD3.X R3, PT, PT, R5, UR11, RZ, P2, !PT ;  /* 0x0000000b05037c10 */ /* 0x000fc400097fe4ff */
[----:B------:R-:W-:-:S07]  /*01b0*/  IADD3.X R5, PT, PT, R5, UR9, RZ, P3, !PT ;  /* 0x0000000905057c10 */ /* 0x000fce0009ffe4ff */
[----:B0-----:R-:W-:Y:S05]  /*01c0*/  @P0 BRA `(.L_x_236) ;  /* 0x0000000000180947 */ /* 0x001fea0003800000 */
.L_x_237:
[C---:B0-----:R-:W-:Y:S01]  /*01d0*/  IADD3 R8, P0, PT, R7.reuse, R2, RZ ;  /* 0x0000000207087210 */ /* 0x041fe20007f1e0ff */
[----:B------:R-:W-:-:S04]  /*01e0*/  VIADD R7, R7, 0x4000 ;  /* 0x0000400007077836 */ /* 0x000fc80000000000 */
[----:B------:R-:W-:Y:S01]  /*01f0*/  IMAD.X R9, RZ, RZ, R3, P0 ;  /* 0x000000ffff097224 */ /* 0x000fe200000e0603 */
[----:B------:R-:W-:-:S04]  /*0200*/  ISETP.GE.AND P0, PT, R7, R0, PT ;  /* 0x000000000700720c */ /* 0x000fc80003f06270 */
[----:B------:R0:W-:Y:S09]  /*0210*/  CCTL.E.PF2 [R8] ;  /* 0x000000000800798f */ /* 0x0001f20000800100 */
[----:B------:R-:W-:Y:S05]  /*0220*/  @!P0 BRA `(.L_x_237) ;  /* 0xfffffffc00e88947 */ /* 0x000fea000383ffff */
.L_x_236:
[----:B------:R-:W-:Y:S05]  /*0230*/  BSYNC.RECONVERGENT B0 ;  /* 0x0000000000007941 */ /* 0x000fea0003800200 */
.L_x_235:
[----:B------:R-:W-:Y:S05]  /*0240*/  @!P1 BRA `(.L_x_238) ;  /* 0x0000000800289947 */ /* 0x000fea0003800000 */
[----:B------:R-:W-:-:S13]  /*0250*/  ISETP.GE.AND P0, PT, R10, 0x1, PT ;  /* 0x000000010a00780c */ /* 0x000fda0003f06270 */
[----:B------:R-:W-:Y:S05]  /*0260*/  @!P0 EXIT ;  /* 0x000000000000894d */ /* 0x000fea0003800000 */
[----:B------:R-:W-:-:S07]  /*0270*/  IMAD.MOV.U32 R17, RZ, RZ, RZ ;  /* 0x000000ffff117224 */ /* 0x000fce00078e00ff */
.L_x_246:
[----:B-1----:R-:W1:Y:S01]  /*0280*/  LDCU UR4, c[0x0][0x388] ;  /* 0x00007100ff0477ac */ /* 0x002e620008000800 */
[C---:B------:R-:W-:Y:S01]  /*0290*/  LEA R15, R17.reuse, R6, 0x7 ;  /* 0x00000006110f7211 */ /* 0x040fe200078e38ff */
[----:B------:R-:W-:Y:S01]  /*02a0*/  VIADD R17, R17, 0x1 ;  /* 0x0000000111117836 */ /* 0x000fe20000000000 */
[----:B------:R-:W-:Y:S02]  /*02b0*/  BSSY.RECONVERGENT B0, `(.L_x_239) ;  /* 0x0000080000007945 */ /* 0x000fe40003800200 */
[----:B------:R-:W-:Y:S02]  /*02c0*/  ISETP.GE.AND P0, PT, R15, R14, PT ;  /* 0x0000000e0f00720c */ /* 0x000fe40003f06270 */
[----:B-1----:R-:W-:-:S04]  /*02d0*/  ISETP.NE.AND P1, PT, R17, UR4, PT ;  /* 0x0000000411007c0c */ /* 0x002fc8000bf25270 */
[----:B------:R-:W-:-:S07]  /*02e0*/  P2R R23, PR, RZ, 0x2 ;  /* 0x00000002ff177803 */ /* 0x000fce0000000000 */
[----:B------:R-:W-:Y:S05]  /*02f0*/  @P0 BRA `(.L_x_240) ;  /* 0x0000000400ec0947 */ /* 0x000fea0003800000 */
[----:B0-----:R-:W-:-:S05]  /*0300*/  IMAD.WIDE R8, R15, 0x4, R2 ;  /* 0x000000040f087825 */ /* 0x001fca00078e0202 */
[----:B------:R-:W2:Y:S01]  /*0310*/  LDG.E R7, desc[UR6][R8.64] ;  /* 0x0000000608077981 */ /* 0x000ea2000c1e1900 */
[----:B------:R-:W-:Y:S01]  /*0320*/  BSSY.RECONVERGENT B1, `(.L_x_241) ;  /* 0x0000064000017945 */ /* 0x000fe20003800200 */
[C---:B--2---:R-:W-:Y:S01]  /*0330*/  FMUL R12, R7.reuse, 0.63661974668502807617 ;  /* 0x3f22f983070c7820 */ /* 0x044fe20000400000 */
[----:B------:R-:W-:-:S05]  /*0340*/  FSETP.GE.AND P0, PT, |R7|, 105615, PT ;  /* 0x47ce47800700780b */ /* 0x000fca0003f06200 */
[----:B------:R-:W0:Y:S02]  /*0350*/  F2I.NTZ R12, R12 ;  /* 0x0000000c000c7305 */ /* 0x000e240000203100 */
[----:B0-----:R-:W-:-:S05]  /*0360*/  I2FP.F32.S32 R0, R12 ;  /* 0x0000000c00007245 */ /* 0x001fca0000201400 */
[----:B------:R-:W-:-:S04]  /*0370*/  FFMA R11, R0, -1.5707962512969970703, R7 ;  /* 0xbfc90fda000b7823 */ /* 0x000fc80000000007 */
[----:B------:R-:W-:-:S04]  /*0380*/  FFMA R11, R0, -7.5497894158615963534e-08, R11 ;  /* 0xb3a22168000b7823 */ /* 0x000fc8000000000b */
[----:B------:R-:W-:Y:S01]  /*0390*/  FFMA R0, R0, -5.3903029534742383927e-15, R11 ;  /* 0xa7c234c500007823 */ /* 0x000fe2000000000b */
[----:B------:R-:W-:Y:S06]  /*03a0*/  @!P0 BRA `(.L_x_242) ;  /* 0x00000004006c8947 */ /* 0x000fec0003800000 */
[----:B------:R-:W-:-:S13]  /*03b0*/  FSETP.NEU.AND P0, PT, |R7|, +INF , PT ;  /* 0x7f8000000700780b */ /* 0x000fda0003f0d200 */
[----:B------:R-:W-:Y:S01]  /*03c0*/  @!P0 FMUL R0, RZ, R7 ;  /* 0x00000007ff008220 */ /* 0x000fe20000400000 */
[----:B------:R-:W-:Y:S01]  /*03d0*/  @!P0 IMAD.MOV.U32 R12, RZ, RZ, RZ ;  /* 0x000000ffff0c8224 */ /* 0x000fe200078e00ff */
[----:B------:R-:W-:Y:S06]  /*03e0*/  @!P0 BRA `(.L_x_242) ;  /* 0x00000004005c8947 */ /* 0x000fec0003800000 */
[----:B------:R-:W0:Y:S01]  /*03f0*/  LDC.64 R8, c[0x4][0x158] ;  /* 0x01005600ff087b82 */ /* 0x000e220000000a00 */
[----:B------:R-:W-:Y:S01]  /*0400*/  IMAD.SHL.U32 R0, R7, 0x100, RZ ;  /* 0x0000010007007824 */ /* 0x000fe200078e00ff */
[----:B------:R-:W-:Y:S01]  /*0410*/  UMOV UR4, URZ ;  /* 0x000000ff00047c82 */ /* 0x000fe20008000000 */
[----:B------:R-:W-:Y:S02]  /*0420*/  IMAD.MOV.U32 R25, RZ, RZ, RZ ;  /* 0x000000ffff197224 */ /* 0x000fe400078e00ff */
[----:B------:R-:W-:Y:S01]  /*0430*/  IMAD.MOV.U32 R27, RZ, RZ, RZ ;  /* 0x000000ffff1b7224 */ /* 0x000fe200078e00ff */
[----:B------:R-:W-:-:S07]  /*0440*/  LOP3.LUT R29, R0, 0x80000000, RZ, 0xfc, !PT ;  /* 0x80000000001d7812 */ /* 0x000fce00078efcff */
.L_x_243:
[----:B0-----:R-:W-:-:S06]  /*0450*/  IMAD.WIDE.U32 R10, R27, 0x4, R8 ;  /* 0x000000041b0a7825 */ /* 0x001fcc00078e0008 */
[----:B------:R-:W2:Y:S01]  /*0460*/  LDG.E.CONSTANT R10, desc[UR6][R10.64] ;  /* 0x000000060a0a7981 */ /* 0x000ea2000c1e9900 */
[C---:B------:R-:W-:Y:S02]  /*0470*/  IMAD.SHL.U32 R0, R27.reuse, 0x4, RZ ;  /* 0x000000041b007824 */ /* 0x040fe400078e00ff */
[----:B------:R-:W-:-:S03]  /*0480*/  VIADD R27, R27, 0x1 ;  /* 0x000000011b1b7836 */ /* 0x000fc60000000000 */
[C---:B------:R-:W-:Y:S02]  /*0490*/  ISETP.EQ.AND P5, PT, R0.reuse, RZ, PT ;  /* 0x000000ff0000720c */ /* 0x040fe40003fa2270 */
[C---:B------:R-:W-:Y:S02]  /*04a0*/  ISETP.EQ.AND P4, PT, R0.reuse, 0x4, PT ;  /* 0x000000040000780c */ /* 0x040fe40003f82270 */
[C---:B------:R-:W-:Y:S02]  /*04b0*/  ISETP.EQ.AND P3, PT, R0.reuse, 0x8, PT ;  /* 0x000000080000780c */ /* 0x040fe40003f62270 */
[C---:B------:R-:W-:Y:S02]  /*04c0*/  ISETP.EQ.AND P2, PT, R0.reuse, 0xc, PT ;  /* 0x0000000c0000780c */ /* 0x040fe40003f42270 */
[----:B------:R-:W-:Y:S01]  /*04d0*/  ISETP.EQ.AND P1, PT, R0, 0x10, PT ;  /* 0x000000100000780c */ /* 0x000fe20003f22270 */
[----:B--2---:R-:W-:-:S03]  /*04e0*/  IMAD.WIDE.U32 R12, R10, R29, RZ ;  /* 0x0000001d0a0c7225 */ /* 0x004fc600078e00ff */
[----:B------:R-:W-:-:S04]  /*04f0*/  IADD3 R12, P0, PT, R12, R25, RZ ;  /* 0x000000190c0c7210 */ /* 0x000fc80007f1e0ff */
[----:B------:R-:W-:Y:S01]  /*0500*/  IADD3.X R25, PT, PT, R13, UR4, RZ, P0, !PT ;  /* 0x000000040d197c10 */ /* 0x000fe200087fe4ff */
[--C-:B------:R-:W-:Y:S01]  /*0510*/  @P5 IMAD.MOV.U32 R16, RZ, RZ, R12.reuse ;  /* 0x000000ffff105224 */ /* 0x100fe200078e000c */
[----:B------:R-:W-:Y:S01]  /*0520*/  ISETP.NE.AND P5, PT, R27, 0x6, PT ;  /* 0x000000061b00780c */ /* 0x000fe20003fa5270 */
[--C-:B------:R-:W-:Y:S01]  /*0530*/  @P3 IMAD.MOV.U32 R19, RZ, RZ, R12.reuse ;  /* 0x000000ffff133224 */ /* 0x100fe200078e000c */
[----:B------:R-:W-:Y:S01]  /*0540*/  ISETP.EQ.AND P0, PT, R0, 0x14, PT ;  /* 0x000000140000780c */ /* 0x000fe20003f02270 */
[--C-:B------:R-:W-:Y:S01]  /*0550*/  @P2 IMAD.MOV.U32 R20, RZ, RZ, R12.reuse ;  /* 0x000000ffff142224 */ /* 0x100fe200078e000c */
[----:B------:R-:W-:Y:S01]  /*0560*/  @P4 MOV R18, R12 ;  /* 0x0000000c00124202 */ /* 0x000fe20000000f00 */
[----:B------:R-:W-:-:S10]  /*0570*/  @P1 IMAD.MOV.U32 R21, RZ, RZ, R12 ;  /* 0x000000ffff151224 */ /* 0x000fd400078e000c */
[----:B------:R-:W-:Y:S01]  /*0580*/  @P0 IMAD.MOV.U32 R22, RZ, RZ, R12 ;  /* 0x000000ffff160224 */ /* 0x000fe200078e000c */
[----:B------:R-:W-:Y:S06]  /*0590*/  @P5 BRA `(.L_x_243) ;  /* 0xfffffffc00ac5947 */ /* 0x000fec000383ffff */
[----:B------:R-:W-:Y:S01]  /*05a0*/  SHF.R.U32.HI R8, RZ, 0x17, R7 ;  /* 0x00000017ff087819 */ /* 0x000fe20000011607 */
[----:B------:R-:W-:Y:S03]  /*05b0*/  BSSY.RECONVERGENT B2, `(.L_x_244) ;  /* 0x0000028000027945 */ /* 0x000fe60003800200 */
[C---:B------:R-:W-:Y:S02]  /*05c0*/  LOP3.LUT R0, R8.reuse, 0xe0, RZ, 0xc0, !PT ;  /* 0x000000e008007812 */ /* 0x040fe400078ec0ff */
[----:B------:R-:W-:-:S03]  /*05d0*/  LOP3.LUT P6, RZ, R8, 0x1f, RZ, 0xc0, !PT ;  /* 0x0000001f08ff7812 */ /* 0x000fc600078cc0ff */
[----:B------:R-:W-:-:S05]  /*05e0*/  VIADD R0, R0, 0xffffff80 ;  /* 0xffffff8000007836 */ /* 0x000fca0000000000 */
[----:B------:R-:W-:-:S05]  /*05f0*/  SHF.R.U32.HI R0, RZ, 0x5, R0 ;  /* 0x00000005ff007819 */ /* 0x000fca0000011600 */
[----:B------:R-:W-:-:S05]  /*0600*/  IMAD.U32 R11, R0, -0x4, RZ ;  /* 0xfffffffc000b7824 */ /* 0x000fca00078e00ff */
[C---:B------:R-:W-:Y:S02]  /*0610*/  ISETP.EQ.AND P3, PT, R11.reuse, -0x18, PT ;  /* 0xffffffe80b00780c */ /* 0x040fe40003f62270 */
[C---:B------:R-:W-:Y:S02]  /*0620*/  ISETP.EQ.AND P4, PT, R11.reuse, -0x14, PT ;  /* 0xffffffec0b00780c */ /* 0x040fe40003f82270 */
[C---:B------:R-:W-:Y:S02]  /*0630*/  ISETP.EQ.AND P0, PT, R11.reuse, -0x10, PT ;  /* 0xfffffff00b00780c */ /* 0x040fe40003f02270 */
[C---:B------:R-:W-:Y:S02]  /*0640*/  ISETP.EQ.AND P1, PT, R11.reuse, -0xc, PT ;  /* 0xfffffff40b00780c */ /* 0x040fe40003f22270 */
[C---:B------:R-:W-:Y:S02]  /*0650*/  ISETP.EQ.AND P2, PT, R11.reuse, -0x8, PT ;  /* 0xfffffff80b00780c */ /* 0x040fe40003f42270 */
[----:B------:R-:W-:-:S03]  /*0660*/  ISETP.EQ.AND P5, PT, R11, 0x4, PT ;  /* 0x000000040b00780c */ /* 0x000fc60003fa2270 */
[--C-:B------:R-:W-:Y:S01]  /*0670*/  @P3 IMAD.MOV.U32 R0, RZ, RZ, R16.reuse ;  /* 0x000000ffff003224 */ /* 0x100fe200078e0010 */
[C---:B------:R-:W-:Y:S01]  /*0680*/  ISETP.EQ.AND P3, PT, R11.reuse, -0x4, PT ;  /* 0xfffffffc0b00780c */ /* 0x040fe20003f62270 */
[----:B------:R-:W-:Y:S01]  /*0690*/  @P4 IMAD.MOV.U32 R9, RZ, RZ, R16 ;  /* 0x000000ffff094224 */ /* 0x000fe200078e0010 */
[----:B------:R-:W-:Y:S01]  /*06a0*/  @P4 MOV R0, R18 ;  /* 0x0000001200004202 */ /* 0x000fe20000000f00 */
[----:B------:R-:W-:Y:S01]  /*06b0*/  @P0 IMAD.MOV.U32 R9, RZ, RZ, R18 ;  /* 0x000000ffff090224 */ /* 0x000fe200078e0012 */
[----:B------:R-:W-:Y:S01]  /*06c0*/  ISETP.EQ.AND P4, PT, R11, RZ, PT ;  /* 0x000000ff0b00720c */ /* 0x000fe20003f82270 */
[--C-:B------:R-:W-:Y:S02]  /*06d0*/  @P0 IMAD.MOV.U32 R0, RZ, RZ, R19.reuse ;  /* 0x000000ffff000224 */ /* 0x100fe400078e0013 */
[----:B------:R-:W-:Y:S02]  /*06e0*/  @P1 IMAD.MOV.U32 R9, RZ, RZ, R19 ;  /* 0x000000ffff091224 */ /* 0x000fe400078e0013 */
[----:B------:R-:W-:-:S02]  /*06f0*/  @P1 IMAD.MOV.U32 R0, RZ, RZ, R20 ;  /* 0x000000ffff001224 */ /* 0x000fc400078e0014 */
[----:B------:R-:W-:Y:S02]  /*0700*/  @P2 IMAD.MOV.U32 R9, RZ, RZ, R20 ;  /* 0x000000ffff092224 */ /* 0x000fe400078e0014 */
[--C-:B------:R-:W-:Y:S02]  /*0710*/  @P2 IMAD.MOV.U32 R0, RZ, RZ, R21.reuse ;  /* 0x000000ffff002224 */ /* 0x100fe400078e0015 */
[----:B------:R-:W-:Y:S02]  /*0720*/  @P3 IMAD.MOV.U32 R9, RZ, RZ, R21 ;  /* 0x000000ffff093224 */ /* 0x000fe400078e0015 */
[----:B------:R-:W-:Y:S01]  /*0730*/  @P3 IMAD.MOV.U32 R0, RZ, RZ, R22 ;  /* 0x000000ffff003224 */ /* 0x000fe200078e0016 */
[----:B------:R-:W-:Y:S01]  /*0740*/  @P4 MOV R9, R22 ;  /* 0x0000001600094202 */ /* 0x000fe20000000f00 */
[--C-:B------:R-:W-:Y:S02]  /*0750*/  @P4 IMAD.MOV.U32 R0, RZ, RZ, R25.reuse ;  /* 0x000000ffff004224 */ /* 0x100fe400078e0019 */
[----:B------:R-:W-:Y:S01]  /*0760*/  @P5 IMAD.MOV.U32 R9, RZ, RZ, R25 ;  /* 0x000000ffff095224 */ /* 0x000fe200078e0019 */
[----:B------:R-:W-:Y:S06]  /*0770*/  @!P6 BRA `(.L_x_245) ;  /* 0x00000000002ce947 */ /* 0x000fec0003800000 */
[----:B------:R-:W-:Y:S01]  /*0780*/  @P0 IMAD.MOV.U32 R10, RZ, RZ, R16 ;  /* 0x000000ffff0a0224 */ /* 0x000fe200078e0010 */
[----:B------:R-:W-:Y:S01]  /*0790*/  ISETP.EQ.AND P0, PT, R11, 0x8, PT ;  /* 0x000000080b00780c */ /* 0x000fe20003f02270 */
[----:B------:R-:W-:Y:S01]  /*07a0*/  @P1 IMAD.MOV.U32 R10, RZ, RZ, R18 ;  /* 0x000000ffff0a1224 */ /* 0x000fe200078e0012 */
[----:B------:R-:W-:Y:S01]  /*07b0*/  LOP3.LUT R8, R8, 0x1f, RZ, 0xc0, !PT ;  /* 0x0000001f08087812 */ /* 0x000fe200078ec0ff */
[----:B------:R-:W-:Y:S02]  /*07c0*/  @P2 IMAD.MOV.U32 R10, RZ, RZ, R19 ;  /* 0x000000ffff0a2224 */ /* 0x000fe400078e0013 */
[----:B------:R-:W-:Y:S01]  /*07d0*/  @P3 IMAD.MOV.U32 R10, RZ, RZ, R20 ;  /* 0x000000ffff0a3224 */ /* 0x000fe200078e0014 */
[----:B------:R-:W-:Y:S01]  /*07e0*/  SHF.L.W.U32.HI R0, R9, R8, R0 ;  /* 0x0000000809007219 */ /* 0x000fe20000010e00 */
[----:B------:R-:W-:Y:S01]  /*07f0*/  @P4 IMAD.MOV.U32 R10, RZ, RZ, R21 ;  /* 0x000000ffff0a4224 */ /* 0x000fe200078e0015 */
[----:B------:R-:W-:-:S05]  /*0800*/  @P5 MOV R10, R22 ;  /* 0x00000016000a5202 */ /* 0x000fca0000000f00 */
[----:B------:R-:W-:-:S05]  /*0810*/  @P0 IMAD.MOV.U32 R10, RZ, RZ, R25 ;  /* 0x000000ffff0a0224 */ /* 0x000fca00078e0019 */
[----:B------:R-:W-:-:S07]  /*0820*/  SHF.L.W.U32.HI R9, R10, R8, R9 ;  /* 0x000000080a097219 */ /* 0x000fce0000010e09 */
.L_x_245:
[----:B------:R-:W-:Y:S05]  /*0830*/  BSYNC.RECONVERGENT B2 ;  /* 0x0000000000027941 */ /* 0x000fea0003800200 */
.L_x_244:
[C---:B------:R-:W-:Y:S01]  /*0840*/  SHF.L.W.U32.HI R12, R9.reuse, 0x2, R0 ;  /* 0x00000002090c7819 */ /* 0x040fe20000010e00 */
[----:B------:R-:W-:Y:S01]  /*0850*/  IMAD.SHL.U32 R9, R9, 0x4, RZ ;  /* 0x0000000409097824 */ /* 0x000fe200078e00ff */
[----:B------:R-:W-:Y:S01]  /*0860*/  UMOV UR4, 0x54442d19 ;  /* 0x54442d1900047882 */ /* 0x000fe20000000000 */
[----:B------:R-:W-:Y:S01]  /*0870*/  UMOV UR5, 0x3bf921fb ;  /* 0x3bf921fb00057882 */ /* 0x000fe20000000000 */
[----:B------:R-:W-:Y:S02]  /*0880*/  SHF.R.S32.HI R10, RZ, 0x1f, R12 ;  /* 0x0000001fff0a7819 */ /* 0x000fe4000001140c */
[----:B------:R-:W-:Y:S02]  /*0890*/  ISETP.GE.AND P0, PT, R7, RZ, PT ;  /* 0x000000ff0700720c */ /* 0x000fe40003f06270 */
[C---:B------:R-:W-:Y:S02]  /*08a0*/  LOP3.LUT R8, R10.reuse, R9, RZ, 0x3c, !PT ;  /* 0x000000090a087212 */ /* 0x040fe400078e3cff */
[----:B------:R-:W-:-:S02]  /*08b0*/  LOP3.LUT R9, R10, R12, RZ, 0x3c, !PT ;  /* 0x0000000c0a097212 */ /* 0x000fc400078e3cff */
[----:B------:R-:W-:Y:S02]  /*08c0*/  SHF.R.U32.HI R13, RZ, 0x1e, R0 ;  /* 0x0000001eff0d7819 */ /* 0x000fe40000011600 */
[C---:B------:R-:W-:Y:S02]  /*08d0*/  LOP3.LUT R0, R12.reuse, R7, RZ, 0x3c, !PT ;  /* 0x000000070c007212 */ /* 0x040fe400078e3cff */
[----:B------:R-:W0:Y:S01]  /*08e0*/  I2F.F64.S64 R8, R8 ;  /* 0x0000000800087312 */ /* 0x000e220000301c00 */
[----:B------:R-:W-:Y:S02]  /*08f0*/  LEA.HI R12, R12, R13, RZ, 0x1 ;  /* 0x0000000d0c0c7211 */ /* 0x000fe400078f08ff */
[----:B------:R-:W-:-:S03]  /*0900*/  ISETP.GE.AND P1, PT, R0, RZ, PT ;  /* 0x000000ff0000720c */ /* 0x000fc60003f26270 */
[----:B------:R-:W-:-:S04]  /*0910*/  IMAD.MOV R0, RZ, RZ, -R12 ;  /* 0x000000ffff007224 */ /* 0x000fc800078e0a0c */
[----:B------:R-:W-:Y:S01]  /*0920*/  @!P0 IMAD.MOV.U32 R12, RZ, RZ, R0 ;  /* 0x000000ffff0c8224 */ /* 0x000fe200078e0000 */
[----:B0-----:R-:W-:-:S10]  /*0930*/  DMUL R10, R8, UR4 ;  /* 0x00000004080a7c28 */ /* 0x001fd40008000000 */
[----:B------:R-:W0:Y:S02]  /*0940*/  F2F.F32.F64 R10, R10 ;  /* 0x0000000a000a7310 */ /* 0x000e240000301000 */
[----:B0-----:R-:W-:-:S07]  /*0950*/  FSEL R0, -R10, R10, !P1 ;  /* 0x0000000a0a007208 */ /* 0x001fce0004800100 */
.L_x_242:
[----:B------:R-:W-:Y:S05]  /*0960*/  BSYNC.RECONVERGENT B1 ;  /* 0x0000000000017941 */ /* 0x000fea0003800200 */
.L_x_241:
[----:B------:R-:W-:Y:S01]  /*0970*/  LOP3.LUT R10, R12, 0x1, RZ, 0xc0, !PT ;  /* 0x000000010c0a7812 */ /* 0x000fe200078ec0ff */
[----:B------:R-:W-:Y:S02]  /*0980*/  IMAD.MOV.U32 R8, RZ, RZ, 0x37cbac00 ;  /* 0x37cbac00ff087424 */ /* 0x000fe400078e00ff */
[----:B------:R-:W-:Y:S01]  /*0990*/  FMUL R9, R0, R0 ;  /* 0x0000000000097220 */ /* 0x000fe20000400000 */
[----:B------:R-:W-:Y:S01]  /*09a0*/  IMAD.MOV.U32 R13, RZ, RZ, 0x3effffff ;  /* 0x3effffffff0d7424 */ /* 0x000fe200078e00ff */
[----:B------:R-:W-:Y:S01]  /*09b0*/  ISETP.NE.U32.AND P0, PT, R10, 0x1, PT ;  /* 0x000000010a00780c */ /* 0x000fe20003f05070 */
[----:B------:R-:W-:Y:S02]  /*09c0*/  IMAD.MOV.U32 R10, RZ, RZ, 0x3d2aaabb ;  /* 0x3d2aaabbff0a7424 */ /* 0x000fe400078e00ff */
[----:B------:R-:W-:Y:S01]  /*09d0*/  FFMA R8, R9, R8, -0.0013887860113754868507 ;  /* 0xbab607ed09087423 */ /* 0x000fe20000000008 */
[----:B------:R-:W-:Y:S02]  /*09e0*/  LOP3.LUT P1, RZ, R12, 0x2, RZ, 0xc0, !PT ;  /* 0x000000020cff7812 */ /* 0x000fe4000782c0ff */
[----:B------:R-:W-:-:S02]  /*09f0*/  FSEL R0, R0, 1, P0 ;  /* 0x3f80000000007808 */ /* 0x000fc40000000000 */
[----:B------:R-:W-:Y:S02]  /*0a00*/  FSEL R8, R8, -0.00019574658654164522886, !P0 ;  /* 0xb94d415308087808 */ /* 0x000fe40004000000 */
[----:B------:R-:W-:Y:S01]  /*0a10*/  FSEL R10, R10, 0.0083327032625675201416, !P0 ;  /* 0x3c0885e40a0a7808 */ /* 0x000fe20004000000 */
[----:B------:R-:W-:Y:S01]  /*0a20*/  FFMA R11, R9, R0, RZ ;  /* 0x00000000090b7223 */ /* 0x000fe200000000ff */
[----:B------:R-:W-:-:S03]  /*0a30*/  FSEL R13, -R13, -0.16666662693023681641, !P0 ;  /* 0xbe2aaaa80d0d7808 */ /* 0x000fc60004000100 */
[----:B------:R-:W-:-:S04]  /*0a40*/  FFMA R8, R9, R8, R10 ;  /* 0x0000000809087223 */ /* 0x000fc8000000000a */
[----:B------:R-:W-:-:S04]  /*0a50*/  FFMA R8, R9, R8, R13 ;  /* 0x0000000809087223 */ /* 0x000fc8000000000d */
[----:B------:R-:W-:Y:S01]  /*0a60*/  FFMA R0, R11, R8, R0 ;  /* 0x000000080b007223 */ /* 0x000fe20000000000 */
[----:B------:R-:W-:-:S04]  /*0a70*/  IMAD.WIDE R8, R15, 0x4, R4 ;  /* 0x000000040f087825 */ /* 0x000fc800078e0204 */
[----:B------:R-:W-:-:S04]  /*0a80*/  @P1 FADD R0, RZ, -R0 ;  /* 0x80000000ff001221 */ /* 0x000fc80000000000 */
[----:B------:R-:W-:-:S05]  /*0a90*/  FMUL R7, R7, R0 ;  /* 0x0000000007077220 */ /* 0x000fca0000400000 */
[----:B------:R1:W-:Y:S02]  /*0aa0*/  STG.E desc[UR6][R8.64], R7 ;  /* 0x0000000708007986 */ /* 0x0003e4000c101906 */
.L_x_240:
[----:B------:R-:W-:Y:S05]  /*0ab0*/  BSYNC.RECONVERGENT B0 ;  /* 0x0000000000007941 */ /* 0x000fea0003800200 */
.L_x_239:
[----:B------:R-:W-:-:S13]  /*0ac0*/  ISETP.NE.AND P0, PT, R23, RZ, PT ;  /* 0x000000ff1700720c */ /* 0x000fda0003f05270 */
[----:B------:R-:W-:Y:S05]  /*0ad0*/  @P0 BRA `(.L_x_246) ;  /* 0xfffffff400e80947 */ /* 0x000fea000383ffff */
[----:B------:R-:W-:Y:S05]  /*0ae0*/  EXIT ;  /* 0x000000000000794d */ /* 0x000fea0003800000 */
.L_x_238:
[----:B------:R-:W-:-:S13]  /*0af0*/  ISETP.GE.AND P0, PT, R10, 0x1, PT ;  /* 0x000000010a00780c */ /* 0x000fda0003f06270 */
[----:B------:R-:W-:Y:S05]  /*0b00*/  @!P0 EXIT ;  /* 0x000000000000894d */ /* 0x000fea0003800000 */
[----:B------:R-:W-:-:S07]  /*0b10*/  MOV R7, RZ ;  /* 0x000000ff00077202 */ /* 0x000fce0000000f00 */
.L_x_252:
[----:B0-----:R-:W-:Y:S02]  /*0b20*/  IMAD R9, R7, 0x80, R6 ;  /* 0x0000008007097824 */ /* 0x001fe400078e0206 */
[----:B------:R-:W-:Y:S02]  /*0b30*/  IMAD.MOV.U32 R10, RZ, RZ, R2 ;  /* 0x000000ffff0a7224 */ /* 0x000fe400078e0002 */
[----:B------:R-:W-:Y:S02]  /*0b40*/  IMAD.MOV.U32 R11, RZ, RZ, R3 ;  /* 0x000000ffff0b7224 */ /* 0x000fe400078e0003 */
[----:B------:R-:W-:-:S06]  /*0b50*/  IMAD.WIDE R10, R9, 0x4, R10 ;  /* 0x00000004090a7825 */ /* 0x000fcc00078e020a */
        /* <DEDUP_REMOVED lines=14> */
[----:B------:R-:W-:Y:S01]  /*0c40*/  IMAD.SHL.U32 R11, R10, 0x100, RZ ;  /* 0x000001000a0b7824 */ /* 0x000fe200078e00ff */
[----:B------:R-:W0:Y:S01]  /*0c50*/  LDCU.64 UR8, c[0x4][0x158] ;  /* 0x01002b00ff0877ac */ /* 0x000e220008000a00 */
[----:B------:R-:W-:Y:S02]  /*0c60*/  IMAD.MOV.U32 R0, RZ, RZ, RZ ;  /* 0x000000ffff007224 */ /* 0x000fe400078e00ff */
[----:B------:R-:W-:Y:S01]  /*0c70*/  IMAD.MOV.U32 R22, RZ, RZ, RZ ;  /* 0x000000ffff167224 */ /* 0x000fe200078e00ff */
[----:B------:R-:W-:Y:S01]  /*0c80*/  LOP3.LUT R21, R11, 0x80000000, RZ, 0xfc, !PT ;  /* 0x800000000b157812 */ /* 0x000fe200078efcff */
[----:B------:R-:W-:Y:S01]  /*0c90*/  UMOV UR5, URZ ;  /* 0x000000ff00057c82 */ /* 0x000fe20008000000 */
[----:B------:R-:W-:-:S05]  /*0ca0*/  UMOV UR4, URZ ;  /* 0x000000ff00047c82 */ /* 0x000fca0008000000 */
.L_x_249:
[----:B0-----:R-:W-:Y:S01]  /*0cb0*/  MOV R14, UR8 ;  /* 0x00000008000e7c02 */ /* 0x001fe20008000f00 */
[----:B------:R-:W-:-:S05]  /*0cc0*/  IMAD.U32 R15, RZ, RZ, UR9 ;  /* 0x00000009ff0f7e24 */ /* 0x000fca000f8e00ff */
[----:B------:R-:W2:Y:S01]  /*0cd0*/  LDG.E.CONSTANT R12, desc[UR6][R14.64] ;  /* 0x000000060e0c7981 */ /* 0x000ea2000c1e9900 */
[----:B------:R-:W-:Y:S01]  /*0ce0*/  UIADD3 UR4, UPT, UPT, UR4, 0x1, URZ ;  /* 0x0000000104047890 */ /* 0x000fe2000fffe0ff */
[C---:B------:R-:W-:Y:S01]  /*0cf0*/  ISETP.EQ.AND P0, PT, R22.reuse, RZ, PT ;  /* 0x000000ff1600720c */ /* 0x040fe20003f02270 */
[----:B------:R-:W-:Y:S01]  /*0d00*/  UIADD3 UR8, UP1, UPT, UR8, 0x4, URZ ;  /* 0x0000000408087890 */ /* 0x000fe2000ff3e0ff */
[C---:B------:R-:W-:Y:S01]  /*0d10*/  ISETP.EQ.AND P1, PT, R22.reuse, 0x4, PT ;  /* 0x000000041600780c */ /* 0x040fe20003f22270 */
[----:B------:R-:W-:Y:S01]  /*0d20*/  UISETP.NE.AND UP0, UPT, UR4, 0x6, UPT ;  /* 0x000000060400788c */ /* 0x000fe2000bf05270 */
[C---:B------:R-:W-:Y:S01]  /*0d30*/  ISETP.EQ.AND P2, PT, R22.reuse, 0x8, PT ;  /* 0x000000081600780c */ /* 0x040fe20003f42270 */
[----:B------:R-:W-:Y:S01]  /*0d40*/  UIADD3.X UR9, UPT, UPT, URZ, UR9, URZ, UP1, !UPT ;  /* 0x00000009ff097290 */ /* 0x000fe20008ffe4ff */
[C---:B------:R-:W-:Y:S02]  /*0d50*/  ISETP.EQ.AND P3, PT, R22.reuse, 0xc, PT ;  /* 0x0000000c1600780c */ /* 0x040fe40003f62270 */
[----:B------:R-:W-:-:S02]  /*0d60*/  ISETP.EQ.AND P4, PT, R22, 0x10, PT ;  /* 0x000000101600780c */ /* 0x000fc40003f82270 */
[C---:B------:R-:W-:Y:S02]  /*0d70*/  ISETP.EQ.AND P5, PT, R22.reuse, 0x14, PT ;  /* 0x000000141600780c */ /* 0x040fe40003fa2270 */
[----:B------:R-:W-:Y:S01]  /*0d80*/  IADD3 R22, PT, PT, R22, 0x4, RZ ;  /* 0x0000000416167810 */ /* 0x000fe20007ffe0ff */
[----:B--2---:R-:W-:-:S03]  /*0d90*/  IMAD.WIDE.U32 R12, R12, R21, RZ ;  /* 0x000000150c0c7225 */ /* 0x004fc600078e00ff */
[----:B------:R-:W-:-:S04]  /*0da0*/  IADD3 R11, P6, PT, R12, R0, RZ ;  /* 0x000000000c0b7210 */ /* 0x000fc80007fde0ff */
[----:B------:R-:W-:Y:S01]  /*0db0*/  IADD3.X R0, PT, PT, R13, UR5, RZ, P6, !PT ;  /* 0x000000050d007c10 */ /* 0x000fe2000b7fe4ff */
[--C-:B------:R-:W-:Y:S02]  /*0dc0*/  @P0 IMAD.MOV.U32 R8, RZ, RZ, R11.reuse ;  /* 0x000000ffff080224 */ /* 0x100fe400078e000b */
[--C-:B------:R-:W-:Y:S02]  /*0dd0*/  @P1 IMAD.MOV.U32 R19, RZ, RZ, R11.reuse ;  /* 0x000000ffff131224 */ /* 0x100fe400078e000b */
[--C-:B------:R-:W-:Y:S02]  /*0de0*/  @P2 IMAD.MOV.U32 R20, RZ, RZ, R11.reuse ;  /* 0x000000ffff142224 */ /* 0x100fe400078e000b */
[--C-:B------:R-:W-:Y:S02]  /*0df0*/  @P3 IMAD.MOV.U32 R16, RZ, RZ, R11.reuse ;  /* 0x000000ffff103224 */ /* 0x100fe400078e000b */
[--C-:B------:R-:W-:Y:S02]  /*0e00*/  @P4 IMAD.MOV.U32 R17, RZ, RZ, R11.reuse ;  /* 0x000000ffff114224 */ /* 0x100fe400078e000b */
[----:B------:R-:W-:Y:S01]  /*0e10*/  @P5 IMAD.MOV.U32 R18, RZ, RZ, R11 ;  /* 0x000000ffff125224 */ /* 0x000fe200078e000b */
[----:B------:R-:W-:Y:S06]  /*0e20*/  BRA.U UP0, `(.L_x_249) ;  /* 0xfffffffd00a07547 */ /* 0x000fec000b83ffff */
        /* <DEDUP_REMOVED lines=12> */
[----:B------:R-:W-:-:S03]  /*0ef0*/  ISETP.EQ.AND P5, PT, R15, RZ, PT ;  /* 0x000000ff0f00720c */ /* 0x000fc60003fa2270 */
[--C-:B------:R-:W-:Y:S01]  /*0f00*/  @P3 IMAD.MOV.U32 R11, RZ, RZ, R8.reuse ;  /* 0x000000ffff0b3224 */ /* 0x100fe200078e0008 */
[C---:B------:R-:W-:Y:S01]  /*0f10*/  ISETP.EQ.AND P3, PT, R15.reuse, -0x4, PT ;  /* 0xfffffffc0f00780c */ /* 0x040fe20003f62270 */
[----:B------:R-:W-:Y:S02]  /*0f20*/  @P4 IMAD.MOV.U32 R13, RZ, RZ, R8 ;  /* 0x000000ffff0d4224 */ /* 0x000fe400078e0008 */
[--C-:B------:R-:W-:Y:S01]  /*0f30*/  @P4 IMAD.MOV.U32 R11, RZ, RZ, R19.reuse ;  /* 0x000000ffff0b4224 */ /* 0x100fe200078e0013 */
[----:B------:R-:W-:Y:S01]  /*0f40*/  ISETP.EQ.AND P4, PT, R15, 0x4, PT ;  /* 0x000000040f00780c */ /* 0x000fe20003f82270 */
[----:B------:R-:W-:Y:S01]  /*0f50*/  @P2 IMAD.MOV.U32 R13, RZ, RZ, R19 ;  /* 0x000000ffff0d2224 */ /* 0x000fe200078e0013 */
[----:B------:R-:W-:Y:S01]  /*0f60*/  @P1 MOV R13, R20 ;  /* 0x00000014000d1202 */ /* 0x000fe20000000f00 */
[----:B------:R-:W-:Y:S02]  /*0f70*/  @P2 IMAD.MOV.U32 R11, RZ, RZ, R20 ;  /* 0x000000ffff0b2224 */ /* 0x000fe400078e0014 */
[----:B------:R-:W-:-:S02]  /*0f80*/  @P1 IMAD.MOV.U32 R11, RZ, RZ, R16 ;  /* 0x000000ffff0b1224 */ /* 0x000fc400078e0010 */
[----:B------:R-:W-:Y:S02]  /*0f90*/  @P0 IMAD.MOV.U32 R13, RZ, RZ, R16 ;  /* 0x000000ffff0d0224 */ /* 0x000fe400078e0010 */
[--C-:B------:R-:W-:Y:S02]  /*0fa0*/  @P0 IMAD.MOV.U32 R11, RZ, RZ, R17.reuse ;  /* 0x000000ffff0b0224 */ /* 0x100fe400078e0011 */
[----:B------:R-:W-:Y:S02]  /*0fb0*/  @P3 IMAD.MOV.U32 R13, RZ, RZ, R17 ;  /* 0x000000ffff0d3224 */ /* 0x000fe400078e0011 */
[--C-:B------:R-:W-:Y:S02]  /*0fc0*/  @P3 IMAD.MOV.U32 R11, RZ, RZ, R18.reuse ;  /* 0x000000ffff0b3224 */ /* 0x100fe400078e0012 */
[----:B------:R-:W-:Y:S01]  /*0fd0*/  @P5 IMAD.MOV.U32 R13, RZ, RZ, R18 ;  /* 0x000000ffff0d5224 */ /* 0x000fe200078e0012 */
[----:B------:R-:W-:Y:S01]  /*0fe0*/  @P4 MOV R13, R0 ;  /* 0x00000000000d4202 */ /* 0x000fe20000000f00 */
[----:B------:R-:W-:Y:S01]  /*0ff0*/  @P5 IMAD.MOV.U32 R11, RZ, RZ, R0 ;  /* 0x000000ffff0b5224 */ /* 0x000fe200078e0000 */
[----:B------:R-:W-:Y:S06]  /*1000*/  @!P6 BRA `(.L_x_251) ;  /* 0x00000000002ce947 */ /* 0x000fec0003800000 */
[----:B------:R-:W-:Y:S01]  /*1010*/  @P2 IMAD.MOV.U32 R14, RZ, RZ, R8 ;  /* 0x000000ffff0e2224 */ /* 0x000fe200078e0008 */
[----:B------:R-:W-:Y:S01]  /*1020*/  LOP3.LUT R12, R12, 0x1f, RZ, 0xc0, !PT ;  /* 0x0000001f0c0c7812 */ /* 0x000fe200078ec0ff */
[----:B------:R-:W-:Y:S02]  /*1030*/  @P1 IMAD.MOV.U32 R14, RZ, RZ, R19 ;  /* 0x000000ffff0e1224 */ /* 0x000fe400078e0013 */
[----:B------:R-:W-:Y:S01]  /*1040*/  @P0 IMAD.MOV.U32 R14, RZ, RZ, R20 ;  /* 0x000000ffff0e0224 */ /* 0x000fe200078e0014 */
[----:B------:R-:W-:Y:S01]  /*1050*/  ISETP.EQ.AND P0, PT, R15, 0x8, PT ;  /* 0x000000080f00780c */ /* 0x000fe20003f02270 */
[----:B------:R-:W-:Y:S01]  /*1060*/  @P3 IMAD.MOV.U32 R14, RZ, RZ, R16 ;  /* 0x000000ffff0e3224 */ /* 0x000fe200078e0010 */
[----:B------:R-:W-:Y:S01]  /*1070*/  SHF.L.W.U32.HI R11, R13, R12, R11 ;  /* 0x0000000c0d0b7219 */ /* 0x000fe20000010e0b */
[----:B------:R-:W-:Y:S02]  /*1080*/  @P5 IMAD.MOV.U32 R14, RZ, RZ, R17 ;  /* 0x000000ffff0e5224 */ /* 0x000fe400078e0011 */
[----:B------:R-:W-:-:S08]  /*1090*/  @P4 IMAD.MOV.U32 R14, RZ, RZ, R18 ;  /* 0x000000ffff0e4224 */ /* 0x000fd000078e0012 */
[----:B------:R-:W-:-:S05]  /*10a0*/  @P0 IMAD.MOV.U32 R14, RZ, RZ, R0 ;  /* 0x000000ffff0e0224 */ /* 0x000fca00078e0000 */
[----:B------:R-:W-:-:S07]  /*10b0*/  SHF.L.W.U32.HI R13, R14, R12, R13 ;  /* 0x0000000c0e0d7219 */ /* 0x000fce0000010e0d */
.L_x_251:
[----:B------:R-:W-:Y:S05]  /*10c0*/  BSYNC.RECONVERGENT B1 ;  /* 0x0000000000017941 */ /* 0x000fea0003800200 */
.L_x_250:
[C---:B------:R-:W-:Y:S01]  /*10d0*/  SHF.L.W.U32.HI R21, R13.reuse, 0x2, R11 ;  /* 0x000000020d157819 */ /* 0x040fe20000010e0b */
[----:B------:R-:W-:Y:S01]  /*10e0*/  UMOV UR4, 0x54442d19 ;  /* 0x54442d1900047882 */ /* 0x000fe20000000000 */
[----:B------:R-:W-:Y:S01]  /*10f0*/  SHF.L.U32 R13, R13, 0x2, RZ ;  /* 0x000000020d0d7819 */ /* 0x000fe200000006ff */
        /* <DEDUP_REMOVED lines=15> */
.L_x_248:
[----:B------:R-:W-:Y:S05]  /*11f0*/  BSYNC.RECONVERGENT B0 ;  /* 0x0000000000007941 */ /* 0x000fea0003800200 */
.L_x_247:
[----:B------:R-:W-:Y:S02]  /*1200*/  IMAD.MOV.U32 R14, RZ, RZ, 0x37cbac00 ;  /* 0x37cbac00ff0e7424 */ /* 0x000fe400078e00ff */
[----:B------:R-:W-:Y:S01]  /*1210*/  FMUL R11, R12, R12 ;  /* 0x0000000c0c0b7220 */ /* 0x000fe20000400000 */
[C---:B------:R-:W-:Y:S01]  /*1220*/  LOP3.LUT R15, R0.reuse, 0x1, RZ, 0xc0, !PT ;  /* 0x00000001000f7812 */ /* 0x040fe200078ec0ff */
[----:B------:R-:W-:Y:S01]  /*1230*/  IMAD.MOV.U32 R22, RZ, RZ, 0x3d2aaabb ;  /* 0x3d2aaabbff167424 */ /* 0x000fe200078e00ff */
[----:B------:R-:W0:Y:S01]  /*1240*/  LDCU UR4, c[0x0][0x388] ;  /* 0x00007100ff0477ac */ /* 0x000e220008000800 */
[----:B------:R-:W-:Y:S01]  /*1250*/  FFMA R13, R11, R14, -0.0013887860113754868507 ;  /* 0xbab607ed0b0d7423 */ /* 0x000fe2000000000e */
[----:B------:R-:W-:Y:S01]  /*1260*/  ISETP.NE.U32.AND P0, PT, R15, 0x1, PT ;  /* 0x000000010f00780c */ /* 0x000fe20003f05070 */
[----:B------:R-:W-:Y:S01]  /*1270*/  IMAD.MOV.U32 R15, RZ, RZ, 0x3effffff ;  /* 0x3effffffff0f7424 */ /* 0x000fe200078e00ff */
[----:B------:R-:W-:Y:S01]  /*1280*/  LOP3.LUT P1, RZ, R0, 0x2, RZ, 0xc0, !PT ;  /* 0x0000000200ff7812 */ /* 0x000fe2000782c0ff */
[----:B------:R-:W-:Y:S01]  /*1290*/  VIADD R7, R7, 0x1 ;  /* 0x0000000107077836 */ /* 0x000fe20000000000 */
[----:B------:R-:W-:-:S02]  /*12a0*/  FSEL R14, R13, -0.00019574658654164522886, !P0 ;  /* 0xb94d41530d0e7808 */ /* 0x000fc40004000000 */
[----:B------:R-:W-:Y:S02]  /*12b0*/  FSEL R22, R22, 0.0083327032625675201416, !P0 ;  /* 0x3c0885e416167808 */ /* 0x000fe40004000000 */
[----:B------:R-:W-:Y:S02]  /*12c0*/  FSEL R0, R12, 1, P0 ;  /* 0x3f8000000c007808 */ /* 0x000fe40000000000 */
[----:B------:R-:W-:Y:S01]  /*12d0*/  FSEL R15, -R15, -0.16666662693023681641, !P0 ;  /* 0xbe2aaaa80f0f7808 */ /* 0x000fe20004000100 */
[C---:B------:R-:W-:Y:S02]  /*12e0*/  FFMA R14, R11.reuse, R14, R22 ;  /* 0x0000000e0b0e7223 */ /* 0x040fe40000000016 */
[C---:B------:R-:W-:Y:S02]  /*12f0*/  FFMA R13, R11.reuse, R0, RZ ;  /* 0x000000000b0d7223 */ /* 0x040fe400000000ff */
[----:B------:R-:W-:Y:S01]  /*1300*/  FFMA R14, R11, R14, R15 ;  /* 0x0000000e0b0e7223 */ /* 0x000fe2000000000f */
[----:B0-----:R-:W-:-:S03]  /*1310*/  ISETP.NE.AND P0, PT, R7, UR4, PT ;  /* 0x0000000407007c0c */ /* 0x001fc6000bf05270 */
[----:B------:R-:W-:Y:S01]  /*1320*/  FFMA R11, R13, R14, R0 ;  /* 0x0000000e0d0b7223 */ /* 0x000fe20000000000 */
[----:B------:R-:W-:-:S04]  /*1330*/  IMAD.WIDE R12, R9, 0x4, R4 ;  /* 0x00000004090c7825 */ /* 0x000fc800078e0204 */
[----:B------:R-:W-:-:S04]  /*1340*/  @P1 FADD R11, RZ, -R11 ;  /* 0x8000000bff0b1221 */ /* 0x000fc80000000000 */
[----:B------:R-:W-:-:S05]  /*1350*/  FMUL R11, R10, R11 ;  /* 0x0000000b0a0b7220 */ /* 0x000fca0000400000 */
[----:B------:R0:W-:Y:S01]  /*1360*/  STG.E desc[UR6][R12.64], R11 ;  /* 0x0000000b0c007986 */ /* 0x0001e2000c101906 */
[----:B------:R-:W-:Y:S05]  /*1370*/  @!P0 EXIT ;  /* 0x000000000000894d */ /* 0x000fea0003800000 */
[----:B------:R-:W-:Y:S05]  /*1380*/  BRA `(.L_x_252) ;  /* 0xfffffff400e47947 */ /* 0x000fea000383ffff */
.L_x_253:
        /* <DEDUP_REMOVED lines=15> */
.L_x_286:


//--------------------- .text._ZN3cub18CUB_300001_SM_10006detail9transform16transform_kernelINS2_10policy_hubILb1EN4cuda3std3__45tupleIJN6thrust24THRUST_300001_SM_1000_NS6detail15normal_iteratorINSA_10device_ptrIfEEEEEEEE10policy1000Ei11sin_functorSF_JPfEEEvT0_iT1_T2_DpNS2_10kernel_argIT3_EE --------------------------
	.section	.text._ZN3cub18CUB_300001_SM_10006detail9transform16transform_kernelINS2_10policy_hubILb1EN4cuda3std3__45tupleIJN6thrust24THRUST_300001_SM_1000_NS6detail15normal_iteratorINSA_10device_ptrIfEEEEEEEE10policy1000Ei11sin_functorSF_JPfEEEvT0_iT1_T2_DpNS2_10kernel_argIT3_EE,"ax",@progbits
	.align	128
        .global         _ZN3cub18CUB_300001_SM_10006detail9transform16transform_kernelINS2_10policy_hubILb1EN4cuda3std3__45tupleIJN6thrust24THRUST_300001_SM_1000_NS6detail15normal_iteratorINSA_10device_ptrIfEEEEEEEE10policy1000Ei11sin_functorSF_JPfEEEvT0_iT1_T2_DpNS2_10kernel_argIT3_EE
        .type           _ZN3cub18CUB_300001_SM_10006detail9transform16transform_kernelINS2_10policy_hubILb1EN4cuda3std3__45tupleIJN6thrust24THRUST_300001_SM_1000_NS6detail15normal_iteratorINSA_10device_ptrIfEEEEEEEE10policy1000Ei11sin_functorSF_JPfEEEvT0_iT1_T2_DpNS2_10kernel_argIT3_EE,@function
        .size           _ZN3cub18CUB_300001_SM_10006detail9transform16transform_kernelINS2_10policy_hubILb1EN4cuda3std3__45tupleIJN6thrust24THRUST_300001_SM_1000_NS6detail15normal_iteratorINSA_10device_ptrIfEEEEEEEE10policy1000Ei11sin_functorSF_JPfEEEvT0_iT1_T2_DpNS2_10kernel_argIT3_EE,(.L_x_287 - _ZN3cub18CUB_300001_SM_10006detail9transform16transform_kernelINS2_10policy_hubILb1EN4cuda3std3__45tupleIJN6thrust24THRUST_300001_SM_1000_NS6detail15normal_iteratorINSA_10device_ptrIfEEEEEEEE10policy1000Ei11sin_functorSF_JPfEEEvT0_iT1_T2_DpNS2_10kernel_argIT3_EE)
        .other          _ZN3cub18CUB_300001_SM_10006detail9transform16transform_kernelINS2_10policy_hubILb1EN4cuda3std3__45tupleIJN6thrust24THRUST_300001_SM_1000_NS6detail15normal_iteratorINSA_10device_ptrIfEEEEEEEE10policy1000Ei11sin_functorSF_JPfEEEvT0_iT1_T2_DpNS2_10kernel_argIT3_EE,@"STO_CUDA_ENTRY STV_DEFAULT"
_ZN3cub18CUB_300001_SM_10006detail9transform16transform_kernelINS2_10policy_hubILb1EN4cuda3std3__45tupleIJN6thrust24THRUST_300001_SM_1000_NS6detail15normal_iteratorINSA_10device_ptrIfEEEEEEEE10policy1000Ei11sin_functorSF_JPfEEEvT0_iT1_T2_DpNS2_10kernel_argIT3_EE:
.text._ZN3cub18CUB_300001_SM_10006detail9transform16transform_kernelINS2_10policy_hubILb1EN4cuda3std3__45tupleIJN6thrust24THRUST_300001_SM_1000_NS6detail15normal_iteratorINSA_10device_ptrIfEEEEEEEE10policy1000Ei11sin_functorSF_JPfEEEvT0_iT1_T2_DpNS2_10kernel_argIT3_EE:
[----:B------:R-:W-:Y:S08]  /*0000*/  LDC R1, c[0x0][0x37c] ;  /* 0x0000df00ff017b82 */ /* 0x000ff00000000800 */
[----:B------:R-:W0:Y:S01]  /*0010*/  LDC.64 R14, c[0x0][0x380] ;  /* 0x0000e000ff0e7b82 */ /* 0x000e220000000a00 */
[----:B------:R-:W1:Y:S01]  /*0020*/  S2R R6, SR_TID.X ;  /* 0x0000000000067919 */ /* 0x000e620000002100 */
[----:B------:R-:W2:Y:S01]  /*0030*/  LDCU.64 UR6, c[0x0][0x358] ;  /* 0x00006b00ff0677ac */ /* 0x000ea20008000a00 */
[----:B------:R-:W-:Y:S05]  /*0040*/  BSSY.RECONVERGENT B0, `(.L_x_254) ;  /* 0x0000014000007945 */ /* 0x000fea0003800200 */
[----:B------:R-:W3:Y:S08]  /*0050*/  S2UR UR4, SR_CTAID.X ;  /* 0x00000000000479c3 */ /* 0x000ef00000002500 */
[----:B------:R-:W4:Y:S01]  /*0060*/  LDC.64 R4, c[0x0][0x398] ;  /* 0x0000e600ff047b82 */ /* 0x000f220000000a00 */
[----:B0-----:R-:W-:-:S07]  /*0070*/  IMAD.SHL.U32 R0, R15, 0x80, RZ ;  /* 0x000000800f007824 */ /* 0x001fce00078e00ff */
[----:B------:R-:W0:Y:S01]  /*0080*/  LDC.64 R8, c[0x0][0x390] ;  /* 0x0000e400ff087b82 */ /* 0x000e220000000a00 */
[----:B---3--:R-:W-:Y:S02]  /*0090*/  IMAD R11, R0, UR4, RZ ;  /* 0x00000004000b7c24 */ /* 0x008fe4000f8e02ff */
[----:B-1----:R-:W-:Y:S02]  /*00a0*/  IMAD.SHL.U32 R13, R6, 0x80, RZ ;  /* 0x00000080060d7824 */ /* 0x002fe400078e00ff */
[----:B------:R-:W-:Y:S02]  /*00b0*/  IMAD.IADD R3, R14, 0x1, -R11 ;  /* 0x000000010e037824 */ /* 0x000fe400078e0a0b */
[----:B----4-:R-:W-:-:S03]  /*00c0*/  IMAD.WIDE R4, R11, 0x4, R4 ;  /* 0x000000040b047825 */ /* 0x010fc600078e0204 */
[CC--:B------:R-:W-:Y:S02]  /*00d0*/  VIMNMX R7, PT, PT, R0.reuse, R3.reuse, PT ;  /* 0x0000000300077248 */ /* 0x0c0fe40003fe0100 */
[----:B------:R-:W-:-:S03]  /*00e0*/  ISETP.GT.AND P1, PT, R0, R3, PT ;  /* 0x000000030000720c */ /* 0x000fc60003f24270 */
[----:B------:R-:W-:-:S05]  /*00f0*/  IMAD.SHL.U32 R10, R7, 0x4, RZ ;  /* 0x00000004070a7824 */ /* 0x000fca00078e00ff */
[----:B------:R-:W-:-:S13]  /*0100*/  ISETP.GE.AND P0, PT, R13, R10, PT ;  /* 0x0000000a0d00720c */ /* 0x000fda0003f06270 */
[----:B--2---:R-:W-:Y:S05]  /*0110*/  @P0 BRA `(.L_x_255) ;  /* 0x0000000000180947 */ /* 0x004fea0003800000 */
.L_x_256:
[----:B-1----:R-:W-:Y:S01]  /*0120*/  IADD3 R2, P0, PT, R4, R13, RZ ;  /* 0x0000000d04027210 */ /* 0x002fe20007f1e0ff */
[----:B------:R-:W-:-:S04]  /*0130*/  VIADD R13, R13, 0x4000 ;  /* 0x000040000d0d7836 */ /* 0x000fc80000000000 */
[----:B------:R-:W-:Y:S01]  /*0140*/  IMAD.X R3, RZ, RZ, R5, P0 ;  /* 0x000000ffff037224 */ /* 0x000fe200000e0605 */
[----:B------:R-:W-:-:S04]  /*0150*/  ISETP.GE.AND P0, PT, R13, R10, PT ;  /* 0x0000000a0d00720c */ /* 0x000fc80003f06270 */
[----:B------:R1:W-:Y:S09]  /*0160*/  CCTL.E.PF2 [R2] ;  /* 0x000000000200798f */ /* 0x0003f20000800100 */
[----:B------:R-:W-:Y:S05]  /*0170*/  @!P0 BRA `(.L_x_256) ;  /* 0xfffffffc00e88947 */ /* 0x000fea000383ffff */
.L_x_255:
[----:B------:R-:W-:Y:S05]  /*0180*/  BSYNC.RECONVERGENT B0 ;  /* 0x0000000000007941 */ /* 0x000fea0003800200 */
.L_x_254:
[----:B01----:R-:W-:Y:S01]  /*0190*/  IMAD.WIDE R2, R11, 0x4, R8 ;  /* 0x000000040b027825 */ /* 0x003fe200078e0208 */
[----:B------:R-:W-:Y:S06]  /*01a0*/  @P1 BRA `(.L_x_257) ;  /* 0x0000000800101947 */ /* 0x000fec0003800000 */
[----:B------:R-:W-:-:S13]  /*01b0*/  ISETP.GE.AND P0, PT, R15, 0x1, PT ;  /* 0x000000010f00780c */ /* 0x000fda0003f06270 */
[----:B------:R-:W-:Y:S05]  /*01c0*/  @!P0 EXIT ;  /* 0x000000000000894d */ /* 0x000fea0003800000 */
[----:B------:R-:W-:-:S07]  /*01d0*/  HFMA2 R17, -RZ, RZ, 0, 0 ;  /* 0x00000000ff117431 */ /* 0x000fce00000001ff */
.L_x_263:
[----:B------:R-:W-:-:S04]  /*01e0*/  IMAD R15, R17, 0x80, R6 ;  /* 0x00000080110f7824 */ /* 0x000fc800078e0206 */
        /* <DEDUP_REMOVED lines=21> */
.L_x_260:
[----:B0-----:R-:W-:-:S06]  /*0340*/  IMAD.WIDE.U32 R10, R23, 0x4, R8 ;  /* 0x00000004170a7825 */ /* 0x001fcc00078e0008 */
[----:B------:R-:W2:Y:S01]  /*0350*/  LDG.E.CONSTANT R10, desc[UR6][R10.64] ;  /* 0x000000060a0a7981 */ /* 0x000ea2000c1e9900 */
[C---:B------:R-:W-:Y:S01]  /*0360*/  SHF.L.U32 R0, R23.reuse, 0x2, RZ ;  /* 0x0000000217007819 */ /* 0x040fe200000006ff */
[----:B------:R-:W-:-:S03]  /*0370*/  VIADD R23, R23, 0x1 ;  /* 0x0000000117177836 */ /* 0x000fc60000000000 */
[C---:B------:R-:W-:Y:S02]  /*0380*/  ISETP.EQ.AND P0, PT, R0.reuse, RZ, PT ;  /* 0x000000ff0000720c */ /* 0x040fe40003f02270 */
[C---:B------:R-:W-:Y:S02]  /*0390*/  ISETP.EQ.AND P5, PT, R0.reuse, 0x4, PT ;  /* 0x000000040000780c */ /* 0x040fe40003fa2270 */
        /* <DEDUP_REMOVED lines=10> */
[----:B------:R-:W-:Y:S01]  /*0440*/  @P2 MOV R21, R0 ;  /* 0x0000000000152202 */ /* 0x000fe20000000f00 */
[--C-:B------:R-:W-:Y:S02]  /*0450*/  @P4 IMAD.MOV.U32 R18, RZ, RZ, R0.reuse ;  /* 0x000000ffff124224 */ /* 0x100fe400078e0000 */
[--C-:B------:R-:W-:Y:S02]  /*0460*/  @P3 IMAD.MOV.U32 R20, RZ, RZ, R0.reuse ;  /* 0x000000ffff143224 */ /* 0x100fe400078e0000 */
[----:B------:R-:W-:-:S06]  /*0470*/  @P1 IMAD.MOV.U32 R22, RZ, RZ, R0 ;  /* 0x000000ffff161224 */ /* 0x000fcc00078e0000 */
[----:B------:R-:W-:Y:S05]  /*0480*/  @P6 BRA `(.L_x_260) ;  /* 0xfffffffc00ac6947 */ /* 0x000fea000383ffff */
        /* <DEDUP_REMOVED lines=15> */
[----:B------:R-:W-:Y:S01]  /*0580*/  @P4 IMAD.MOV.U32 R9, RZ, RZ, R14 ;  /* 0x000000ffff094224 */ /* 0x000fe200078e000e */
[----:B------:R-:W-:Y:S01]  /*0590*/  @P4 MOV R0, R16 ;  /* 0x0000001000004202 */ /* 0x000fe20000000f00 */
[----:B------:R-:W-:Y:S01]  /*05a0*/  @P2 IMAD.MOV.U32 R9, RZ, RZ, R16 ;  /* 0x000000ffff092224 */ /* 0x000fe200078e0010 */
[----:B------:R-:W-:Y:S01]  /*05b0*/  ISETP.EQ.AND P4, PT, R11, 0x4, PT ;  /* 0x000000040b00780c */ /* 0x000fe20003f82270 */
[--C-:B------:R-:W-:Y:S02]  /*05c0*/  @P2 IMAD.MOV.U32 R0, RZ, RZ, R18.reuse ;  /* 0x000000ffff002224 */ /* 0x100fe400078e0012 */
[----:B------:R-:W-:Y:S02]  /*05d0*/  @P1 IMAD.MOV.U32 R9, RZ, RZ, R18 ;  /* 0x000000ffff091224 */ /* 0x000fe400078e0012 */
[--C-:B------:R-:W-:Y:S01]  /*05e0*/  @P1 IMAD.MOV.U32 R0, RZ, RZ, R20.reuse ;  /* 0x000000ffff001224 */ /* 0x100fe200078e0014 */
[----:B------:R-:W-:Y:S01]  /*05f0*/  @P0 MOV R0, R21 ;  /* 0x0000001500000202 */ /* 0x000fe20000000f00 */
[----:B------:R-:W-:-:S02]  /*0600*/  @P0 IMAD.MOV.U32 R9, RZ, RZ, R20 ;  /* 0x000000ffff090224 */ /* 0x000fc400078e0014 */
[----:B------:R-:W-:Y:S02]  /*0610*/  @P3 IMAD.MOV.U32 R9, RZ, RZ, R21 ;  /* 0x000000ffff093224 */ /* 0x000fe400078e0015 */
[--C-:B------:R-:W-:Y:S02]  /*0620*/  @P3 IMAD.MOV.U32 R0, RZ, RZ, R22.reuse ;  /* 0x000000ffff003224 */ /* 0x100fe400078e0016 */
[----:B------:R-:W-:Y:S02]  /*0630*/  @P5 IMAD.MOV.U32 R9, RZ, RZ, R22 ;  /* 0x000000ffff095224 */ /* 0x000fe400078e0016 */
[--C-:B------:R-:W-:Y:S02]  /*0640*/  @P5 IMAD.MOV.U32 R0, RZ, RZ, R19.reuse ;  /* 0x000000ffff005224 */ /* 0x100fe400078e0013 */
[----:B------:R-:W-:Y:S01]  /*0650*/  @P4 IMAD.MOV.U32 R9, RZ, RZ, R19 ;  /* 0x000000ffff094224 */ /* 0x000fe200078e0013 */
[----:B------:R-:W-:Y:S06]  /*0660*/  @!P6 BRA `(.L_x_262) ;  /* 0x00000000002ce947 */ /* 0x000fec0003800000 */
[----:B------:R-:W-:Y:S01]  /*0670*/  @P2 MOV R10, R14 ;  /* 0x0000000e000a2202 */ /* 0x000fe20000000f00 */
[----:B------:R-:W-:Y:S01]  /*0680*/  @P1 IMAD.MOV.U32 R10, RZ, RZ, R16 ;  /* 0x000000ffff0a1224 */ /* 0x000fe200078e0010 */
[----:B------:R-:W-:Y:S01]  /*0690*/  LOP3.LUT R8, R8, 0x1f, RZ, 0xc0, !PT ;  /* 0x0000001f08087812 */ /* 0x000fe200078ec0ff */
[----:B------:R-:W-:Y:S01]  /*06a0*/  @P0 IMAD.MOV.U32 R10, RZ, RZ, R18 ;  /* 0x000000ffff0a0224 */ /* 0x000fe200078e0012 */
[----:B------:R-:W-:Y:S01]  /*06b0*/  ISETP.EQ.AND P0, PT, R11, 0x8, PT ;  /* 0x000000080b00780c */ /* 0x000fe20003f02270 */
[----:B------:R-:W-:Y:S01]  /*06c0*/  @P3 IMAD.MOV.U32 R10, RZ, RZ, R20 ;  /* 0x000000ffff0a3224 */ /* 0x000fe200078e0014 */
[----:B------:R-:W-:Y:S01]  /*06d0*/  SHF.L.W.U32.HI R0, R9, R8, R0 ;  /* 0x0000000809007219 */ /* 0x000fe20000010e00 */
[----:B------:R-:W-:Y:S02]  /*06e0*/  @P5 IMAD.MOV.U32 R10, RZ, RZ, R21 ;  /* 0x000000ffff0a5224 */ /* 0x000fe400078e0015 */
[----:B------:R-:W-:-:S08]  /*06f0*/  @P4 IMAD.MOV.U32 R10, RZ, RZ, R22 ;  /* 0x000000ffff0a4224 */ /* 0x000fd000078e0016 */
[----:B------:R-:W-:-:S04]  /*0700*/  @P0 MOV R10, R19 ;  /* 0x00000013000a0202 */ /* 0x000fc80000000f00 */
[----:B------:R-:W-:-:S07]  /*0710*/  SHF.L.W.U32.HI R9, R10, R8, R9 ;  /* 0x000000080a097219 */ /* 0x000fce0000010e09 */
.L_x_262:
[----:B------:R-:W-:Y:S05]  /*0720*/  BSYNC.RECONVERGENT B1 ;  /* 0x0000000000017941 */ /* 0x000fea0003800200 */
.L_x_261:
        /* <DEDUP_REMOVED lines=18> */
.L_x_259:
[----:B------:R-:W-:Y:S05]  /*0850*/  BSYNC.RECONVERGENT B0 ;  /* 0x0000000000007941 */ /* 0x000fea0003800200 */
.L_x_258:
[----:B------:R-:W-:Y:S01]  /*0860*/  LOP3.LUT R10, R0, 0x1, RZ, 0xc0, !PT ;  /* 0x00000001000a7812 */ /* 0x000fe200078ec0ff */
[----:B------:R-:W-:Y:S02]  /*0870*/  IMAD.MOV.U32 R8, RZ, RZ, 0x37cbac00 ;  /* 0x37cbac00ff087424 */ /* 0x000fe400078e00ff */
[----:B------:R-:W-:Y:S01]  /*0880*/  FMUL R9, R12, R12 ;  /* 0x0000000c0c097220 */ /* 0x000fe20000400000 */
[----:B------:R-:W0:Y:S01]  /*0890*/  LDCU UR4, c[0x0][0x384] ;  /* 0x00007080ff0477ac */ /* 0x000e220008000800 */
[----:B------:R-:W-:Y:S01]  /*08a0*/  ISETP.NE.U32.AND P0, PT, R10, 0x1, PT ;  /* 0x000000010a00780c */ /* 0x000fe20003f05070 */
[----:B------:R-:W-:Y:S02]  /*08b0*/  IMAD.MOV.U32 R10, RZ, RZ, 0x3d2aaabb ;  /* 0x3d2aaabbff0a7424 */ /* 0x000fe400078e00ff */
[----:B------:R-:W-:Y:S01]  /*08c0*/  FFMA R8, R9, R8, -0.0013887860113754868507 ;  /* 0xbab607ed09087423 */ /* 0x000fe20000000008 */
[----:B------:R-:W-:Y:S01]  /*08d0*/  MOV R13, 0x3effffff ;  /* 0x3effffff000d7802 */ /* 0x000fe20000000f00 */
[----:B------:R-:W-:Y:S01]  /*08e0*/  VIADD R17, R17, 0x1 ;  /* 0x0000000111117836 */ /* 0x000fe20000000000 */
[----:B------:R-:W-:-:S02]  /*08f0*/  LOP3.LUT P1, RZ, R0, 0x2, RZ, 0xc0, !PT ;  /* 0x0000000200ff7812 */ /* 0x000fc4000782c0ff */
[----:B------:R-:W-:Y:S02]  /*0900*/  FSEL R8, R8, -0.00019574658654164522886, !P0 ;  /* 0xb94d415308087808 */ /* 0x000fe40004000000 */
[----:B------:R-:W-:Y:S02]  /*0910*/  FSEL R10, R10, 0.0083327032625675201416, !P0 ;  /* 0x3c0885e40a0a7808 */ /* 0x000fe40004000000 */
[----:B------:R-:W-:Y:S02]  /*0920*/  FSEL R0, R12, 1, P0 ;  /* 0x3f8000000c007808 */ /* 0x000fe40000000000 */
[----:B------:R-:W-:Y:S01]  /*0930*/  FSEL R13, -R13, -0.16666662693023681641, !P0 ;  /* 0xbe2aaaa80d0d7808 */ /* 0x000fe20004000100 */
[C---:B------:R-:W-:Y:S02]  /*0940*/  FFMA R8, R9.reuse, R8, R10 ;  /* 0x0000000809087223 */ /* 0x040fe4000000000a */
[----:B------:R-:W-:Y:S01]  /*0950*/  FFMA R11, R9, R0, RZ ;  /* 0x00000000090b7223 */ /* 0x000fe200000000ff */
[----:B0-----:R-:W-:Y:S01]  /*0960*/  ISETP.NE.AND P0, PT, R17, UR4, PT ;  /* 0x0000000411007c0c */ /* 0x001fe2000bf05270 */
[----:B------:R-:W-:-:S04]  /*0970*/  FFMA R8, R9, R8, R13 ;  /* 0x0000000809087223 */ /* 0x000fc8000000000d */
[----:B------:R-:W-:Y:S01]  /*0980*/  FFMA R0, R11, R8, R0 ;  /* 0x000000080b007223 */ /* 0x000fe20000000000 */
[----:B------:R-:W-:-:S04]  /*0990*/  IMAD.WIDE R8, R15, 0x4, R2 ;  /* 0x000000040f087825 */ /* 0x000fc800078e0202 */
[----:B------:R-:W-:-:S04]  /*09a0*/  @P1 FADD R0, RZ, -R0 ;  /* 0x80000000ff001221 */ /* 0x000fc80000000000 */
[----:B------:R-:W-:-:S05]  /*09b0*/  FMUL R7, R7, R0 ;  /* 0x0000000007077220 */ /* 0x000fca0000400000 */
[----:B------:R0:W-:Y:S01]  /*09c0*/  STG.E desc[UR6][R8.64], R7 ;  /* 0x0000000708007986 */ /* 0x0001e2000c101906 */
[----:B------:R-:W-:Y:S05]  /*09d0*/  @!P0 EXIT ;  /* 0x000000000000894d */ /* 0x000fea0003800000 */
[----:B------:R-:W-:Y:S05]  /*09e0*/  BRA `(.L_x_263) ;  /* 0xfffffff400fc7947 */ /* 0x000fea000383ffff */
.L_x_257:
[----:B------:R-:W-:-:S13]  /*09f0*/  ISETP.GE.AND P0, PT, R15, 0x1, PT ;  /* 0x000000010f00780c */ /* 0x000fda0003f06270 */
[----:B------:R-:W-:Y:S05]  /*0a00*/  @!P0 EXIT ;  /* 0x000000000000894d */ /* 0x000fea0003800000 */
[----:B------:R-:W-:-:S07]  /*0a10*/  IMAD.MOV.U32 R13, RZ, RZ, RZ ;  /* 0x000000ffff0d7224 */ /* 0x000fce00078e00ff */
.L_x_271:
[----:B0-----:R-:W0:Y:S01]  /*0a20*/  LDCU UR4, c[0x0][0x384] ;  /* 0x00007080ff0477ac */ /* 0x001e220008000800 */
[C---:B------:R-:W-:Y:S01]  /*0a30*/  IMAD R15, R13.reuse, 0x80, R6 ;  /* 0x000000800d0f7824 */ /* 0x040fe200078e0206 */
[----:B------:R-:W-:Y:S01]  /*0a40*/  BSSY.RECONVERGENT B0, `(.L_x_264) ;  /* 0x0000085000007945 */ /* 0x000fe20003800200 */
[----:B------:R-:W-:-:S03]  /*0a50*/  VIADD R13, R13, 0x1 ;  /* 0x000000010d0d7836 */ /* 0x000fc60000000000 */
[----:B------:R-:W-:Y:S02]  /*0a60*/  ISETP.GE.AND P0, PT, R15, R7, PT ;  /* 0x000000070f00720c */ /* 0x000fe40003f06270 */
[----:B0-----:R-:W-:-:S04]  /*0a70*/  ISETP.NE.AND P1, PT, R13, UR4, PT ;  /* 0x000000040d007c0c */ /* 0x001fc8000bf25270 */
[----:B------:R-:W-:-:S07]  /*0a80*/  P2R R16, PR, RZ, 0x2 ;  /* 0x00000002ff107803 */ /* 0x000fce0000000000 */
[----:B------:R-:W-:Y:S05]  /*0a90*/  @P0 BRA `(.L_x_265) ;  /* 0x0000000400fc0947 */ /* 0x000fea0003800000 */
[----:B------:R-:W-:-:S05]  /*0aa0*/  IMAD.WIDE R8, R15, 0x4, R4 ;  /* 0x000000040f087825 */ /* 0x000fca00078e0204 */
        /* <DEDUP_REMOVED lines=14> */
[----:B------:R-:W-:Y:S01]  /*0b90*/  SHF.L.U32 R0, R12, 0x8, RZ ;  /* 0x000000080c007819 */ /* 0x000fe200000006ff */
[----:B------:R-:W-:Y:S01]  /*0ba0*/  IMAD.MOV.U32 R17, RZ, RZ, RZ ;  /* 0x000000ffff117224 */ /* 0x000fe200078e00ff */
[----:B------:R-:W0:Y:S01]  /*0bb0*/  LDCU.64 UR8, c[0x4][0x158] ;  /* 0x01002b00ff0877ac */ /* 0x000e220008000a00 */
[----:B------:R-:W-:Y:S01]  /*0bc0*/  IMAD.MOV.U32 R24, RZ, RZ, RZ ;  /* 0x000000ffff187224 */ /* 0x000fe200078e00ff */
[----:B------:R-:W-:Y:S01]  /*0bd0*/  LOP3.LUT R23, R0, 0x80000000, RZ, 0xfc, !PT ;  /* 0x8000000000177812 */ /* 0x000fe200078efcff */
[----:B------:R-:W-:Y:S01]  /*0be0*/  UMOV UR5, URZ ;  /* 0x000000ff00057c82 */ /* 0x000fe20008000000 */
[----:B------:R-:W-:-:S05]  /*0bf0*/  UMOV UR4, URZ ;  /* 0x000000ff00047c82 */ /* 0x000fca0008000000 */
.L_x_268:
[----:B0-----:R-:W-:Y:S02]  /*0c00*/  IMAD.U32 R8, RZ, RZ, UR8 ;  /* 0x00000008ff087e24 */ /* 0x001fe4000f8e00ff */
        /* <DEDUP_REMOVED lines=10> */
[----:B------:R-:W-:Y:S01]  /*0cb0*/  ISETP.EQ.AND P5, PT, R24, 0x14, PT ;  /* 0x000000141800780c */ /* 0x000fe20003fa2270 */
[----:B--2---:R-:W-:-:S03]  /*0cc0*/  IMAD.WIDE.U32 R10, R8, R23, RZ ;  /* 0x00000017080a7225 */ /* 0x004fc600078e00ff */
[----:B------:R-:W-:-:S04]  /*0cd0*/  IADD3 R0, P2, PT, R10, R17, RZ ;  /* 0x000000110a007210 */ /* 0x000fc80007f5e0ff */
[----:B------:R-:W-:Y:S01]  /*0ce0*/  IADD3.X R17, PT, PT, R11, UR5, RZ, P2, !PT ;  /* 0x000000050b117c10 */ /* 0x000fe200097fe4ff */
[--C-:B------:R-:W-:Y:S01]  /*0cf0*/  @P0 IMAD.MOV.U32 R14, RZ, RZ, R0.reuse ;  /* 0x000000ffff0e0224 */ /* 0x100fe200078e0000 */
[C---:B------:R-:W-:Y:S01]  /*0d00*/  ISETP.EQ.AND P2, PT, R24.reuse, 0x8, PT ;  /* 0x000000081800780c */ /* 0x040fe20003f42270 */
[--C-:B------:R-:W-:Y:S01]  /*0d10*/  @P3 IMAD.MOV.U32 R20, RZ, RZ, R0.reuse ;  /* 0x000000ffff143224 */ /* 0x100fe200078e0000 */
[----:B------:R-:W-:Y:S01]  /*0d20*/  @P1 MOV R18, R0 ;  /* 0x0000000000121202 */ /* 0x000fe20000000f00 */
[--C-:B------:R-:W-:Y:S02]  /*0d30*/  @P4 IMAD.MOV.U32 R21, RZ, RZ, R0.reuse ;  /* 0x000000ffff154224 */ /* 0x100fe400078e0000 */
[----:B------:R-:W-:Y:S02]  /*0d40*/  @P5 IMAD.MOV.U32 R22, RZ, RZ, R0 ;  /* 0x000000ffff165224 */ /* 0x000fe400078e0000 */
[----:B------:R-:W-:-:S06]  /*0d50*/  VIADD R24, R24, 0x4 ;  /* 0x0000000418187836 */ /* 0x000fcc0000000000 */
[----:B------:R-:W-:Y:S01]  /*0d60*/  @P2 IMAD.MOV.U32 R19, RZ, RZ, R0 ;  /* 0x000000ffff132224 */ /* 0x000fe200078e0000 */
[----:B------:R-:W-:Y:S06]  /*0d70*/  BRA.U UP0, `(.L_x_268) ;  /* 0xfffffffd00a07547 */ /* 0x000fec000b83ffff */
[----:B------:R-:W-:Y:S01]  /*0d80*/  SHF.R.U32.HI R8, RZ, 0x17, R12 ;  /* 0x00000017ff087819 */ /* 0x000fe2000001160c */
[----:B------:R-:W-:Y:S03]  /*0d90*/  BSSY.RECONVERGENT B2, `(.L_x_269) ;  /* 0x0000028000027945 */ /* 0x000fe60003800200 */
[C---:B------:R-:W-:Y:S02]  /*0da0*/  LOP3.LUT R0, R8.reuse, 0xe0, RZ, 0xc0, !PT ;  /* 0x000000e008007812 */ /* 0x040fe400078ec0ff */
[----:B------:R-:W-:Y:S02]  /*0db0*/  LOP3.LUT P6, RZ, R8, 0x1f, RZ, 0xc0, !PT ;  /* 0x0000001f08ff7812 */ /* 0x000fe400078cc0ff */
[----:B------:R-:W-:-:S04]  /*0dc0*/  IADD3 R0, PT, PT, R0, -0x80, RZ ;  /* 0xffffff8000007810 */ /* 0x000fc80007ffe0ff */
        /* <DEDUP_REMOVED lines=10> */
[----:B------:R-:W-:Y:S02]  /*0e70*/  @P4 IMAD.MOV.U32 R9, RZ, RZ, R14 ;  /* 0x000000ffff094224 */ /* 0x000fe400078e000e */
[--C-:B------:R-:W-:Y:S01]  /*0e80*/  @P4 IMAD.MOV.U32 R0, RZ, RZ, R18.reuse ;  /* 0x000000ffff004224 */ /* 0x100fe200078e0012 */
[----:B------:R-:W-:Y:S01]  /*0e90*/  ISETP.EQ.AND P4, PT, R11, RZ, PT ;  /* 0x000000ff0b00720c */ /* 0x000fe20003f82270 */
[----:B------:R-:W-:Y:S01]  /*0ea0*/  @P0 IMAD.MOV.U32 R9, RZ, RZ, R18 ;  /* 0x000000ffff090224 */ /* 0x000fe200078e0012 */
[----:B------:R-:W-:Y:S01]  /*0eb0*/  @P0 MOV R0, R19 ;  /* 0x0000001300000202 */ /* 0x000fe20000000f00 */
[----:B------:R-:W-:Y:S02]  /*0ec0*/  @P1 IMAD.MOV.U32 R9, RZ, RZ, R19 ;  /* 0x000000ffff091224 */ /* 0x000fe400078e0013 */
[----:B------:R-:W-:-:S02]  /*0ed0*/  @P1 IMAD.MOV.U32 R0, RZ, RZ, R20 ;  /* 0x000000ffff001224 */ /* 0x000fc400078e0014 */
[----:B------:R-:W-:Y:S02]  /*0ee0*/  @P2 IMAD.MOV.U32 R9, RZ, RZ, R20 ;  /* 0x000000ffff092224 */ /* 0x000fe400078e0014 */
[--C-:B------:R-:W-:Y:S01]  /*0ef0*/  @P2 IMAD.MOV.U32 R0, RZ, RZ, R21.reuse ;  /* 0x000000ffff002224 */ /* 0x100fe200078e0015 */
[----:B------:R-:W-:Y:S01]  /*0f00*/  @P3 MOV R0, R22 ;  /* 0x0000001600003202 */ /* 0x000fe20000000f00 */
[----:B------:R-:W-:Y:S02]  /*0f10*/  @P3 IMAD.MOV.U32 R9, RZ, RZ, R21 ;  /* 0x000000ffff093224 */ /* 0x000fe400078e0015 */
[----:B------:R-:W-:Y:S02]  /*0f20*/  @P4 IMAD.MOV.U32 R9, RZ, RZ, R22 ;  /* 0x000000ffff094224 */ /* 0x000fe400078e0016 */
[--C-:B------:R-:W-:Y:S02]  /*0f30*/  @P4 IMAD.MOV.U32 R0, RZ, RZ, R17.reuse ;  /* 0x000000ffff004224 */ /* 0x100fe400078e0011 */
[----:B------:R-:W-:Y:S01]  /*0f40*/  @P5 IMAD.MOV.U32 R9, RZ, RZ, R17 ;  /* 0x000000ffff095224 */ /* 0x000fe200078e0011 */
[----:B------:R-:W-:Y:S06]  /*0f50*/  @!P6 BRA `(.L_x_270) ;  /* 0x00000000002ce947 */ /* 0x000fec0003800000 */
[----:B------:R-:W-:Y:S01]  /*0f60*/  @P0 IMAD.MOV.U32 R10, RZ, RZ, R14 ;  /* 0x000000ffff0a0224 */ /* 0x000fe200078e000e */
[----:B------:R-:W-:Y:S01]  /*0f70*/  ISETP.EQ.AND P0, PT, R11, 0x8, PT ;  /* 0x000000080b00780c */ /* 0x000fe20003f02270 */
[----:B------:R-:W-:Y:S01]  /*0f80*/  @P1 IMAD.MOV.U32 R10, RZ, RZ, R18 ;  /* 0x000000ffff0a1224 */ /* 0x000fe200078e0012 */
[----:B------:R-:W-:Y:S01]  /*0f90*/  @P2 MOV R10, R19 ;  /* 0x00000013000a2202 */ /* 0x000fe20000000f00 */
[----:B------:R-:W-:Y:S01]  /*0fa0*/  @P3 IMAD.MOV.U32 R10, RZ, RZ, R20 ;  /* 0x000000ffff0a3224 */ /* 0x000fe200078e0014 */
[----:B------:R-:W-:Y:S01]  /*0fb0*/  LOP3.LUT R8, R8, 0x1f, RZ, 0xc0, !PT ;  /* 0x0000001f08087812 */ /* 0x000fe200078ec0ff */
[----:B------:R-:W-:Y:S02]  /*0fc0*/  @P4 IMAD.MOV.U32 R10, RZ, RZ, R21 ;  /* 0x000000ffff0a4224 */ /* 0x000fe400078e0015 */
[----:B------:R-:W-:Y:S01]  /*0fd0*/  @P5 IMAD.MOV.U32 R10, RZ, RZ, R22 ;  /* 0x000000ffff0a5224 */ /* 0x000fe200078e0016 */
[----:B------:R-:W-:-:S05]  /*0fe0*/  SHF.L.W.U32.HI R0, R9, R8, R0 ;  /* 0x0000000809007219 */ /* 0x000fca0000010e00 */
[----:B------:R-:W-:-:S05]  /*0ff0*/  @P0 IMAD.MOV.U32 R10, RZ, RZ, R17 ;  /* 0x000000ffff0a0224 */ /* 0x000fca00078e0011 */
[----:B------:R-:W-:-:S07]  /*1000*/  SHF.L.W.U32.HI R9, R10, R8, R9 ;  /* 0x000000080a097219 */ /* 0x000fce0000010e09 */
.L_x_270:
[----:B------:R-:W-:Y:S05]  /*1010*/  BSYNC.RECONVERGENT B2 ;  /* 0x0000000000027941 */ /* 0x000fea0003800200 */
.L_x_269:
        /* <DEDUP_REMOVED lines=12> */
[----:B------:R-:W-:Y:S02]  /*10e0*/  ISETP.GE.AND P1, PT, R23, RZ, PT ;  /* 0x000000ff1700720c */ /* 0x000fe40003f26270 */
[----:B------:R-:W-:-:S05]  /*10f0*/  IADD3 R0, PT, PT, -R17, RZ, RZ ;  /* 0x000000ff11007210 */ /* 0x000fca0007ffe1ff */
[----:B------:R-:W-:Y:S01]  /*1100*/  @!P0 IMAD.MOV.U32 R17, RZ, RZ, R0 ;  /* 0x000000ffff118224 */ /* 0x000fe200078e0000 */
[----:B0-----:R-:W-:-:S10]  /*1110*/  DMUL R10, R8, UR4 ;  /* 0x00000004080a7c28 */ /* 0x001fd40008000000 */
[----:B------:R-:W0:Y:S02]  /*1120*/  F2F.F32.F64 R10, R10 ;  /* 0x0000000a000a7310 */ /* 0x000e240000301000 */
[----:B0-----:R-:W-:-:S07]  /*1130*/  FSEL R0, -R10, R10, !P1 ;  /* 0x0000000a0a007208 */ /* 0x001fce0004800100 */
.L_x_267:
[----:B------:R-:W-:Y:S05]  /*1140*/  BSYNC.RECONVERGENT B1 ;  /* 0x0000000000017941 */ /* 0x000fea0003800200 */
.L_x_266:
        /* <DEDUP_REMOVED lines=10> */
[----:B------:R-:W-:Y:S02]  /*11f0*/  FSEL R10, R10, 0.0083327032625675201416, !P0 ;  /* 0x3c0885e40a0a7808 */ /* 0x000fe40004000000 */
[----:B------:R-:W-:Y:S01]  /*1200*/  FSEL R17, -R11, -0.16666662693023681641, !P0 ;  /* 0xbe2aaaa80b117808 */ /* 0x000fe20004000100 */
[C---:B------:R-:W-:Y:S02]  /*1210*/  FFMA R11, R9.reuse, R0, RZ ;  /* 0x00000000090b7223 */ /* 0x040fe400000000ff */
[----:B------:R-:W-:-:S04]  /*1220*/  FFMA R8, R9, R8, R10 ;  /* 0x0000000809087223 */ /* 0x000fc8000000000a */
[----:B------:R-:W-:-:S04]  /*1230*/  FFMA R8, R9, R8, R17 ;  /* 0x0000000809087223 */ /* 0x000fc80000000011 */
[----:B------:R-:W-:Y:S01]  /*1240*/  FFMA R11, R11, R8, R0 ;  /* 0x000000080b0b7223 */ /* 0x000fe20000000000 */
[----:B------:R-:W-:-:S04]  /*1250*/  IMAD.WIDE R8, R15, 0x4, R2 ;  /* 0x000000040f087825 */ /* 0x000fc800078e0202 */
[----:B------:R-:W-:-:S04]  /*1260*/  @P1 FADD R11, RZ, -R11 ;  /* 0x8000000bff0b1221 */ /* 0x000fc80000000000 */
[----:B------:R-:W-:-:S05]  /*1270*/  FMUL R11, R12, R11 ;  /* 0x0000000b0c0b7220 */ /* 0x000fca0000400000 */
[----:B------:R0:W-:Y:S02]  /*1280*/  STG.E desc[UR6][R8.64], R11 ;  /* 0x0000000b08007986 */ /* 0x0001e4000c101906 */
.L_x_265:
[----:B------:R-:W-:Y:S05]  /*1290*/  BSYNC.RECONVERGENT B0 ;  /* 0x0000000000007941 */ /* 0x000fea0003800200 */
.L_x_264:
[----:B------:R-:W-:-:S13]  /*12a0*/  ISETP.NE.AND P0, PT, R16, RZ, PT ;  /* 0x000000ff1000720c */ /* 0x000fda0003f05270 */
[----:B------:R-:W-:Y:S05]  /*12b0*/  @P0 BRA `(.L_x_271) ;  /* 0xfffffff400d80947 */ /* 0x000fea000383ffff */
[----:B------:R-:W-:Y:S05]  /*12c0*/  EXIT ;  /* 0x000000000000794d */ /* 0x000fea0003800000 */
.L_x_272:
        /* <DEDUP_REMOVED lines=11> */
.L_x_287:


//--------------------- .text._ZN3cub18CUB_300001_SM_10006detail8for_each13static_kernelINS2_12policy_hub_t12policy_500_tElN6thrust24THRUST_300001_SM_1000_NS8cuda_cub10__tabulate7functorINS7_6detail15normal_iteratorINS7_10device_ptrIfEEEENS7_6system6detail7generic6detail22compute_sequence_valueIfvEElEEEEvT0_T1_ --------------------------
	.section	.text._ZN3cub18CUB_300001_SM_10006detail8for_each13static_kernelINS2_12policy_hub_t12policy_500_tElN6thrust24THRUST_300001_SM_1000_NS8cuda_cub10__tabulate7functorINS7_6detail15normal_iteratorINS7_10device_ptrIfEEEENS7_6system6detail7generic6detail22compute_sequence_valueIfvEElEEEEvT0_T1_,"ax",@progbits
	.align	128
        .global         _ZN3cub18CUB_300001_SM_10006detail8for_each13static_kernelINS2_12policy_hub_t12policy_500_tElN6thrust24THRUST_300001_SM_1000_NS8cuda_cub10__tabulate7functorINS7_6detail15normal_iteratorINS7_10device_ptrIfEEEENS7_6system6detail7generic6detail22compute_sequence_valueIfvEElEEEEvT0_T1_
        .type           _ZN3cub18CUB_300001_SM_10006detail8for_each13static_kernelINS2_12policy_hub_t12policy_500_tElN6thrust24THRUST_300001_SM_1000_NS8cuda_cub10__tabulate7functorINS7_6detail15normal_iteratorINS7_10device_ptrIfEEEENS7_6system6detail7generic6detail22compute_sequence_valueIfvEElEEEEvT0_T1_,@function
        .size           _ZN3cub18CUB_300001_SM_10006detail8for_each13static_kernelINS2_12policy_hub_t12policy_500_tElN6thrust24THRUST_300001_SM_1000_NS8cuda_cub10__tabulate7functorINS7_6detail15normal_iteratorINS7_10device_ptrIfEEEENS7_6system6detail7generic6detail22compute_sequence_valueIfvEElEEEEvT0_T1_,(.L_x_288 - _ZN3cub18CUB_300001_SM_10006detail8for_each13static_kernelINS2_12policy_hub_t12policy_500_tElN6thrust24THRUST_300001_SM_1000_NS8cuda_cub10__tabulate7functorINS7_6detail15normal_iteratorINS7_10device_ptrIfEEEENS7_6system6detail7generic6detail22compute_sequence_valueIfvEElEEEEvT0_T1_)
        .other          _ZN3cub18CUB_300001_SM_10006detail8for_each13static_kernelINS2_12policy_hub_t12policy_500_tElN6thrust24THRUST_300001_SM_1000_NS8cuda_cub10__tabulate7functorINS7_6detail15normal_iteratorINS7_10device_ptrIfEEEENS7_6system6detail7generic6detail22compute_sequence_valueIfvEElEEEEvT0_T1_,@"STO_CUDA_ENTRY STV_DEFAULT"
_ZN3cub18CUB_300001_SM_10006detail8for_each13static_kernelINS2_12policy_hub_t12policy_500_tElN6thrust24THRUST_300001_SM_1000_NS8cuda_cub10__tabulate7functorINS7_6detail15normal_iteratorINS7_10device_ptrIfEEEENS7_6system6detail7generic6detail22compute_sequence_valueIfvEElEEEEvT0_T1_:
.text._ZN3cub18CUB_300001_SM_10006detail8for_each13static_kernelINS2_12policy_hub_t12policy_500_tElN6thrust24THRUST_300001_SM_1000_NS8cuda_cub10__tabulate7functorINS7_6detail15normal_iteratorINS7_10device_ptrIfEEEENS7_6system6detail7generic6detail22compute_sequence_valueIfvEElEEEEvT0_T1_:
[----:B------:R-:W-:Y:S08]  /*0000*/  LDC R1, c[0x0][0x37c] ;  /* 0x0000df00ff017b82 */ /* 0x000ff00000000800 */
[----:B------:R-:W0:Y:S01]  /*0010*/  S2UR UR4, SR_CTAID.X ;  /* 0x00000000000479c3 */ /* 0x000e220000002500 */
[----:B------:R-:W1:Y:S01]  /*0020*/  LDCU.64 UR6, c[0x0][0x380] ;  /* 0x00007000ff0677ac */ /* 0x000e620008000a00 */
[----:B------:R-:W2:Y:S01]  /*0030*/  LDCU.64 UR8, c[0x0][0x358] ;  /* 0x00006b00ff0877ac */ /* 0x000ea20008000a00 */
[----:B0-----:R-:W-:-:S04]  /*0040*/  UIMAD.WIDE.U32 UR4, UR4, 0x200, URZ ;  /* 0x00000200040478a5 */ /* 0x001fc8000f8e00ff */
[----:B-1----:R-:W-:-:S04]  /*0050*/  UIADD3 UR6, UP0, UPT, -UR4, UR6, URZ ;  /* 0x0000000604067290 */ /* 0x002fc8000ff1e1ff */
[----:B------:R-:W-:Y:S02]  /*0060*/  UIADD3.X UR7, UPT, UPT, ~UR5, UR7, URZ, UP0, !UPT ;  /* 0x0000000705077290 */ /* 0x000fe400087fe5ff */
[----:B------:R-:W-:-:S04]  /*0070*/  UISETP.GE.U32.AND UP0, UPT, UR6, 0x200, UPT ;  /* 0x000002000600788c */ /* 0x000fc8000bf06070 */
[----:B------:R-:W-:-:S09]  /*0080*/  UISETP.GE.AND.EX UP0, UPT, UR7, URZ, UPT, UP0 ;  /* 0x000000ff0700728c */ /* 0x000fd2000bf06300 */
[----:B--2---:R-:W-:Y:S05]  /*0090*/  BRA.U !UP0, `(.L_x_273) ;  /* 0x0000000108407547 */ /* 0x004fea000b800000 */
[----:B------:R-:W0:Y:S01]  /*00a0*/  S2R R4, SR_TID.X ;  /* 0x0000000000047919 */ /* 0x000e220000002100 */
[----:B------:R-:W1:Y:S01]  /*00b0*/  LDC.64 R10, c[0x0][0x390] ;  /* 0x0000e400ff0a7b82 */ /* 0x000e620000000a00 */
[----:B------:R-:W2:Y:S01]  /*00c0*/  LDCU.64 UR10, c[0x0][0x388] ;  /* 0x00007100ff0a77ac */ /* 0x000ea20008000a00 */
[----:B0-----:R-:W-:-:S05]  /*00d0*/  IADD3 R4, P0, PT, R4, UR4, RZ ;  /* 0x0000000404047c10 */ /* 0x001fca000ff1e0ff */
[----:B------:R-:W-:Y:S01]  /*00e0*/  IMAD.X R5, RZ, RZ, UR5, P0 ;  /* 0x00000005ff057e24 */ /* 0x000fe200080e06ff */
[----:B------:R-:W-:-:S03]  /*00f0*/  IADD3 R6, P0, PT, R4, 0x100, RZ ;  /* 0x0000010004067810 */ /* 0x000fc60007f1e0ff */
[----:B------:R-:W1:Y:S02]  /*0100*/  I2F.U64 R9, R4 ;  /* 0x0000000400097312 */ /* 0x000e640000301000 */
[----:B------:R-:W-:Y:S01]  /*0110*/  IMAD.X R7, RZ, RZ, R5, P0 ;  /* 0x000000ffff077224 */ /* 0x000fe200000e0605 */
[----:B--2---:R-:W-:-:S04]  /*0120*/  LEA R2, P0, R4, UR10, 0x2 ;  /* 0x0000000a04027c11 */ /* 0x004fc8000f8010ff */
[----:B------:R-:W-:Y:S01]  /*0130*/  LEA.HI.X R3, R4, UR11, R5, 0x2, P0 ;  /* 0x0000000b04037c11 */ /* 0x000fe200080f1405 */
[----:B------:R-:W0:Y:S01]  /*0140*/  I2F.U64 R7, R6 ;  /* 0x0000000600077312 */ /* 0x000e220000301000 */
[----:B-1----:R-:W-:-:S05]  /*0150*/  FFMA R9, R9, R11, R10 ;  /* 0x0000000b09097223 */ /* 0x002fca000000000a */
[----:B------:R-:W-:Y:S01]  /*0160*/  STG.E desc[UR8][R2.64], R9 ;  /* 0x0000000902007986 */ /* 0x000fe2000c101908 */
[----:B0-----:R-:W-:-:S05]  /*0170*/  FFMA R11, R7, R11, R10 ;  /* 0x0000000b070b7223 */ /* 0x001fca000000000a */
[----:B------:R-:W-:Y:S01]  /*0180*/  STG.E desc[UR8][R2.64+0x400], R11 ;  /* 0x0004000b02007986 */ /* 0x000fe2000c101908 */
[----:B------:R-:W-:Y:S05]  /*0190*/  EXIT ;  /* 0x000000000000794d */ /* 0x000fea0003800000 */
.L_x_273:
[----:B------:R-:W0:Y:S01]  /*01a0*/  S2R R2, SR_TID.X ;  /* 0x0000000000027919 */ /* 0x000e220000002100 */
[----:B------:R-:W-:Y:S01]  /*01b0*/  USHF.R.S32.HI UR7, URZ, 0x1f, UR6 ;  /* 0x0000001fff077899 */ /* 0x000fe20008011406 */
[----:B------:R-:W-:Y:S05]  /*01c0*/  BSSY.RECONVERGENT B0, `(.L_x_274) ;  /* 0x0000012000007945 */ /* 0x000fea0003800200 */
[----:B------:R-:W-:Y:S02]  /*01d0*/  IMAD.U32 R3, RZ, RZ, UR7 ;  /* 0x00000007ff037e24 */ /* 0x000fe4000f8e00ff */
[----:B------:R-:W-:Y:S01]  /*01e0*/  IMAD.U32 R4, RZ, RZ, UR7 ;  /* 0x00000007ff047e24 */ /* 0x000fe2000f8e00ff */
[C---:B0-----:R-:W-:Y:S01]  /*01f0*/  ISETP.LT.U32.AND P0, PT, R2.reuse, UR6, PT ;  /* 0x0000000602007c0c */ /* 0x041fe2000bf01070 */
[----:B------:R-:W-:-:S03]  /*0200*/  VIADD R0, R2, 0x100 ;  /* 0x0000010002007836 */ /* 0x000fc60000000000 */
[----:B------:R-:W-:Y:S02]  /*0210*/  ISETP.GT.AND.EX P0, PT, R3, RZ, PT, P0 ;  /* 0x000000ff0300720c */ /* 0x000fe40003f04300 */
[----:B------:R-:W-:-:S04]  /*0220*/  ISETP.LT.U32.AND P1, PT, R0, UR6, PT ;  /* 0x0000000600007c0c */ /* 0x000fc8000bf21070 */
[----:B------:R-:W-:-:S07]  /*0230*/  ISETP.GT.AND.EX P1, PT, R4, RZ, PT, P1 ;  /* 0x000000ff0400720c */ /* 0x000fce0003f24310 */
[----:B------:R-:W-:Y:S06]  /*0240*/  @!P0 BRA `(.L_x_275) ;  /* 0x0000000000248947 */ /* 0x000fec0003800000 */
[----:B------:R-:W-:Y:S01]  /*0250*/  IADD3 R2, P0, PT, R2, UR4, RZ ;  /* 0x0000000402027c10 */ /* 0x000fe2000ff1e0ff */
[----:B------:R-:W0:Y:S01]  /*0260*/  LDC.64 R8, c[0x0][0x390] ;  /* 0x0000e400ff087b82 */ /* 0x000e220000000a00 */
[----:B------:R-:W1:Y:S03]  /*0270*/  LDCU.64 UR10, c[0x0][0x388] ;  /* 0x00007100ff0a77ac */ /* 0x000e660008000a00 */
[----:B------:R-:W-:-:S04]  /*0280*/  IMAD.X R3, RZ, RZ, UR5, P0 ;  /* 0x00000005ff037e24 */ /* 0x000fc800080e06ff */
[----:B------:R-:W0:Y:S01]  /*0290*/  I2F.U64 R7, R2 ;  /* 0x0000000200077312 */ /* 0x000e220000301000 */
[----:B-1----:R-:W-:-:S04]  /*02a0*/  LEA R4, P0, R2, UR10, 0x2 ;  /* 0x0000000a02047c11 */ /* 0x002fc8000f8010ff */
[----:B------:R-:W-:Y:S01]  /*02b0*/  LEA.HI.X R5, R2, UR11, R3, 0x2, P0 ;  /* 0x0000000b02057c11 */ /* 0x000fe200080f1403 */
[----:B0-----:R-:W-:-:S05]  /*02c0*/  FFMA R7, R7, R9, R8 ;  /* 0x0000000907077223 */ /* 0x001fca0000000008 */
[----:B------:R0:W-:Y:S03]  /*02d0*/  STG.E desc[UR8][R4.64], R7 ;  /* 0x0000000704007986 */ /* 0x0001e6000c101908 */
.L_x_275:
[----:B------:R-:W-:Y:S05]  /*02e0*/  BSYNC.RECONVERGENT B0 ;  /* 0x0000000000007941 */ /* 0x000fea0003800200 */
.L_x_274:
[----:B------:R-:W-:Y:S05]  /*02f0*/  @!P1 EXIT ;  /* 0x000000000000994d */ /* 0x000fea0003800000 */
[----:B------:R-:W-:Y:S01]  /*0300*/  IADD3 R2, P0, PT, R0, UR4, RZ ;  /* 0x0000000400027c10 */ /* 0x000fe2000ff1e0ff */
[----:B------:R-:W1:Y:S01]  /*0310*/  LDC.64 R8, c[0x0][0x390] ;  /* 0x0000e400ff087b82 */ /* 0x000e620000000a00 */
[----:B------:R-:W2:Y:S03]  /*0320*/  LDCU.64 UR6, c[0x0][0x388] ;  /* 0x00007100ff0677ac */ /* 0x000ea60008000a00 */
[----:B------:R-:W-:-:S04]  /*0330*/  IMAD.X R3, RZ, RZ, UR5, P0 ;  /* 0x00000005ff037e24 */ /* 0x000fc800080e06ff */
[----:B0-----:R-:W1:Y:S01]  /*0340*/  I2F.U64 R7, R2 ;  /* 0x0000000200077312 */ /* 0x001e620000301000 */
[----:B--2---:R-:W-:-:S04]  /*0350*/  LEA R4, P0, R2, UR6, 0x2 ;  /* 0x0000000602047c11 */ /* 0x004fc8000f8010ff */
[----:B------:R-:W-:Y:S01]  /*0360*/  LEA.HI.X R5, R2, UR7, R3, 0x2, P0 ;  /* 0x0000000702057c11 */ /* 0x000fe200080f1403 */
[----:B-1----:R-:W-:-:S05]  /*0370*/  FFMA R7, R7, R9, R8 ;  /* 0x0000000907077223 */ /* 0x002fca0000000008 */
[----:B------:R-:W-:Y:S01]  /*0380*/  STG.E desc[UR8][R4.64], R7 ;  /* 0x0000000704007986 */ /* 0x000fe2000c101908 */
[----:B------:R-:W-:Y:S05]  /*0390*/  EXIT ;  /* 0x000000000000794d */ /* 0x000fea0003800000 */
.L_x_276:
        /* <DEDUP_REMOVED lines=14> */
.L_x_288:


//--------------------- .text._ZN3cub18CUB_300001_SM_10006detail8for_each13static_kernelINS2_12policy_hub_t12policy_500_tEmN6thrust24THRUST_300001_SM_1000_NS8cuda_cub20__uninitialized_fill7functorINS7_10device_ptrIfEEfEEEEvT0_T1_ --------------------------
	.section	.text._ZN3cub18CUB_300001_SM_10006detail8for_each13static_kernelINS2_12policy_hub_t12policy_500_tEmN6thrust24THRUST_300001_SM_1000_NS8cuda_cub20__uninitialized_fill7functorINS7_10device_ptrIfEEfEEEEvT0_T1_,"ax",@progbits
	.align	128
        .global         _ZN3cub18CUB_300001_SM_10006detail8for_each13static_kernelINS2_12policy_hub_t12policy_500_tEmN6thrust24THRUST_300001_SM_1000_NS8cuda_cub20__uninitialized_fill7functorINS7_10device_ptrIfEEfEEEEvT0_T1_
        .type           _ZN3cub18CUB_300001_SM_10006detail8for_each13static_kernelINS2_12policy_hub_t12policy_500_tEmN6thrust24THRUST_300001_SM_1000_NS8cuda_cub20__uninitialized_fill7functorINS7_10device_ptrIfEEfEEEEvT0_T1_,@function
        .size           _ZN3cub18CUB_300001_SM_10006detail8for_each13static_kernelINS2_12policy_hub_t12policy_500_tEmN6thrust24THRUST_300001_SM_1000_NS8cuda_cub20__uninitialized_fill7functorINS7_10device_ptrIfEEfEEEEvT0_T1_,(.L_x_289 - _ZN3cub18CUB_300001_SM_10006detail8for_each13static_kernelINS2_12policy_hub_t12policy_500_tEmN6thrust24THRUST_300001_SM_1000_NS8cuda_cub20__uninitialized_fill7functorINS7_10device_ptrIfEEfEEEEvT0_T1_)
        .other          _ZN3cub18CUB_300001_SM_10006detail8for_each13static_kernelINS2_12policy_hub_t12policy_500_tEmN6thrust24THRUST_300001_SM_1000_NS8cuda_cub20__uninitialized_fill7functorINS7_10device_ptrIfEEfEEEEvT0_T1_,@"STO_CUDA_ENTRY STV_DEFAULT"
_ZN3cub18CUB_300001_SM_10006detail8for_each13static_kernelINS2_12policy_hub_t12policy_500_tEmN6thrust24THRUST_300001_SM_1000_NS8cuda_cub20__uninitialized_fill7functorINS7_10device_ptrIfEEfEEEEvT0_T1_:
.text._ZN3cub18CUB_300001_SM_10006detail8for_each13static_kernelINS2_12policy_hub_t12policy_500_tEmN6thrust24THRUST_300001_SM_1000_NS8cuda_cub20__uninitialized_fill7functorINS7_10device_ptrIfEEfEEEEvT0_T1_:
        /* <DEDUP_REMOVED lines=8> */
[----:B------:R-:W-:-:S09]  /*0080*/  UISETP.GE.U32.AND.EX UP0, UPT, UR7, URZ, UPT, UP0 ;  /* 0x000000ff0700728c */ /* 0x000fd2000bf06100 */
[----:B--2---:R-:W-:Y:S05]  /*0090*/  BRA.U !UP0, `(.L_x_277) ;  /* 0x0000000108287547 */ /* 0x004fea000b800000 */
[----:B------:R-:W0:Y:S01]  /*00a0*/  S2R R0, SR_TID.X ;  /* 0x0000000000007919 */ /* 0x000e220000002100 */
[----:B------:R-:W1:Y:S01]  /*00b0*/  LDCU.64 UR6, c[0x0][0x388] ;  /* 0x00007100ff0677ac */ /* 0x000e620008000a00 */
[----:B------:R-:W2:Y:S01]  /*00c0*/  LDC R5, c[0x0][0x390] ;  /* 0x0000e400ff057b82 */ /* 0x000ea20000000800 */
[----:B0-----:R-:W-:-:S05]  /*00d0*/  IADD3 R0, P0, PT, R0, UR4, RZ ;  /* 0x0000000400007c10 */ /* 0x001fca000ff1e0ff */
[----:B------:R-:W-:Y:S01]  /*00e0*/  IMAD.X R3, RZ, RZ, UR5, P0 ;  /* 0x00000005ff037e24 */ /* 0x000fe200080e06ff */
[----:B-1----:R-:W-:-:S04]  /*00f0*/  LEA R2, P0, R0, UR6, 0x2 ;  /* 0x0000000600027c11 */ /* 0x002fc8000f8010ff */
[----:B------:R-:W-:-:S05]  /*0100*/  LEA.HI.X R3, R0, UR7, R3, 0x2, P0 ;  /* 0x0000000700037c11 */ /* 0x000fca00080f1403 */
[----:B--2---:R-:W-:Y:S04]  /*0110*/  STG.E desc[UR8][R2.64], R5 ;  /* 0x0000000502007986 */ /* 0x004fe8000c101908 */
[----:B------:R-:W-:Y:S01]  /*0120*/  STG.E desc[UR8][R2.64+0x400], R5 ;  /* 0x0004000502007986 */ /* 0x000fe2000c101908 */
[----:B------:R-:W-:Y:S05]  /*0130*/  EXIT ;  /* 0x000000000000794d */ /* 0x000fea0003800000 */
.L_x_277:
[----:B------:R-:W0:Y:S01]  /*0140*/  S2R R0, SR_TID.X ;  /* 0x0000000000007919 */ /* 0x000e220000002100 */
[----:B------:R-:W-:Y:S01]  /*0150*/  IMAD.U32 R2, RZ, RZ, UR7 ;  /* 0x00000007ff027e24 */ /* 0x000fe2000f8e00ff */
[----:B------:R-:W1:Y:S01]  /*0160*/  LDCU.64 UR10, c[0x0][0x388] ;  /* 0x00007100ff0a77ac */ /* 0x000e620008000a00 */
[----:B------:R-:W-:Y:S01]  /*0170*/  IMAD.U32 R4, RZ, RZ, UR7 ;  /* 0x00000007ff047e24 */ /* 0x000fe2000f8e00ff */
[----:B0-----:R-:W-:-:S04]  /*0180*/  ISETP.LT.U32.AND P0, PT, R0, UR6, PT ;  /* 0x0000000600007c0c */ /* 0x001fc8000bf01070 */
[----:B------:R-:W-:Y:S01]  /*0190*/  ISETP.GT.U32.AND.EX P0, PT, R2, RZ, PT, P0 ;  /* 0x000000ff0200720c */ /* 0x000fe20003f04100 */
[C---:B------:R-:W-:Y:S01]  /*01a0*/  VIADD R2, R0.reuse, 0x100 ;  /* 0x0000010000027836 */ /* 0x040fe20000000000 */
[----:B------:R-:W-:-:S04]  /*01b0*/  IADD3 R0, P2, PT, R0, UR4, RZ ;  /* 0x0000000400007c10 */ /* 0x000fc8000ff5e0ff */
[----:B------:R-:W-:Y:S01]  /*01c0*/  ISETP.LT.U32.AND P1, PT, R2, UR6, PT ;  /* 0x0000000602007c0c */ /* 0x000fe2000bf21070 */
[----:B------:R-:W-:Y:S01]  /*01d0*/  IMAD.X R3, RZ, RZ, UR5, P2 ;  /* 0x00000005ff037e24 */ /* 0x000fe200090e06ff */
[----:B-1----:R-:W-:Y:S02]  /*01e0*/  LEA R2, P2, R0, UR10, 0x2 ;  /* 0x0000000a00027c11 */ /* 0x002fe4000f8410ff */
[----:B------:R-:W-:Y:S02]  /*01f0*/  ISETP.GT.U32.AND.EX P1, PT, R4, RZ, PT, P1 ;  /* 0x000000ff0400720c */ /* 0x000fe40003f24110 */
[----:B------:R-:W-:Y:S01]  /*0200*/  LEA.HI.X R3, R0, UR11, R3, 0x2, P2 ;  /* 0x0000000b00037c11 */ /* 0x000fe200090f1403 */
[----:B------:R-:W0:Y:S04]  /*0210*/  @P0 LDC R5, c[0x0][0x390] ;  /* 0x0000e400ff050b82 */ /* 0x000e280000000800 */
[----:B0-----:R0:W-:Y:S06]  /*0220*/  @P0 STG.E desc[UR8][R2.64], R5 ;  /* 0x0000000502000986 */ /* 0x0011ec000c101908 */
[----:B------:R-:W-:Y:S05]  /*0230*/  @!P1 EXIT ;  /* 0x000000000000994d */ /* 0x000fea0003800000 */
[----:B0-----:R-:W0:Y:S02]  /*0240*/  LDC R5, c[0x0][0x390] ;  /* 0x0000e400ff057b82 */ /* 0x001e240000000800 */
[----:B0-----:R-:W-:Y:S01]  /*0250*/  STG.E desc[UR8][R2.64+0x400], R5 ;  /* 0x0004000502007986 */ /* 0x001fe2000c101908 */
[----:B------:R-:W-:Y:S05]  /*0260*/  EXIT ;  /* 0x000000000000794d */ /* 0x000fea0003800000 */
.L_x_278:
        /* <DEDUP_REMOVED lines=9> */
.L_x_289:


//--------------------- .text._ZN3cub18CUB_300001_SM_10006detail11EmptyKernelIvEEvv --------------------------
	.section	.text._ZN3cub18CUB_300001_SM_10006detail11EmptyKernelIvEEvv,"ax",@progbits
	.align	128
        .global         _ZN3cub18CUB_300001_SM_10006detail11EmptyKernelIvEEvv
        .type           _ZN3cub18CUB_300001_SM_10006detail11EmptyKernelIvEEvv,@function
        .size           _ZN3cub18CUB_300001_SM_10006detail11EmptyKernelIvEEvv,(.L_x_290 - _ZN3cub18CUB_300001_SM_10006detail11EmptyKernelIvEEvv)
        .other          _ZN3cub18CUB_300001_SM_10006detail11EmptyKernelIvEEvv,@"STO_CUDA_ENTRY STV_DEFAULT"
_ZN3cub18CUB_300001_SM_10006detail11EmptyKernelIvEEvv:
.text._ZN3cub18CUB_300001_SM_10006detail11EmptyKernelIvEEvv:
[----:B------:R-:W-:Y:S01]  /*0000*/  LDC R1, c[0x0][0x37c] ;  /* 0x0000df00ff017b82 */ /* 0x000fe20000000800 */
[----:B------:R-:W-:Y:S05]  /*0010*/  EXIT ;  /* 0x000000000000794d */ /* 0x000fea0003800000 */
.L_x_279:
        /* <DEDUP_REMOVED lines=14> */
.L_x_290:


//--------------------- .nv.global.init           --------------------------
	.section	.nv.global.init,"aw",@progbits
	.align	4
.nv.global.init:
	.type		__cudart_i2opi_f,@object
	.size		__cudart_i2opi_f,(.L_43 - __cudart_i2opi_f)
__cudart_i2opi_f:
        /*0000*/ 	.byte	0x41, 0x90, 0x43, 0x3c, 0x99, 0x95, 0x62, 0xdb, 0xc0, 0xdd, 0x34, 0xf5, 0xd1, 0x57, 0x27, 0xfc
        /*0010*/ 	.byte	0x29, 0x15, 0x44, 0x4e, 0x6e, 0x83, 0xf9, 0xa2
.L_43:


//--------------------- .nv.shared._ZN3cub18CUB_300001_SM_10006detail6reduce28DeviceReduceSingleTileKernelINS2_10policy_hubIfyN4cuda3std3__44plusIfEEE10Policy1000EPfSC_iS9_ffNS7_10__identityEEEvT0_T1_T2_T3_T4_T6_ --------------------------
	.section	.nv.shared._ZN3cub18CUB_300001_SM_10006detail6reduce28DeviceReduceSingleTileKernelINS2_10policy_hubIfyN4cuda3std3__44plusIfEEE10Policy1000EPfSC_iS9_ffNS7_10__identityEEEvT0_T1_T2_T3_T4_T6_,"aw",@nobits
	.sectionflags	@""
	.align	4
.nv.shared._ZN3cub18CUB_300001_SM_10006detail6reduce28DeviceReduceSingleTileKernelINS2_10policy_hubIfyN4cuda3std3__44plusIfEEE10Policy1000EPfSC_iS9_ffNS7_10__identityEEEvT0_T1_T2_T3_T4_T6_:
	.zero		1068


//--------------------- .nv.shared.reserved.0     --------------------------
	.section	.nv.shared.reserved.0,"aw",@nobits
	.weak		__nv_reservedSMEM_offset_0_alias
	.size		__nv_reservedSMEM_offset_0_alias, 0, 64
	.other		__nv_reservedSMEM_offset_0_alias,@"STO_CUDA_RESERVED_SHARED STV_DEFAULT"
__nv_reservedSMEM_offset_0_alias:
	.zero		0
	.zero		64


//--------------------- .nv.global                --------------------------
	.section	.nv.global,"aw",@nobits
.nv.global:
	.type		_ZN30_INTERNAL_f85e392b_4_k_cu_main6thrust24THRUST_300001_SM_1000_NS3seqE,@object
	.size		_ZN30_INTERNAL_f85e392b_4_k_cu_main6thrust24THRUST_300001_SM_1000_NS3seqE,(_ZN30_INTERNAL_f85e392b_4_k_cu_main4cuda3std3__48in_placeE - _ZN30_INTERNAL_f85e392b_4_k_cu_main6thrust24THRUST_300001_SM_1000_NS3seqE)
_ZN30_INTERNAL_f85e392b_4_k_cu_main6thrust24THRUST_300001_SM_1000_NS3seqE:
	.zero		1
	.type		_ZN30_INTERNAL_f85e392b_4_k_cu_main4cuda3std3__48in_placeE,@object
	.size		_ZN30_INTERNAL_f85e392b_4_k_cu_main4cuda3std3__48in_placeE,(_ZN30_INTERNAL_f85e392b_4_k_cu_main4cuda3std6ranges3__45__cpo4sizeE - _ZN30_INTERNAL_f85e392b_4_k_cu_main4cuda3std3__48in_placeE)
_ZN30_INTERNAL_f85e392b_4_k_cu_main4cuda3std3__48in_placeE:
	.zero		1
	.type		_ZN30_INTERNAL_f85e392b_4_k_cu_main4cuda3std6ranges3__45__cpo4sizeE,@object
	.size		_ZN30_INTERNAL_f85e392b_4_k_cu_main4cuda3std6ranges3__45__cpo4sizeE,(_ZN30_INTERNAL_f85e392b_4_k_cu_main6thrust24THRUST_300001_SM_1000_NS12placeholders2_3E - _ZN30_INTERNAL_f85e392b_4_k_cu_main4cuda3std6ranges3__45__cpo4sizeE)
_ZN30_INTERNAL_f85e392b_4_k_cu_main4cuda3std6ranges3__45__cpo4sizeE:
	.zero		1
	.type		_ZN30_INTERNAL_f85e392b_4_k_cu_main6thrust24THRUST_300001_SM_1000_NS12placeholders2_3E,@object
	.size		_ZN30_INTERNAL_f85e392b_4_k_cu_main6thrust24THRUST_300001_SM_1000_NS12placeholders2_3E,(_ZN30_INTERNAL_f85e392b_4_k_cu_main4cuda3std3__45__cpo6cbeginE - _ZN30_INTERNAL_f85e392b_4_k_cu_main6thrust24THRUST_300001_SM_1000_NS12placeholders2_3E)
_ZN30_INTERNAL_f85e392b_4_k_cu_main6thrust24THRUST_300001_SM_1000_NS12placeholders2_3E:
	.zero		1
	.type		_ZN30_INTERNAL_f85e392b_4_k_cu_main4cuda3std3__45__cpo6cbeginE,@object
	.size		_ZN30_INTERNAL_f85e392b_4_k_cu_main4cuda3std3__45__cpo6cbeginE,(_ZN30_INTERNAL_f85e392b_4_k_cu_main4cuda3std6ranges3__45__cpo6cbeginE - _ZN30_INTERNAL_f85e392b_4_k_cu_main4cuda3std3__45__cpo6cbeginE)
_ZN30_INTERNAL_f85e392b_4_k_cu_main4cuda3std3__45__cpo6cbeginE:
	.zero		1
	.type		_ZN30_INTERNAL_f85e392b_4_k_cu_main4cuda3std6ranges3__45__cpo6cbeginE,@object
	.size		_ZN30_INTERNAL_f85e392b_4_k_cu_main4cuda3std6ranges3__45__cpo6cbeginE,(_ZN30_INTERNAL_f85e392b_4_k_cu_main6thrust24THRUST_300001_SM_1000_NS12placeholders2_7E - _ZN30_INTERNAL_f85e392b_4_k_cu_main4cuda3std6ranges3__45__cpo6cbeginE)
_ZN30_INTERNAL_f85e392b_4_k_cu_main4cuda3std6ranges3__45__cpo6cbeginE:
	.zero		1
	.type		_ZN30_INTERNAL_f85e392b_4_k_cu_main6thrust24THRUST_300001_SM_1000_NS12placeholders2_7E,@object
	.size		_ZN30_INTERNAL_f85e392b_4_k_cu_main6thrust24THRUST_300001_SM_1000_NS12placeholders2_7E,(_ZN30_INTERNAL_f85e392b_4_k_cu_main4cuda3std3__45__cpo7crbeginE - _ZN30_INTERNAL_f85e392b_4_k_cu_main6thrust24THRUST_300001_SM_1000_NS12placeholders2_7E)
_ZN30_INTERNAL_f85e392b_4_k_cu_main6thrust24THRUST_300001_SM_1000_NS12placeholders2_7E:
	.zero		1
	.type		_ZN30_INTERNAL_f85e392b_4_k_cu_main4cuda3std3__45__cpo7crbeginE,@object
	.size		_ZN30_INTERNAL_f85e392b_4_k_cu_main4cuda3std3__45__cpo7crbeginE,(_ZN30_INTERNAL_f85e392b_4_k_cu_main4cuda3std6ranges3__45__cpo4nextE - _ZN30_INTERNAL_f85e392b_4_k_cu_main4cuda3std3__45__cpo7crbeginE)
_ZN30_INTERNAL_f85e392b_4_k_cu_main4cuda3std3__45__cpo7crbeginE:
	.zero		1
	.type		_ZN30_INTERNAL_f85e392b_4_k_cu_main4cuda3std6ranges3__45__cpo4nextE,@object
	.size		_ZN30_INTERNAL_f85e392b_4_k_cu_main4cuda3std6ranges3__45__cpo4nextE,(_ZN30_INTERNAL_f85e392b_4_k_cu_main4cuda3std6ranges3__45__cpo4swapE - _ZN30_INTERNAL_f85e392b_4_k_cu_main4cuda3std6ranges3__45__cpo4nextE)
_ZN30_INTERNAL_f85e392b_4_k_cu_main4cuda3std6ranges3__45__cpo4nextE:
	.zero		1
	.type		_ZN30_INTERNAL_f85e392b_4_k_cu_main4cuda3std6ranges3__45__cpo4swapE,@object
	.size		_ZN30_INTERNAL_f85e392b_4_k_cu_main4cuda3std6ranges3__45__cpo4swapE,(_ZN30_INTERNAL_f85e392b_4_k_cu_main6thrust24THRUST_300001_SM_1000_NS8cuda_cub10par_nosyncE - _ZN30_INTERNAL_f85e392b_4_k_cu_main4cuda3std6ranges3__45__cpo4swapE)
_ZN30_INTERNAL_f85e392b_4_k_cu_main4cuda3std6ranges3__45__cpo4swapE:
	.zero		1
	.type		_ZN30_INTERNAL_f85e392b_4_k_cu_main6thrust24THRUST_300001_SM_1000_NS8cuda_cub10par_nosyncE,@object
	.size		_ZN30_INTERNAL_f85e392b_4_k_cu_main6thrust24THRUST_300001_SM_1000_NS8cuda_cub10par_nosyncE,(_ZN30_INTERNAL_f85e392b_4_k_cu_main6thrust24THRUST_300001_SM_1000_NS12placeholders2_9E - _ZN30_INTERNAL_f85e392b_4_k_cu_main6thrust24THRUST_300001_SM_1000_NS8cuda_cub10par_nosyncE)
_ZN30_INTERNAL_f85e392b_4_k_cu_main6thrust24THRUST_300001_SM_1000_NS8cuda_cub10par_nosyncE:
	.zero		1
	.type		_ZN30_INTERNAL_f85e392b_4_k_cu_main6thrust24THRUST_300001_SM_1000_NS12placeholders2_9E,@object
	.size		_ZN30_INTERNAL_f85e392b_4_k_cu_main6thrust24THRUST_300001_SM_1000_NS12placeholders2_9E,(_ZN30_INTERNAL_f85e392b_4_k_cu_main4cuda3std3__432_GLOBAL__N__f85e392b_4_k_cu_main6ignoreE - _ZN30_INTERNAL_f85e392b_4_k_cu_main6thrust24THRUST_300001_SM_1000_NS12placeholders2_9E)
_ZN30_INTERNAL_f85e392b_4_k_cu_main6thrust24THRUST_300001_SM_1000_NS12placeholders2_9E:
	.zero		1
	.type		_ZN30_INTERNAL_f85e392b_4_k_cu_main4cuda3std3__432_GLOBAL__N__f85e392b_4_k_cu_main6ignoreE,@object
	.size		_ZN30_INTERNAL_f85e392b_4_k_cu_main4cuda3std3__432_GLOBAL__N__f85e392b_4_k_cu_main6ignoreE,(_ZN30_INTERNAL_f85e392b_4_k_cu_main4cuda3std6ranges3__45__cpo4dataE - _ZN30_INTERNAL_f85e392b_4_k_cu_main4cuda3std3__432_GLOBAL__N__f85e392b_4_k_cu_main6ignoreE)
_ZN30_INTERNAL_f85e392b_4_k_cu_main4cuda3std3__432_GLOBAL__N__f85e392b_4_k_cu_main6ignoreE:
	.zero		1
	.type		_ZN30_INTERNAL_f85e392b_4_k_cu_main4cuda3std6ranges3__45__cpo4dataE,@object
	.size		_ZN30_INTERNAL_f85e392b_4_k_cu_main4cuda3std6ranges3__45__cpo4dataE,(_ZN30_INTERNAL_f85e392b_4_k_cu_main6thrust24THRUST_300001_SM_1000_NS12placeholders2_1E - _ZN30_INTERNAL_f85e392b_4_k_cu_main4cuda3std6ranges3__45__cpo4dataE)
_ZN30_INTERNAL_f85e392b_4_k_cu_main4cuda3std6ranges3__45__cpo4dataE:
	.zero		1
	.type		_ZN30_INTERNAL_f85e392b_4_k_cu_main6thrust24THRUST_300001_SM_1000_NS12placeholders2_1E,@object
	.size		_ZN30_INTERNAL_f85e392b_4_k_cu_main6thrust24THRUST_300001_SM_1000_NS12placeholders2_1E,(_ZN30_INTERNAL_f85e392b_4_k_cu_main4cuda3std3__45__cpo5beginE - _ZN30_INTERNAL_f85e392b_4_k_cu_main6thrust24THRUST_300001_SM_1000_NS12placeholders2_1E)
_ZN30_INTERNAL_f85e392b_4_k_cu_main6thrust24THRUST_300001_SM_1000_NS12placeholders2_1E:
	.zero		1
	.type		_ZN30_INTERNAL_f85e392b_4_k_cu_main4cuda3std3__45__cpo5beginE,@object
	.size		_ZN30_INTERNAL_f85e392b_4_k_cu_main4cuda3std3__45__cpo5beginE,(_ZN30_INTERNAL_f85e392b_4_k_cu_main4cuda3std6ranges3__45__cpo5beginE - _ZN30_INTERNAL_f85e392b_4_k_cu_main4cuda3std3__45__cpo5beginE)
_ZN30_INTERNAL_f85e392b_4_k_cu_main4cuda3std3__45__cpo5beginE:
	.zero		1
	.type		_ZN30_INTERNAL_f85e392b_4_k_cu_main4cuda3std6ranges3__45__cpo5beginE,@object
	.size		_ZN30_INTERNAL_f85e392b_4_k_cu_main4cuda3std6ranges3__45__cpo5beginE,(_ZN30_INTERNAL_f85e392b_4_k_cu_main6thrust24THRUST_300001_SM_1000_NS12placeholders2_5E - _ZN30_INTERNAL_f85e392b_4_k_cu_main4cuda3std6ranges3__45__cpo5beginE)
_ZN30_INTERNAL_f85e392b_4_k_cu_main4cuda3std6ranges3__45__cpo5beginE:
	.zero		1
	.type		_ZN30_INTERNAL_f85e392b_4_k_cu_main6thrust24THRUST_300001_SM_1000_NS12placeholders2_5E,@object
	.size		_ZN30_INTERNAL_f85e392b_4_k_cu_main6thrust24THRUST_300001_SM_1000_NS12placeholders2_5E,(_ZN30_INTERNAL_f85e392b_4_k_cu_main4cuda3std3__45__cpo6rbeginE - _ZN30_INTERNAL_f85e392b_4_k_cu_main6thrust24THRUST_300001_SM_1000_NS12placeholders2_5E)
_ZN30_INTERNAL_f85e392b_4_k_cu_main6thrust24THRUST_300001_SM_1000_NS12placeholders2_5E:
	.zero		1
	.type		_ZN30_INTERNAL_f85e392b_4_k_cu_main4cuda3std3__45__cpo6rbeginE,@object
	.size		_ZN30_INTERNAL_f85e392b_4_k_cu_main4cuda3std3__45__cpo6rbeginE,(_ZN30_INTERNAL_f85e392b_4_k_cu_main4cuda3std6ranges3__45__cpo7advanceE - _ZN30_INTERNAL_f85e392b_4_k_cu_main4cuda3std3__45__cpo6rbeginE)
_ZN30_INTERNAL_f85e392b_4_k_cu_main4cuda3std3__45__cpo6rbeginE:
	.zero		1
	.type		_ZN30_INTERNAL_f85e392b_4_k_cu_main4cuda3std6ranges3__45__cpo7advanceE,@object
	.size		_ZN30_INTERNAL_f85e392b_4_k_cu_main4cuda3std6ranges3__45__cpo7advanceE,(_ZN30_INTERNAL_f85e392b_4_k_cu_main4cuda3std3__47nulloptE - _ZN30_INTERNAL_f85e392b_4_k_cu_main4cuda3std6ranges3__45__cpo7advanceE)
_ZN30_INTERNAL_f85e392b_4_k_cu_main4cuda3std6ranges3__45__cpo7advanceE:
	.zero		1
	.type		_ZN30_INTERNAL_f85e392b_4_k_cu_main4cuda3std3__47nulloptE,@object
	.size		_ZN30_INTERNAL_f85e392b_4_k_cu_main4cuda3std3__47nulloptE,(_ZN30_INTERNAL_f85e392b_4_k_cu_main4cuda3std6ranges3__45__cpo8distanceE - _ZN30_INTERNAL_f85e392b_4_k_cu_main4cuda3std3__47nulloptE)
_ZN30_INTERNAL_f85e392b_4_k_cu_main4cuda3std3__47nulloptE:
	.zero		1
	.type		_ZN30_INTERNAL_f85e392b_4_k_cu_main4cuda3std6ranges3__45__cpo8distanceE,@object
	.size		_ZN30_INTERNAL_f85e392b_4_k_cu_main4cuda3std6ranges3__45__cpo8distanceE,(_ZN30_INTERNAL_f85e392b_4_k_cu_main6thrust24THRUST_300001_SM_1000_NS12placeholders3_10E - _ZN30_INTERNAL_f85e392b_4_k_cu_main4cuda3std6ranges3__45__cpo8distanceE)
_ZN30_INTERNAL_f85e392b_4_k_cu_main4cuda3std6ranges3__45__cpo8distanceE:
	.zero		1
	.type		_ZN30_INTERNAL_f85e392b_4_k_cu_main6thrust24THRUST_300001_SM_1000_NS12placeholders3_10E,@object
	.size		_ZN30_INTERNAL_f85e392b_4_k_cu_main6thrust24THRUST_300001_SM_1000_NS12placeholders3_10E,(_ZN30_INTERNAL_f85e392b_4_k_cu_main4cuda3std3__419piecewise_constructE - _ZN30_INTERNAL_f85e392b_4_k_cu_main6thrust24THRUST_300001_SM_1000_NS12placeholders3_10E)
_ZN30_INTERNAL_f85e392b_4_k_cu_main6thrust24THRUST_300001_SM_1000_NS12placeholders3_10E:
	.zero		1
	.type		_ZN30_INTERNAL_f85e392b_4_k_cu_main4cuda3std3__419piecewise_constructE,@object
	.size		_ZN30_INTERNAL_f85e392b_4_k_cu_main4cuda3std3__419piecewise_constructE,(_ZN30_INTERNAL_f85e392b_4_k_cu_main4cuda3std6ranges3__45__cpo5cdataE - _ZN30_INTERNAL_f85e392b_4_k_cu_main4cuda3std3__419piecewise_constructE)
_ZN30_INTERNAL_f85e392b_4_k_cu_main4cuda3std3__419piecewise_constructE:
	.zero		1
	.type		_ZN30_INTERNAL_f85e392b_4_k_cu_main4cuda3std6ranges3__45__cpo5cdataE,@object
	.size		_ZN30_INTERNAL_f85e392b_4_k_cu_main4cuda3std6ranges3__45__cpo5cdataE,(_ZN30_INTERNAL_f85e392b_4_k_cu_main6thrust24THRUST_300001_SM_1000_NS12placeholders2_2E - _ZN30_INTERNAL_f85e392b_4_k_cu_main4cuda3std6ranges3__45__cpo5cdataE)
_ZN30_INTERNAL_f85e392b_4_k_cu_main4cuda3std6ranges3__45__cpo5cdataE:
	.zero		1
	.type		_ZN30_INTERNAL_f85e392b_4_k_cu_main6thrust24THRUST_300001_SM_1000_NS12placeholders2_2E,@object
	.size		_ZN30_INTERNAL_f85e392b_4_k_cu_main6thrust24THRUST_300001_SM_1000_NS12placeholders2_2E,(_ZN30_INTERNAL_f85e392b_4_k_cu_main4cuda3std3__45__cpo3endE - _ZN30_INTERNAL_f85e392b_4_k_cu_main6thrust24THRUST_300001_SM_1000_NS12placeholders2_2E)
_ZN30_INTERNAL_f85e392b_4_k_cu_main6thrust24THRUST_300001_SM_1000_NS12placeholders2_2E:
	.zero		1
	.type		_ZN30_INTERNAL_f85e392b_4_k_cu_main4cuda3std3__45__cpo3endE,@object
	.size		_ZN30_INTERNAL_f85e392b_4_k_cu_main4cuda3std3__45__cpo3endE,(_ZN30_INTERNAL_f85e392b_4_k_cu_main4cuda3std6ranges3__45__cpo3endE - _ZN30_INTERNAL_f85e392b_4_k_cu_main4cuda3std3__45__cpo3endE)
_ZN30_INTERNAL_f85e392b_4_k_cu_main4cuda3std3__45__cpo3endE:
	.zero		1
	.type		_ZN30_INTERNAL_f85e392b_4_k_cu_main4cuda3std6ranges3__45__cpo3endE,@object
	.size		_ZN30_INTERNAL_f85e392b_4_k_cu_main4cuda3std6ranges3__45__cpo3endE,(_ZN30_INTERNAL_f85e392b_4_k_cu_main6thrust24THRUST_300001_SM_1000_NS12placeholders2_6E - _ZN30_INTERNAL_f85e392b_4_k_cu_main4cuda3std6ranges3__45__cpo3endE)
_ZN30_INTERNAL_f85e392b_4_k_cu_main4cuda3std6ranges3__45__cpo3endE:
	.zero		1
	.type		_ZN30_INTERNAL_f85e392b_4_k_cu_main6thrust24THRUST_300001_SM_1000_NS12placeholders2_6E,@object
	.size		_ZN30_INTERNAL_f85e392b_4_k_cu_main6thrust24THRUST_300001_SM_1000_NS12placeholders2_6E,(_ZN30_INTERNAL_f85e392b_4_k_cu_main4cuda3std3__45__cpo4rendE - _ZN30_INTERNAL_f85e392b_4_k_cu_main6thrust24THRUST_300001_SM_1000_NS12placeholders2_6E)
_ZN30_INTERNAL_f85e392b_4_k_cu_main6thrust24THRUST_300001_SM_1000_NS12placeholders2_6E:
	.zero		1
	.type		_ZN30_INTERNAL_f85e392b_4_k_cu_main4cuda3std3__45__cpo4rendE,@object
	.size		_ZN30_INTERNAL_f85e392b_4_k_cu_main4cuda3std3__45__cpo4rendE,(_ZN30_INTERNAL_f85e392b_4_k_cu_main4cuda3std6ranges3__45__cpo9iter_swapE - _ZN30_INTERNAL_f85e392b_4_k_cu_main4cuda3std3__45__cpo4rendE)
_ZN30_INTERNAL_f85e392b_4_k_cu_main4cuda3std3__45__cpo4rendE:
	.zero		1
	.type		_ZN30_INTERNAL_f85e392b_4_k_cu_main4cuda3std6ranges3__45__cpo9iter_swapE,@object
	.size		_ZN30_INTERNAL_f85e392b_4_k_cu_main4cuda3std6ranges3__45__cpo9iter_swapE,(_ZN30_INTERNAL_f85e392b_4_k_cu_main4cuda3std3__48unexpectE - _ZN30_INTERNAL_f85e392b_4_k_cu_main4cuda3std6ranges3__45__cpo9iter_swapE)
_ZN30_INTERNAL_f85e392b_4_k_cu_main4cuda3std6ranges3__45__cpo9iter_swapE:
	.zero		1
	.type		_ZN30_INTERNAL_f85e392b_4_k_cu_main4cuda3std3__48unexpectE,@object
	.size		_ZN30_INTERNAL_f85e392b_4_k_cu_main4cuda3std3__48unexpectE,(_ZN30_INTERNAL_f85e392b_4_k_cu_main6thrust24THRUST_300001_SM_1000_NS8cuda_cub3parE - _ZN30_INTERNAL_f85e392b_4_k_cu_main4cuda3std3__48unexpectE)
_ZN30_INTERNAL_f85e392b_4_k_cu_main4cuda3std3__48unexpectE:
	.zero		1
	.type		_ZN30_INTERNAL_f85e392b_4_k_cu_main6thrust24THRUST_300001_SM_1000_NS8cuda_cub3parE,@object
	.size		_ZN30_INTERNAL_f85e392b_4_k_cu_main6thrust24THRUST_300001_SM_1000_NS8cuda_cub3parE,(_ZN30_INTERNAL_f85e392b_4_k_cu_main6thrust24THRUST_300001_SM_1000_NS12placeholders2_4E - _ZN30_INTERNAL_f85e392b_4_k_cu_main6thrust24THRUST_300001_SM_1000_NS8cuda_cub3parE)
_ZN30_INTERNAL_f85e392b_4_k_cu_main6thrust24THRUST_300001_SM_1000_NS8cuda_cub3parE:
	.zero		1
	.type		_ZN30_INTERNAL_f85e392b_4_k_cu_main6thrust24THRUST_300001_SM_1000_NS12placeholders2_4E,@object
	.size		_ZN30_INTERNAL_f85e392b_4_k_cu_main6thrust24THRUST_300001_SM_1000_NS12placeholders2_4E,(_ZN30_INTERNAL_f85e392b_4_k_cu_main4cuda3std3__45__cpo4cendE - _ZN30_INTERNAL_f85e392b_4_k_cu_main6thrust24THRUST_300001_SM_1000_NS12placeholders2_4E)
_ZN30_INTERNAL_f85e392b_4_k_cu_main6thrust24THRUST_300001_SM_1000_NS12placeholders2_4E:
	.zero		1
	.type		_ZN30_INTERNAL_f85e392b_4_k_cu_main4cuda3std3__45__cpo4cendE,@object
	.size		_ZN30_INTERNAL_f85e392b_4_k_cu_main4cuda3std3__45__cpo4cendE,(_ZN30_INTERNAL_f85e392b_4_k_cu_main4cuda3std6ranges3__45__cpo4cendE - _ZN30_INTERNAL_f85e392b_4_k_cu_main4cuda3std3__45__cpo4cendE)
_ZN30_INTERNAL_f85e392b_4_k_cu_main4cuda3std3__45__cpo4cendE:
	.zero		1
	.type		_ZN30_INTERNAL_f85e392b_4_k_cu_main4cuda3std6ranges3__45__cpo4cendE,@object
	.size		_ZN30_INTERNAL_f85e392b_4_k_cu_main4cuda3std6ranges3__45__cpo4cendE,(_ZN30_INTERNAL_f85e392b_4_k_cu_main4cuda3std3__420unreachable_sentinelE - _ZN30_INTERNAL_f85e392b_4_k_cu_main4cuda3std6ranges3__45__cpo4cendE)
_ZN30_INTERNAL_f85e392b_4_k_cu_main4cuda3std6ranges3__45__cpo4cendE:
	.zero		1
	.type		_ZN30_INTERNAL_f85e392b_4_k_cu_main4cuda3std3__420unreachable_sentinelE,@object
	.size		_ZN30_INTERNAL_f85e392b_4_k_cu_main4cuda3std3__420unreachable_sentinelE,(_ZN30_INTERNAL_f85e392b_4_k_cu_main4cuda3std6ranges3__45__cpo5ssizeE - _ZN30_INTERNAL_f85e392b_4_k_cu_main4cuda3std3__420unreachable_sentinelE)
_ZN30_INTERNAL_f85e392b_4_k_cu_main4cuda3std3__420unreachable_sentinelE:
	.zero		1
	.type		_ZN30_INTERNAL_f85e392b_4_k_cu_main4cuda3std6ranges3__45__cpo5ssizeE,@object
	.size		_ZN30_INTERNAL_f85e392b_4_k_cu_main4cuda3std6ranges3__45__cpo5ssizeE,(_ZN30_INTERNAL_f85e392b_4_k_cu_main6thrust24THRUST_300001_SM_1000_NS12placeholders2_8E - _ZN30_INTERNAL_f85e392b_4_k_cu_main4cuda3std6ranges3__45__cpo5ssizeE)
_ZN30_INTERNAL_f85e392b_4_k_cu_main4cuda3std6ranges3__45__cpo5ssizeE:
	.zero		1
	.type		_ZN30_INTERNAL_f85e392b_4_k_cu_main6thrust24THRUST_300001_SM_1000_NS12placeholders2_8E,@object
	.size		_ZN30_INTERNAL_f85e392b_4_k_cu_main6thrust24THRUST_300001_SM_1000_NS12placeholders2_8E,(_ZN30_INTERNAL_f85e392b_4_k_cu_main4cuda3std3__45__cpo5crendE - _ZN30_INTERNAL_f85e392b_4_k_cu_main6thrust24THRUST_300001_SM_1000_NS12placeholders2_8E)
_ZN30_INTERNAL_f85e392b_4_k_cu_main6thrust24THRUST_300001_SM_1000_NS12placeholders2_8E:
	.zero		1
	.type		_ZN30_INTERNAL_f85e392b_4_k_cu_main4cuda3std3__45__cpo5crendE,@object
	.size		_ZN30_INTERNAL_f85e392b_4_k_cu_main4cuda3std3__45__cpo5crendE,(_ZN30_INTERNAL_f85e392b_4_k_cu_main4cuda3std6ranges3__45__cpo4prevE - _ZN30_INTERNAL_f85e392b_4_k_cu_main4cuda3std3__45__cpo5crendE)
_ZN30_INTERNAL_f85e392b_4_k_cu_main4cuda3std3__45__cpo5crendE:
	.zero		1
	.type		_ZN30_INTERNAL_f85e392b_4_k_cu_main4cuda3std6ranges3__45__cpo4prevE,@object
	.size		_ZN30_INTERNAL_f85e392b_4_k_cu_main4cuda3std6ranges3__45__cpo4prevE,(_ZN30_INTERNAL_f85e392b_4_k_cu_main4cuda3std6ranges3__45__cpo9iter_moveE - _ZN30_INTERNAL_f85e392b_4_k_cu_main4cuda3std6ranges3__45__cpo4prevE)
_ZN30_INTERNAL_f85e392b_4_k_cu_main4cuda3std6ranges3__45__cpo4prevE:
	.zero		1
	.type		_ZN30_INTERNAL_f85e392b_4_k_cu_main4cuda3std6ranges3__45__cpo9iter_moveE,@object
	.size		_ZN30_INTERNAL_f85e392b_4_k_cu_main4cuda3std6ranges3__45__cpo9iter_moveE,(_ZN30_INTERNAL_f85e392b_4_k_cu_main6thrust24THRUST_300001_SM_1000_NS6system6detail10sequential3seqE - _ZN30_INTERNAL_f85e392b_4_k_cu_main4cuda3std6ranges3__45__cpo9iter_moveE)
_ZN30_INTERNAL_f85e392b_4_k_cu_main4cuda3std6ranges3__45__cpo9iter_moveE:
	.zero		1
	.type		_ZN30_INTERNAL_f85e392b_4_k_cu_main6thrust24THRUST_300001_SM_1000_NS6system6detail10sequential3seqE,@object
	.size		_ZN30_INTERNAL_f85e392b_4_k_cu_main6thrust24THRUST_300001_SM_1000_NS6system6detail10sequential3seqE,(.L_31 - _ZN30_INTERNAL_f85e392b_4_k_cu_main6thrust24THRUST_300001_SM_1000_NS6system6detail10sequential3seqE)
_ZN30_INTERNAL_f85e392b_4_k_cu_main6thrust24THRUST_300001_SM_1000_NS6system6detail10sequential3seqE:
	.zero		1
.L_31:


//--------------------- .nv.shared._ZN3cub18CUB_300001_SM_10006detail6reduce18DeviceReduceKernelINS2_10policy_hubIfyN4cuda3std3__44plusIfEEE10Policy1000EN6thrust24THRUST_300001_SM_1000_NS6detail15normal_iteratorINSD_10device_ptrIfEEEEyS9_fNS7_10__identityEEEvT0_PT3_T1_NS0_13GridEvenShareISN_EET2_T4_ --------------------------
	.section	.nv.shared._ZN3cub18CUB_300001_SM_10006detail6reduce18DeviceReduceKernelINS2_10policy_hubIfyN4cuda3std3__44plusIfEEE10Policy1000EN6thrust24THRUST_300001_SM_1000_NS6detail15normal_iteratorINSD_10device_ptrIfEEEEyS9_fNS7_10__identityEEEvT0_PT3_T1_NS0_13GridEvenShareISN_EET2_T4_,"aw",@nobits
	.sectionflags	@""
	.align	4
.nv.shared._ZN3cub18CUB_300001_SM_10006detail6reduce18DeviceReduceKernelINS2_10policy_hubIfyN4cuda3std3__44plusIfEEE10Policy1000EN6thrust24THRUST_300001_SM_1000_NS6detail15normal_iteratorINSD_10device_ptrIfEEEEyS9_fNS7_10__identityEEEvT0_PT3_T1_NS0_13GridEvenShareISN_EET2_T4_:
	.zero		1068


//--------------------- .nv.shared._ZN3cub18CUB_300001_SM_10006detail6reduce28DeviceReduceSingleTileKernelINS2_10policy_hubIfyN4cuda3std3__44plusIfEEE10Policy1000EN6thrust24THRUST_300001_SM_1000_NS6detail15normal_iteratorINSD_10device_ptrIfEEEEPfyS9_ffNS7_10__identityEEEvT0_T1_T2_T3_T4_T6_ --------------------------
	.section	.nv.shared._ZN3cub18CUB_300001_SM_10006detail6reduce28DeviceReduceSingleTileKernelINS2_10policy_hubIfyN4cuda3std3__44plusIfEEE10Policy1000EN6thrust24THRUST_300001_SM_1000_NS6detail15normal_iteratorINSD_10device_ptrIfEEEEPfyS9_ffNS7_10__identityEEEvT0_T1_T2_T3_T4_T6_,"aw",@nobits
	.sectionflags	@""
	.align	4
.nv.shared._ZN3cub18CUB_300001_SM_10006detail6reduce28DeviceReduceSingleTileKernelINS2_10policy_hubIfyN4cuda3std3__44plusIfEEE10Policy1000EN6thrust24THRUST_300001_SM_1000_NS6detail15normal_iteratorINSD_10device_ptrIfEEEEPfyS9_ffNS7_10__identityEEEvT0_T1_T2_T3_T4_T6_:
	.zero		1068


//--------------------- .nv.shared._ZN3cub18CUB_300001_SM_10006detail6reduce28DeviceReduceSingleTileKernelINS2_10policy_hubIfjN4cuda3std3__44plusIfEEE10Policy1000EPfSC_iS9_ffNS7_10__identityEEEvT0_T1_T2_T3_T4_T6_ --------------------------
	.section	.nv.shared._ZN3cub18CUB_300001_SM_10006detail6reduce28DeviceReduceSingleTileKernelINS2_10policy_hubIfjN4cuda3std3__44plusIfEEE10Policy1000EPfSC_iS9_ffNS7_10__identityEEEvT0_T1_T2_T3_T4_T6_,"aw",@nobits
	.sectionflags	@""
	.align	4
.nv.shared._ZN3cub18CUB_300001_SM_10006detail6reduce28DeviceReduceSingleTileKernelINS2_10policy_hubIfjN4cuda3std3__44plusIfEEE10Policy1000EPfSC_iS9_ffNS7_10__identityEEEvT0_T1_T2_T3_T4_T6_:
	.zero		1108


//--------------------- .nv.shared._ZN3cub18CUB_300001_SM_10006detail6reduce18DeviceReduceKernelINS2_10policy_hubIfjN4cuda3std3__44plusIfEEE10Policy1000EN6thrust24THRUST_300001_SM_1000_NS6detail15normal_iteratorINSD_10device_ptrIfEEEEjS9_fNS7_10__identityEEEvT0_PT3_T1_NS0_13GridEvenShareISN_EET2_T4_ --------------------------
	.section	.nv.shared._ZN3cub18CUB_300001_SM_10006detail6reduce18DeviceReduceKernelINS2_10policy_hubIfjN4cuda3std3__44plusIfEEE10Policy1000EN6thrust24THRUST_300001_SM_1000_NS6detail15normal_iteratorINSD_10device_ptrIfEEEEjS9_fNS7_10__identityEEEvT0_PT3_T1_NS0_13GridEvenShareISN_EET2_T4_,"aw",@nobits
	.sectionflags	@""
	.align	4
.nv.shared._ZN3cub18CUB_300001_SM_10006detail6reduce18DeviceReduceKernelINS2_10policy_hubIfjN4cuda3std3__44plusIfEEE10Policy1000EN6thrust24THRUST_300001_SM_1000_NS6detail15normal_iteratorINSD_10device_ptrIfEEEEjS9_fNS7_10__identityEEEvT0_PT3_T1_NS0_13GridEvenShareISN_EET2_T4_:
	.zero		1108


//--------------------- .nv.shared._ZN3cub18CUB_300001_SM_10006detail6reduce28DeviceReduceSingleTileKernelINS2_10policy_hubIfjN4cuda3std3__44plusIfEEE10Policy1000EN6thrust24THRUST_300001_SM_1000_NS6detail15normal_iteratorINSD_10device_ptrIfEEEEPfjS9_ffNS7_10__identityEEEvT0_T1_T2_T3_T4_T6_ --------------------------
	.section	.nv.shared._ZN3cub18CUB_300001_SM_10006detail6reduce28DeviceReduceSingleTileKernelINS2_10policy_hubIfjN4cuda3std3__44plusIfEEE10Policy1000EN6thrust24THRUST_300001_SM_1000_NS6detail15normal_iteratorINSD_10device_ptrIfEEEEPfjS9_ffNS7_10__identityEEEvT0_T1_T2_T3_T4_T6_,"aw",@nobits
	.sectionflags	@""
	.align	4
.nv.shared._ZN3cub18CUB_300001_SM_10006detail6reduce28DeviceReduceSingleTileKernelINS2_10policy_hubIfjN4cuda3std3__44plusIfEEE10Policy1000EN6thrust24THRUST_300001_SM_1000_NS6detail15normal_iteratorINSD_10device_ptrIfEEEEPfjS9_ffNS7_10__identityEEEvT0_T1_T2_T3_T4_T6_:
	.zero		1108


//--------------------- .nv.constant0._ZN3cub18CUB_300001_SM_10006detail6reduce28DeviceReduceSingleTileKernelINS2_10policy_hubIfyN4cuda3std3__44plusIfEEE10Policy1000EPfSC_iS9_ffNS7_10__identityEEEvT0_T1_T2_T3_T4_T6_ --------------------------
	.section	.nv.constant0._ZN3cub18CUB_300001_SM_10006detail6reduce28DeviceReduceSingleTileKernelINS2_10policy_hubIfyN4cuda3std3__44plusIfEEE10Policy1000EPfSC_iS9_ffNS7_10__identityEEEvT0_T1_T2_T3_T4_T6_,"a",@progbits
	.sectionflags	@""
	.align	4
.nv.constant0._ZN3cub18CUB_300001_SM_10006detail6reduce28DeviceReduceSingleTileKernelINS2_10policy_hubIfyN4cuda3std3__44plusIfEEE10Policy1000EPfSC_iS9_ffNS7_10__identityEEEvT0_T1_T2_T3_T4_T6_:
	.zero		925


//--------------------- .nv.constant0._ZN3cub18CUB_300001_SM_10006detail6reduce18DeviceReduceKernelINS2_10policy_hubIfyN4cuda3std3__44plusIfEEE10Policy1000EN6thrust24THRUST_300001_SM_1000_NS6detail15normal_iteratorINSD_10device_ptrIfEEEEyS9_fNS7_10__identityEEEvT0_PT3_T1_NS0_13GridEvenShareISN_EET2_T4_ --------------------------
	.section	.nv.constant0._ZN3cub18CUB_300001_SM_10006detail6reduce18DeviceReduceKernelINS2_10policy_hubIfyN4cuda3std3__44plusIfEEE10Policy1000EN6thrust24THRUST_300001_SM_1000_NS6detail15normal_iteratorINSD_10device_ptrIfEEEEyS9_fNS7_10__identityEEEvT0_PT3_T1_NS0_13GridEvenShareISN_EET2_T4_,"a",@progbits
	.sectionflags	@""
	.align	4
.nv.constant0._ZN3cub18CUB_300001_SM_10006detail6reduce18DeviceReduceKernelINS2_10policy_hubIfyN4cuda3std3__44plusIfEEE10Policy1000EN6thrust24THRUST_300001_SM_1000_NS6detail15normal_iteratorINSD_10device_ptrIfEEEEyS9_fNS7_10__identityEEEvT0_PT3_T1_NS0_13GridEvenShareISN_EET2_T4_:
	.zero		994


//--------------------- .nv.constant0._ZN3cub18CUB_300001_SM_10006detail6reduce28DeviceReduceSingleTileKernelINS2_10policy_hubIfyN4cuda3std3__44plusIfEEE10Policy1000EN6thrust24THRUST_300001_SM_1000_NS6detail15normal_iteratorINSD_10device_ptrIfEEEEPfyS9_ffNS7_10__identityEEEvT0_T1_T2_T3_T4_T6_ --------------------------
	.section	.nv.constant0._ZN3cub18CUB_300001_SM_10006detail6reduce28DeviceReduceSingleTileKernelINS2_10policy_hubIfyN4cuda3std3__44plusIfEEE10Policy1000EN6thrust24THRUST_300001_SM_1000_NS6detail15normal_iteratorINSD_10device_ptrIfEEEEPfyS9_ffNS7_10__identityEEEvT0_T1_T2_T3_T4_T6_,"a",@progbits
	.sectionflags	@""
	.align	4
.nv.constant0._ZN3cub18CUB_300001_SM_10006detail6reduce28DeviceReduceSingleTileKernelINS2_10policy_hubIfyN4cuda3std3__44plusIfEEE10Policy1000EN6thrust24THRUST_300001_SM_1000_NS6detail15normal_iteratorINSD_10device_ptrIfEEEEPfyS9_ffNS7_10__identityEEEvT0_T1_T2_T3_T4_T6_:
	.zero		929


//--------------------- .nv.constant0._ZN3cub18CUB_300001_SM_10006detail6reduce28DeviceReduceSingleTileKernelINS2_10policy_hubIfjN4cuda3std3__44plusIfEEE10Policy1000EPfSC_iS9_ffNS7_10__identityEEEvT0_T1_T2_T3_T4_T6_ --------------------------
	.section	.nv.constant0._ZN3cub18CUB_300001_SM_10006detail6reduce28DeviceReduceSingleTileKernelINS2_10policy_hubIfjN4cuda3std3__44plusIfEEE10Policy1000EPfSC_iS9_ffNS7_10__identityEEEvT0_T1_T2_T3_T4_T6_,"a",@progbits
	.sectionflags	@""
	.align	4
.nv.constant0._ZN3cub18CUB_300001_SM_10006detail6reduce28DeviceReduceSingleTileKernelINS2_10policy_hubIfjN4cuda3std3__44plusIfEEE10Policy1000EPfSC_iS9_ffNS7_10__identityEEEvT0_T1_T2_T3_T4_T6_:
	.zero		925


//--------------------- .nv.constant0._ZN3cub18CUB_300001_SM_10006detail6reduce18DeviceReduceKernelINS2_10policy_hubIfjN4cuda3std3__44plusIfEEE10Policy1000EN6thrust24THRUST_300001_SM_1000_NS6detail15normal_iteratorINSD_10device_ptrIfEEEEjS9_fNS7_10__identityEEEvT0_PT3_T1_NS0_13GridEvenShareISN_EET2_T4_ --------------------------
	.section	.nv.constant0._ZN3cub18CUB_300001_SM_10006detail6reduce18DeviceReduceKernelINS2_10policy_hubIfjN4cuda3std3__44plusIfEEE10Policy1000EN6thrust24THRUST_300001_SM_1000_NS6detail15normal_iteratorINSD_10device_ptrIfEEEEjS9_fNS7_10__identityEEEvT0_PT3_T1_NS0_13GridEvenShareISN_EET2_T4_,"a",@progbits
	.sectionflags	@""
	.align	4
.nv.constant0._ZN3cub18CUB_300001_SM_10006detail6reduce18DeviceReduceKernelINS2_10policy_hubIfjN4cuda3std3__44plusIfEEE10Policy1000EN6thrust24THRUST_300001_SM_1000_NS6detail15normal_iteratorINSD_10device_ptrIfEEEEjS9_fNS7_10__identityEEEvT0_PT3_T1_NS0_13GridEvenShareISN_EET2_T4_:
	.zero		958


//--------------------- .nv.constant0._ZN3cub18CUB_300001_SM_10006detail6reduce28DeviceReduceSingleTileKernelINS2_10policy_hubIfjN4cuda3std3__44plusIfEEE10Policy1000EN6thrust24THRUST_300001_SM_1000_NS6detail15normal_iteratorINSD_10device_ptrIfEEEEPfjS9_ffNS7_10__identityEEEvT0_T1_T2_T3_T4_T6_ --------------------------
	.section	.nv.constant0._ZN3cub18CUB_300001_SM_10006detail6reduce28DeviceReduceSingleTileKernelINS2_10policy_hubIfjN4cuda3std3__44plusIfEEE10Policy1000EN6thrust24THRUST_300001_SM_1000_NS6detail15normal_iteratorINSD_10device_ptrIfEEEEPfjS9_ffNS7_10__identityEEEvT0_T1_T2_T3_T4_T6_,"a",@progbits
	.sectionflags	@""
	.align	4
.nv.constant0._ZN3cub18CUB_300001_SM_10006detail6reduce28DeviceReduceSingleTileKernelINS2_10policy_hubIfjN4cuda3std3__44plusIfEEE10Policy1000EN6thrust24THRUST_300001_SM_1000_NS6detail15normal_iteratorINSD_10device_ptrIfEEEEPfjS9_ffNS7_10__identityEEEvT0_T1_T2_T3_T4_T6_:
	.zero		925


//--------------------- .nv.constant0._ZN3cub18CUB_300001_SM_10006detail9transform16transform_kernelINS2_10policy_hubILb1EN4cuda3std3__45tupleIJN6thrust24THRUST_300001_SM_1000_NS6detail15normal_iteratorINSA_10device_ptrIfEEEEEEEE10policy1000El11sin_functorSF_JPfEEEvT0_iT1_T2_DpNS2_10kernel_argIT3_EE --------------------------
	.section	.nv.constant0._ZN3cub18CUB_300001_SM_10006detail9transform16transform_kernelINS2_10policy_hubILb1EN4cuda3std3__45tupleIJN6thrust24THRUST_300001_SM_1000_NS6detail15normal_iteratorINSA_10device_ptrIfEEEEEEEE10policy1000El11sin_functorSF_JPfEEEvT0_iT1_T2_DpNS2_10kernel_argIT3_EE,"a",@progbits
	.sectionflags	@""
	.align	4
.nv.constant0._ZN3cub18CUB_300001_SM_10006detail9transform16transform_kernelINS2_10policy_hubILb1EN4cuda3std3__45tupleIJN6thrust24THRUST_300001_SM_1000_NS6detail15normal_iteratorINSA_10device_ptrIfEEEEEEEE10policy1000El11sin_functorSF_JPfEEEvT0_iT1_T2_DpNS2_10kernel_argIT3_EE:
	.zero		936


//--------------------- .nv.constant0._ZN3cub18CUB_300001_SM_10006detail9transform16transform_kernelINS2_10policy_hubILb1EN4cuda3std3__45tupleIJN6thrust24THRUST_300001_SM_1000_NS6detail15normal_iteratorINSA_10device_ptrIfEEEEEEEE10policy1000Ei11sin_functorSF_JPfEEEvT0_iT1_T2_DpNS2_10kernel_argIT3_EE --------------------------
	.section	.nv.constant0._ZN3cub18CUB_300001_SM_10006detail9transform16transform_kernelINS2_10policy_hubILb1EN4cuda3std3__45tupleIJN6thrust24THRUST_300001_SM_1000_NS6detail15normal_iteratorINSA_10device_ptrIfEEEEEEEE10policy1000Ei11sin_functorSF_JPfEEEvT0_iT1_T2_DpNS2_10kernel_argIT3_EE,"a",@progbits
	.sectionflags	@""
	.align	4
.nv.constant0._ZN3cub18CUB_300001_SM_10006detail9transform16transform_kernelINS2_10policy_hubILb1EN4cuda3std3__45tupleIJN6thrust24THRUST_300001_SM_1000_NS6detail15normal_iteratorINSA_10device_ptrIfEEEEEEEE10policy1000Ei11sin_functorSF_JPfEEEvT0_iT1_T2_DpNS2_10kernel_argIT3_EE:
	.zero		936


//--------------------- .nv.constant0._ZN3cub18CUB_300001_SM_10006detail8for_each13static_kernelINS2_12policy_hub_t12policy_500_tElN6thrust24THRUST_300001_SM_1000_NS8cuda_cub10__tabulate7functorINS7_6detail15normal_iteratorINS7_10device_ptrIfEEEENS7_6system6detail7generic6detail22compute_sequence_valueIfvEElEEEEvT0_T1_ --------------------------
	.section	.nv.constant0._ZN3cub18CUB_300001_SM_10006detail8for_each13static_kernelINS2_12policy_hub_t12policy_500_tElN6thrust24THRUST_300001_SM_1000_NS8cuda_cub10__tabulate7functorINS7_6detail15normal_iteratorINS7_10device_ptrIfEEEENS7_6system6detail7generic6detail22compute_sequence_valueIfvEElEEEEvT0_T1_,"a",@progbits
	.sectionflags	@""
	.align	4
.nv.constant0._ZN3cub18CUB_300001_SM_10006detail8for_each13static_kernelINS2_12policy_hub_t12policy_500_tElN6thrust24THRUST_300001_SM_1000_NS8cuda_cub10__tabulate7functorINS7_6detail15normal_iteratorINS7_10device_ptrIfEEEENS7_6system6detail7generic6detail22compute_sequence_valueIfvEElEEEEvT0_T1_:
	.zero		920


//--------------------- .nv.constant0._ZN3cub18CUB_300001_SM_10006detail8for_each13static_kernelINS2_12policy_hub_t12policy_500_tEmN6thrust24THRUST_300001_SM_1000_NS8cuda_cub20__uninitialized_fill7functorINS7_10device_ptrIfEEfEEEEvT0_T1_ --------------------------
	.section	.nv.constant0._ZN3cub18CUB_300001_SM_10006detail8for_each13static_kernelINS2_12policy_hub_t12policy_500_tEmN6thrust24THRUST_300001_SM_1000_NS8cuda_cub20__uninitialized_fill7functorINS7_10device_ptrIfEEfEEEEvT0_T1_,"a",@progbits
	.sectionflags	@""
	.align	4
.nv.constant0._ZN3cub18CUB_300001_SM_10006detail8for_each13static_kernelINS2_12policy_hub_t12policy_500_tEmN6thrust24THRUST_300001_SM_1000_NS8cuda_cub20__uninitialized_fill7functorINS7_10device_ptrIfEEfEEEEvT0_T1_:
	.zero		920


//--------------------- .nv.constant0._ZN3cub18CUB_300001_SM_10006detail11EmptyKernelIvEEvv --------------------------
	.section	.nv.constant0._ZN3cub18CUB_300001_SM_10006detail11EmptyKernelIvEEvv,"a",@progbits
	.sectionflags	@""
	.align	4
.nv.constant0._ZN3cub18CUB_300001_SM_10006detail11EmptyKernelIvEEvv:
	.zero		896


//--------------------- SYMBOLS --------------------------

	.type		.nv.reservedSmem.offset0,@object
	.size		.nv.reservedSmem.offset0,0x4
	.type		.nv.reservedSmem.cap,@object
	.size		.nv.reservedSmem.cap,0x4
